	.target	sm_80

	.elftype	@"ET_EXEC"


//--------------------- .note.nv.tkinfo           --------------------------
	.section	.note.nv.tkinfo,"",@"SHT_NOTE"
	.sectionflags	@"SHF_NOTE_NV_TKINFO"
	.tkinfo
        /*0018*/ 	.word	0x00000002
        /*0030*/ 	.string	""
        /*0030*/ 	.string	"ptxas"
        /*0030*/ 	.string	"Cuda compilation tools, release 13.0, V13.0.88"
        /*0030*/ 	.string	"Build cuda_13.0.r13.0/compiler.36424714_0"
        /*0030*/ 	.string	"-v  -suppress-debug-info  -lineinfo  -arch sm_80 "



//--------------------- .note.nv.cuinfo           --------------------------
	.section	.note.nv.cuinfo,"",@"SHT_NOTE"
	.sectionflags	@"SHF_NOTE_NV_CUINFO"
        /*0018*/ 	.short	0x0002
        /*001a*/ 	.short	0x0050
        /*001c*/ 	.short	0x0082
	.zero		2


//--------------------- .nv.info                  --------------------------
	.section	.nv.info,"",@"SHT_CUDA_INFO"
	.align	4


	//----- nvinfo : EIATTR_REGCOUNT
	.align		4
        /*0000*/ 	.byte	0x04, 0x2f
        /*0002*/ 	.short	(.L_1 - .L_0)
	.align		4
.L_0:
        /*0004*/ 	.word	index@(matmul_kernel)
        /*0008*/ 	.word	0x00000020


	//----- nvinfo : EIATTR_FRAME_SIZE
	.align		4
.L_1:
        /*000c*/ 	.byte	0x04, 0x11
        /*000e*/ 	.short	(.L_3 - .L_2)
	.align		4
.L_2:
        /*0010*/ 	.word	index@(matmul_kernel)
        /*0014*/ 	.word	0x000045a8


	//----- nvinfo : EIATTR_MIN_STACK_SIZE
	.align		4
.L_3:
        /*0018*/ 	.byte	0x04, 0x12
        /*001a*/ 	.short	(.L_5 - .L_4)
	.align		4
.L_4:
        /*001c*/ 	.word	index@(matmul_kernel)
        /*0020*/ 	.word	0x000045a8
.L_5:


//--------------------- .nv.info.matmul_kernel    --------------------------
	.section	.nv.info.matmul_kernel,"",@"SHT_CUDA_INFO"
	.sectionflags	@""
	.align	4


	//----- nvinfo : EIATTR_CUDA_API_VERSION
	.align		4
        /*0000*/ 	.byte	0x04, 0x37
        /*0002*/ 	.short	(.L_7 - .L_6)
.L_6:
        /*0004*/ 	.word	0x00000082


	//----- nvinfo : EIATTR_SW2861232_WAR
	.align		4
.L_7:
        /*0008*/ 	.byte	0x01, 0x35
	.zero		2


	//----- nvinfo : EIATTR_PARAM_CBANK
	.align		4
        /*000c*/ 	.byte	0x04, 0x0a
        /*000e*/ 	.short	(.L_9 - .L_8)
	.align		4
.L_8:
        /*0010*/ 	.word	index@(.nv.constant0.matmul_kernel)
        /*0014*/ 	.short	0x0160
        /*0016*/ 	.short	0x0050


	//----- nvinfo : EIATTR_CBANK_PARAM_SIZE
	.align		4
.L_9:
        /*0018*/ 	.byte	0x03, 0x19
        /*001a*/ 	.short	0x0050


	//----- nvinfo : EIATTR_KPARAM_INFO
	.align		4
        /*001c*/ 	.byte	0x04, 0x17
        /*001e*/ 	.short	(.L_11 - .L_10)
.L_10:
        /*0020*/ 	.word	0x00000000
        /*0024*/ 	.short	0x000d
        /*0026*/ 	.short	0x0048
        /*0028*/ 	.byte	0x00, 0xf4, 0x21, 0x00


	//----- nvinfo : EIATTR_KPARAM_INFO
	.align		4
.L_11:
        /*002c*/ 	.byte	0x04, 0x17
        /*002e*/ 	.short	(.L_13 - .L_12)
.L_12:
        /*0030*/ 	.word	0x00000000
        /*0034*/ 	.short	0x000c
        /*0036*/ 	.short	0x0040
        /*0038*/ 	.byte	0x00, 0xf4, 0x21, 0x00


	//----- nvinfo : EIATTR_KPARAM_INFO
	.align		4
.L_13:
        /*003c*/ 	.byte	0x04, 0x17
        /*003e*/ 	.short	(.L_15 - .L_14)
.L_14:
        /*0040*/ 	.word	0x00000000
        /*0044*/ 	.short	0x000b
        /*0046*/ 	.short	0x0038
        /*0048*/ 	.byte	0x00, 0xf0, 0x11, 0x00


	//----- nvinfo : EIATTR_KPARAM_INFO
	.align		4
.L_15:
        /*004c*/ 	.byte	0x04, 0x17
        /*004e*/ 	.short	(.L_17 - .L_16)
.L_16:
        /*0050*/ 	.word	0x00000000
        /*0054*/ 	.short	0x000a
        /*0056*/ 	.short	0x0034
        /*0058*/ 	.byte	0x00, 0xf0, 0x11, 0x00


	//----- nvinfo : EIATTR_KPARAM_INFO
	.align		4
.L_17:
        /*005c*/ 	.byte	0x04, 0x17
        /*005e*/ 	.short	(.L_19 - .L_18)
.L_18:
        /*0060*/ 	.word	0x00000000
        /*0064*/ 	.short	0x0009
        /*0066*/ 	.short	0x0030
        /*0068*/ 	.byte	0x00, 0xf0, 0x11, 0x00


	//----- nvinfo : EIATTR_KPARAM_INFO
	.align		4
.L_19:
        /*006c*/ 	.byte	0x04, 0x17
        /*006e*/ 	.short	(.L_21 - .L_20)
.L_20:
        /*0070*/ 	.word	0x00000000
        /*0074*/ 	.short	0x0008
        /*0076*/ 	.short	0x002c
        /*0078*/ 	.byte	0x00, 0xf0, 0x11, 0x00


	//----- nvinfo : EIATTR_KPARAM_INFO
	.align		4
.L_21:
        /*007c*/ 	.byte	0x04, 0x17
        /*007e*/ 	.short	(.L_23 - .L_22)
.L_22:
        /*0080*/ 	.word	0x00000000
        /*0084*/ 	.short	0x0007
        /*0086*/ 	.short	0x0028
        /*0088*/ 	.byte	0x00, 0xf0, 0x11, 0x00


	//----- nvinfo : EIATTR_KPARAM_INFO
	.align		4
.L_23:
        /*008c*/ 	.byte	0x04, 0x17
        /*008e*/ 	.short	(.L_25 - .L_24)
.L_24:
        /*0090*/ 	.word	0x00000000
        /*0094*/ 	.short	0x0006
        /*0096*/ 	.short	0x0024
        /*0098*/ 	.byte	0x00, 0xf0, 0x11, 0x00


	//----- nvinfo : EIATTR_KPARAM_INFO
	.align		4
.L_25:
        /*009c*/ 	.byte	0x04, 0x17
        /*009e*/ 	.short	(.L_27 - .L_26)
.L_26:
        /*00a0*/ 	.word	0x00000000
        /*00a4*/ 	.short	0x0005
        /*00a6*/ 	.short	0x0020
        /*00a8*/ 	.byte	0x00, 0xf0, 0x11, 0x00


	//----- nvinfo : EIATTR_KPARAM_INFO
	.align		4
.L_27:
        /*00ac*/ 	.byte	0x04, 0x17
        /*00ae*/ 	.short	(.L_29 - .L_28)
.L_28:
        /*00b0*/ 	.word	0x00000000
        /*00b4*/ 	.short	0x0004
        /*00b6*/ 	.short	0x001c
        /*00b8*/ 	.byte	0x00, 0xf0, 0x11, 0x00


	//----- nvinfo : EIATTR_KPARAM_INFO
	.align		4
.L_29:
        /*00bc*/ 	.byte	0x04, 0x17
        /*00be*/ 	.short	(.L_31 - .L_30)
.L_30:
        /*00c0*/ 	.word	0x00000000
        /*00c4*/ 	.short	0x0003
        /*00c6*/ 	.short	0x0018
        /*00c8*/ 	.byte	0x00, 0xf0, 0x11, 0x00


	//----- nvinfo : EIATTR_KPARAM_INFO
	.align		4
.L_31:
        /*00cc*/ 	.byte	0x04, 0x17
        /*00ce*/ 	.short	(.L_33 - .L_32)
.L_32:
        /*00d0*/ 	.word	0x00000000
        /*00d4*/ 	.short	0x0002
        /*00d6*/ 	.short	0x0010
        /*00d8*/ 	.byte	0x00, 0xf4, 0x21, 0x00


	//----- nvinfo : EIATTR_KPARAM_INFO
	.align		4
.L_33:
        /*00dc*/ 	.byte	0x04, 0x17
        /*00de*/ 	.short	(.L_35 - .L_34)
.L_34:
        /*00e0*/ 	.word	0x00000000
        /*00e4*/ 	.short	0x0001
        /*00e6*/ 	.short	0x0008
        /*00e8*/ 	.byte	0x00, 0xf4, 0x21, 0x00


	//----- nvinfo : EIATTR_KPARAM_INFO
	.align		4
.L_35:
        /*00ec*/ 	.byte	0x04, 0x17
        /*00ee*/ 	.short	(.L_37 - .L_36)
.L_36:
        /*00f0*/ 	.word	0x00000000
        /*00f4*/ 	.short	0x0000
        /*00f6*/ 	.short	0x0000
        /*00f8*/ 	.byte	0x00, 0xf4, 0x21, 0x00


	//----- nvinfo : EIATTR_MAXREG_COUNT
	.align		4
.L_37:
        /*00fc*/ 	.byte	0x03, 0x1b
        /*00fe*/ 	.short	0x00ff


	//----- nvinfo : EIATTR_NUM_BARRIERS
	.align		4
        /*0100*/ 	.byte	0x02, 0x4c
        /*0102*/ 	.byte	0x01
	.zero		1


	//----- nvinfo : EIATTR_ANNOTATIONS
	.align		4
        /*0104*/ 	.byte	0x04, 0x55
        /*0106*/ 	.short	(.L_39 - .L_38)


	//   ....[0]....
.L_38:
        /*0108*/ 	.word	0x00000001
        /*010c*/ 	.byte	0x30, 0x05, 0x00, 0x00, 0x01, 0x00, 0x00, 0x00, 0x60, 0x05, 0x00, 0x00, 0x01, 0x00, 0x00, 0x00
        /* <DEDUP_REMOVED lines=343> */
        /*168c*/ 	.byte	0x80, 0x6a, 0x00, 0x00


	//----- nvinfo : EIATTR_MERCURY_ISA_VERSION
	.align		4
.L_39:
        /*1690*/ 	.byte	0x03, 0x5f
        /*1692*/ 	.short	0x0000


	//----- nvinfo : EIATTR_EXIT_INSTR_OFFSETS
	.align		4
        /*1694*/ 	.byte	0x04, 0x1c
        /*1696*/ 	.short	(.L_41 - .L_40)


	//   ....[0]....
.L_40:
        /*1698*/ 	.word	0x0006d310


	//   ....[1]....
        /*169c*/ 	.word	0x0006d340


	//----- nvinfo : EIATTR_REQNTID
	.align		4
.L_41:
        /*16a0*/ 	.byte	0x04, 0x10
        /*16a2*/ 	.short	(.L_43 - .L_42)
.L_42:
        /*16a4*/ 	.word	0x00000040
        /*16a8*/ 	.word	0x00000001
        /*16ac*/ 	.word	0x00000001
.L_43:


//--------------------- .nv.callgraph             --------------------------
	.section	.nv.callgraph,"",@"SHT_CUDA_CALLGRAPH"
	.align	4
	.sectionentsize	8
	.align		4
        /*0000*/ 	.word	0x00000000
	.align		4
        /*0004*/ 	.word	0xffffffff
	.align		4
        /*0008*/ 	.word	0x00000000
	.align		4
        /*000c*/ 	.word	0xfffffffe
	.align		4
        /*0010*/ 	.word	0x00000000
	.align		4
        /*0014*/ 	.word	0xfffffffd
	.align		4
        /*0018*/ 	.word	0x00000000
	.align		4
        /*001c*/ 	.word	0xfffffffc


//--------------------- .nv.rel.action            --------------------------
	.section	.nv.rel.action,"",@"SHT_CUDA_RELOCINFO"
	.align	8
	.sectionentsize	8
        /*0000*/ 	.byte	0x73, 0x00, 0x00, 0x00, 0x00, 0x00, 0x00, 0x00, 0x00, 0x00, 0x00, 0x11, 0x25, 0x00, 0x05, 0x36


//--------------------- .nv.constant0.matmul_kernel --------------------------
	.section	.nv.constant0.matmul_kernel,"a",@progbits
	.sectionflags	@""
	.align	4
.nv.constant0.matmul_kernel:
	.zero		432


//--------------------- .text.matmul_kernel       --------------------------
	.section	.text.matmul_kernel,"ax",@progbits
	.sectioninfo	@"SHI_REGISTERS=32"
	.align	128
        .global         matmul_kernel
        .type           matmul_kernel,@function
        .size           matmul_kernel,(.L_x_5 - matmul_kernel)
        .other          matmul_kernel,@"STO_CUDA_ENTRY STV_DEFAULT"
matmul_kernel:
.text.matmul_kernel:
[----:B------:R-:W-:-:S03]  /*0000*/  IMAD.MOV.U32 R1, RZ, RZ, c[0x0][0x28] ;  /* 0x00000a00ff017624 */ /* 0x000fc600078e00ff */
[----:B------:R-:W-:Y:S01]  /*0010*/  IMAD.MOV.U32 R0, RZ, RZ, c[0x0][0x17c] ;  /* 0x00005f00ff007624 */ /* 0x000fe200078e00ff */
[----:B------:R-:W0:Y:S01]  /*0020*/  S2R R12, SR_TID.X ;  /* 0x00000000000c7919 */ /* 0x000e220000002100 */
[----:B------:R-:W-:Y:S01]  /*0030*/  IADD3 R1, R1, -0x45a8, RZ ;  /* 0xffffba5801017810 */ /* 0x000fe20007ffe0ff */
[----:B------:R-:W-:Y:S02]  /*0040*/  UMOV UR7, 0x1f ;  /* 0x0000001f00077882 */ /* 0x000fe40000000000 */
[----:B------:R-:W-:Y:S01]  /*0050*/  IADD3 R0, R0, 0x7f, RZ ;  /* 0x0000007f00007810 */ /* 0x000fe20007ffe0ff */
[----:B------:R-:W-:Y:S02]  /*0060*/  ULDC UR6, c[0x0][0x180] ;  /* 0x0000600000067ab9 */ /* 0x000fe40000000800 */
[----:B------:R-:W-:Y:S01]  /*0070*/  UIADD3 UR6, UR7, UR6, URZ ;  /* 0x0000000607067290 */ /* 0x000fe2000fffe03f */
[----:B------:R-:W-:Y:S01]  /*0080*/  SHF.R.S32.HI R3, RZ, 0x1f, R0 ;  /* 0x0000001fff037819 */ /* 0x000fe20000011400 */
[----:B------:R-:W-:-:S02]  /*0090*/  ULDC.64 UR10, c[0x0][0x118] ;  /* 0x00004600000a7ab9 */ /* 0x000fc40000000a00 */
[----:B------:R-:W-:Y:S01]  /*00a0*/  UISETP.GT.AND UP0, UPT, UR6, 0x1f, UPT ;  /* 0x0000001f0600788c */ /* 0x000fe2000bf04270 */
[----:B------:R-:W-:-:S04]  /*00b0*/  LEA.HI R3, R3, R0, RZ, 0x7 ;  /* 0x0000000003037211 */ /* 0x000fc800078f38ff */
[----:B------:R-:W-:Y:S02]  /*00c0*/  SHF.R.S32.HI R0, RZ, 0x7, R3 ;  /* 0x00000007ff007819 */ /* 0x000fe40000011403 */
[----:B------:R-:W1:Y:S03]  /*00d0*/  S2R R3, SR_CTAID.X ;  /* 0x0000000000037919 */ /* 0x000e660000002500 */
[----:B------:R-:W-:Y:S01]  /*00e0*/  IMAD.SHL.U32 R0, R0, 0x8, RZ ;  /* 0x0000000800007824 */ /* 0x000fe200078e00ff */
[----:B0-----:R-:W-:-:S04]  /*00f0*/  LOP3.LUT R13, R12, 0x3f, RZ, 0xc0, !PT ;  /* 0x0000003f0c0d7812 */ /* 0x001fc800078ec0ff */
[-C--:B------:R-:W-:Y:S02]  /*0100*/  IABS R7, R0.reuse ;  /* 0x0000000000077213 */ /* 0x080fe40000000000 */
[----:B------:R-:W-:Y:S02]  /*0110*/  IABS R10, R0 ;  /* 0x00000000000a7213 */ /* 0x000fe40000000000 */
[----:B------:R-:W0:Y:S01]  /*0120*/  I2F.RP R2, R7 ;  /* 0x0000000700027306 */ /* 0x000e220000209400 */
[----:B-1----:R-:W-:-:S07]  /*0130*/  IABS R8, R3 ;  /* 0x0000000300087213 */ /* 0x002fce0000000000 */
[----:B0-----:R-:W0:Y:S02]  /*0140*/  MUFU.RCP R2, R2 ;  /* 0x0000000200027308 */ /* 0x001e240000001000 */
[----:B0-----:R-:W-:Y:S01]  /*0150*/  IADD3 R4, R2, 0xffffffe, RZ ;  /* 0x0ffffffe02047810 */ /* 0x001fe20007ffe0ff */
[----:B------:R-:W-:-:S05]  /*0160*/  IMAD.MOV R2, RZ, RZ, -R10 ;  /* 0x000000ffff027224 */ /* 0x000fca00078e0a0a */
[----:B------:R0:W1:Y:S02]  /*0170*/  F2I.FTZ.U32.TRUNC.NTZ R5, R4 ;  /* 0x0000000400057305 */ /* 0x000064000021f000 */
[----:B0-----:R-:W-:Y:S02]  /*0180*/  IMAD.MOV.U32 R4, RZ, RZ, RZ ;  /* 0x000000ffff047224 */ /* 0x001fe400078e00ff */
[----:B-1----:R-:W-:-:S04]  /*0190*/  IMAD.MOV R6, RZ, RZ, -R5 ;  /* 0x000000ffff067224 */ /* 0x002fc800078e0a05 */
[----:B------:R-:W-:Y:S02]  /*01a0*/  IMAD R9, R6, R7, RZ ;  /* 0x0000000706097224 */ /* 0x000fe400078e02ff */
[----:B------:R-:W-:Y:S02]  /*01b0*/  IMAD.MOV.U32 R6, RZ, RZ, R8 ;  /* 0x000000ffff067224 */ /* 0x000fe400078e0008 */
[----:B------:R-:W-:-:S06]  /*01c0*/  IMAD.HI.U32 R5, R5, R9, R4 ;  /* 0x0000000905057227 */ /* 0x000fcc00078e0004 */
[----:B------:R-:W-:-:S04]  /*01d0*/  IMAD.HI.U32 R5, R5, R6, RZ ;  /* 0x0000000605057227 */ /* 0x000fc800078e00ff */
[----:B------:R-:W-:-:S05]  /*01e0*/  IMAD R2, R5, R2, R6 ;  /* 0x0000000205027224 */ /* 0x000fca00078e0206 */
[----:B------:R-:W-:-:S13]  /*01f0*/  ISETP.GT.U32.AND P1, PT, R7, R2, PT ;  /* 0x000000020700720c */ /* 0x000fda0003f24070 */
[----:B------:R-:W-:Y:S01]  /*0200*/  @!P1 IMAD.IADD R2, R2, 0x1, -R7 ;  /* 0x0000000102029824 */ /* 0x000fe200078e0a07 */
[----:B------:R-:W-:Y:S02]  /*0210*/  @!P1 IADD3 R5, R5, 0x1, RZ ;  /* 0x0000000105059810 */ /* 0x000fe40007ffe0ff */
[----:B------:R-:W-:Y:S02]  /*0220*/  ISETP.NE.AND P1, PT, R0, RZ, PT ;  /* 0x000000ff0000720c */ /* 0x000fe40003f25270 */
[----:B------:R-:W-:Y:S02]  /*0230*/  ISETP.GE.U32.AND P0, PT, R2, R7, PT ;  /* 0x000000070200720c */ /* 0x000fe40003f06070 */
[----:B------:R-:W-:-:S04]  /*0240*/  LOP3.LUT R2, R3, R0, RZ, 0x3c, !PT ;  /* 0x0000000003027212 */ /* 0x000fc800078e3cff */
[----:B------:R-:W-:Y:S01]  /*0250*/  ISETP.GE.AND P2, PT, R2, RZ, PT ;  /* 0x000000ff0200720c */ /* 0x000fe20003f46270 */
[----:B------:R-:W-:-:S05]  /*0260*/  IMAD.MOV.U32 R2, RZ, RZ, c[0x0][0x178] ;  /* 0x00005e00ff027624 */ /* 0x000fca00078e00ff */
[----:B------:R-:W-:Y:S02]  /*0270*/  IADD3 R2, R2, 0x1ff, RZ ;  /* 0x000001ff02027810 */ /* 0x000fe40007ffe0ff */
[----:B------:R-:W-:-:S05]  /*0280*/  @P0 IADD3 R5, R5, 0x1, RZ ;  /* 0x0000000105050810 */ /* 0x000fca0007ffe0ff */
[----:B------:R-:W-:Y:S01]  /*0290*/  IMAD.MOV.U32 R4, RZ, RZ, R5 ;  /* 0x000000ffff047224 */ /* 0x000fe200078e0005 */
[----:B------:R-:W-:-:S03]  /*02a0*/  SHF.R.S32.HI R5, RZ, 0x1f, R2 ;  /* 0x0000001fff057819 */ /* 0x000fc60000011402 */
[----:B------:R-:W-:Y:S01]  /*02b0*/  @!P2 IMAD.MOV R4, RZ, RZ, -R4 ;  /* 0x000000ffff04a224 */ /* 0x000fe200078e0a04 */
[----:B------:R-:W-:Y:S02]  /*02c0*/  @!P1 LOP3.LUT R4, RZ, R0, RZ, 0x33, !PT ;  /* 0x00000000ff049212 */ /* 0x000fe400078e33ff */
[----:B------:R-:W-:-:S03]  /*02d0*/  LEA.HI R5, R5, R2, RZ, 0x9 ;  /* 0x0000000205057211 */ /* 0x000fc600078f48ff */
[----:B------:R-:W-:Y:S02]  /*02e0*/  IMAD.SHL.U32 R2, R4, 0x8, RZ ;  /* 0x0000000804027824 */ /* 0x000fe400078e00ff */
[----:B------:R-:W-:-:S03]  /*02f0*/  IMAD.MOV R4, RZ, RZ, -R4 ;  /* 0x000000ffff047224 */ /* 0x000fc600078e0a04 */
[----:B------:R-:W-:Y:S01]  /*0300*/  LEA.HI.SX32 R5, R5, -R2, 0x17 ;  /* 0x8000000205057211 */ /* 0x000fe200078fbaff */
[----:B------:R-:W-:Y:S02]  /*0310*/  IMAD R11, R0, R4, R3 ;  /* 0x00000004000b7224 */ /* 0x000fe400078e0203 */
[----:B------:R-:W-:Y:S01]  /*0320*/  IMAD.MOV.U32 R4, RZ, RZ, RZ ;  /* 0x000000ffff047224 */ /* 0x000fe200078e00ff */
[----:B------:R-:W-:-:S04]  /*0330*/  IMNMX R8, R5, 0x8, PT ;  /* 0x0000000805087817 */ /* 0x000fc80003800200 */
[----:B------:R-:W-:-:S04]  /*0340*/  IABS R7, R8 ;  /* 0x0000000800077213 */ /* 0x000fc80000000000 */
[----:B------:R-:W0:Y:S08]  /*0350*/  I2F.RP R6, R7 ;  /* 0x0000000700067306 */ /* 0x000e300000209400 */
[----:B0-----:R-:W0:Y:S02]  /*0360*/  MUFU.RCP R6, R6 ;  /* 0x0000000600067308 */ /* 0x001e240000001000 */
[----:B0-----:R-:W-:-:S06]  /*0370*/  IADD3 R5, R6, 0xffffffe, RZ ;  /* 0x0ffffffe06057810 */ /* 0x001fcc0007ffe0ff */
[----:B------:R-:W0:Y:S02]  /*0380*/  F2I.FTZ.U32.TRUNC.NTZ R5, R5 ;  /* 0x0000000500057305 */ /* 0x000e24000021f000 */
[----:B0-----:R-:W-:-:S04]  /*0390*/  IMAD.MOV R9, RZ, RZ, -R5 ;  /* 0x000000ffff097224 */ /* 0x001fc800078e0a05 */
[----:B------:R-:W-:Y:S01]  /*03a0*/  IMAD.MOV.U32 R0, RZ, RZ, R9 ;  /* 0x000000ffff007224 */ /* 0x000fe200078e0009 */
[----:B------:R-:W-:-:S03]  /*03b0*/  IABS R9, R11 ;  /* 0x0000000b00097213 */ /* 0x000fc60000000000 */
[----:B------:R-:W-:Y:S01]  /*03c0*/  IMAD R3, R0, R7, RZ ;  /* 0x0000000700037224 */ /* 0x000fe200078e02ff */
[----:B------:R-:W-:-:S03]  /*03d0*/  IABS R0, R8 ;  /* 0x0000000800007213 */ /* 0x000fc60000000000 */
[----:B------:R-:W-:-:S04]  /*03e0*/  IMAD.HI.U32 R4, R5, R3, R4 ;  /* 0x0000000305047227 */ /* 0x000fc800078e0004 */
[----:B------:R-:W-:Y:S02]  /*03f0*/  IMAD.MOV R0, RZ, RZ, -R0 ;  /* 0x000000ffff007224 */ /* 0x000fe400078e0a00 */
        /* <DEDUP_REMOVED lines=8> */
[----:B------:R-:W-:-:S07]  /*0480*/  ISETP.GE.AND P2, PT, R0, RZ, PT ;  /* 0x000000ff0000720c */ /* 0x000fce0003f46270 */
[----:B------:R-:W-:Y:S02]  /*0490*/  @P0 IADD3 R4, R4, 0x1, RZ ;  /* 0x0000000104040810 */ /* 0x000fe40007ffe0ff */
[----:B------:R-:W-:-:S04]  /*04a0*/  PLOP3.LUT P0, PT, PT, PT, UP0, 0x80, 0x0 ;  /* 0x000000000000781c */ /* 0x000fc80003f0f008 */
[----:B------:R-:W-:Y:S01]  /*04b0*/  @!P2 IMAD.MOV R4, RZ, RZ, -R4 ;  /* 0x000000ffff04a224 */ /* 0x000fe200078e0a04 */
[----:B------:R-:W-:-:S05]  /*04c0*/  @!P1 LOP3.LUT R4, RZ, R8, RZ, 0x33, !PT ;  /* 0x00000008ff049212 */ /* 0x000fca00078e33ff */
[----:B------:R-:W-:Y:S02]  /*04d0*/  IMAD.MOV R3, RZ, RZ, -R4 ;  /* 0x000000ffff037224 */ /* 0x000fe400078e0a04 */
[----:B------:R-:W-:Y:S02]  /*04e0*/  IMAD.SHL.U32 R0, R4, 0x80, RZ ;  /* 0x0000008004007824 */ /* 0x000fe400078e00ff */
[----:B------:R-:W-:-:S04]  /*04f0*/  IMAD R3, R8, R3, R11 ;  /* 0x0000000308037224 */ /* 0x000fc800078e020b */
[----:B------:R-:W-:-:S04]  /*0500*/  IMAD.IADD R3, R2, 0x1, R3 ;  /* 0x0000000102037824 */ /* 0x000fc800078e0203 */
[----:B------:R-:W-:-:S05]  /*0510*/  IMAD R28, R3, 0x200, R13 ;  /* 0x00000200031c7824 */ /* 0x000fca00078e020d */
[C---:B------:R-:W-:Y:S01]  /*0520*/  IADD3 R2, R28.reuse, 0x80, RZ ;  /* 0x000000801c027810 */ /* 0x040fe20007ffe0ff */
[----:B------:R-:W-:Y:S01]  /*0530*/  STL [R1+0x1188], R28 ;  /* 0x0011881c01007387 */ /* 0x000fe20000100800 */
[C---:B------:R-:W-:Y:S02]  /*0540*/  IADD3 R29, R28.reuse, 0x40, RZ ;  /* 0x000000401c1d7810 */ /* 0x040fe40007ffe0ff */
[C---:B------:R-:W-:Y:S01]  /*0550*/  IADD3 R3, R28.reuse, 0xc0, RZ ;  /* 0x000000c01c037810 */ /* 0x040fe20007ffe0ff */
[----:B------:R-:W-:Y:S01]  /*0560*/  STL [R1+0x1220], R0 ;  /* 0x0012200001007387 */ /* 0x000fe20000100800 */
[C---:B------:R-:W-:Y:S02]  /*0570*/  IADD3 R4, R28.reuse, 0x140, RZ ;  /* 0x000001401c047810 */ /* 0x040fe40007ffe0ff */
[C---:B------:R-:W-:Y:S01]  /*0580*/  IADD3 R5, R28.reuse, 0x180, RZ ;  /* 0x000001801c057810 */ /* 0x040fe20007ffe0ff */
[----:B------:R0:W-:Y:S04]  /*0590*/  STL [R1+0x13ec], R2 ;  /* 0x0013ec0201007387 */ /* 0x0001e80000100800 */
[----:B------:R-:W-:Y:S04]  /*05a0*/  STL [R1+0x13e8], R29 ;  /* 0x0013e81d01007387 */ /* 0x000fe80000100800 */
[----:B------:R-:W-:Y:S01]  /*05b0*/  STL [R1+0x13f0], R3 ;  /* 0x0013f00301007387 */ /* 0x000fe20000100800 */
[----:B0-----:R-:W-:-:S03]  /*05c0*/  IADD3 R2, R28, 0x100, RZ ;  /* 0x000001001c027810 */ /* 0x001fc60007ffe0ff */
[----:B------:R0:W-:Y:S04]  /*05d0*/  STL [R1+0x13fc], R4 ;  /* 0x0013fc0401007387 */ /* 0x0001e80000100800 */
[----:B------:R1:W-:Y:S04]  /*05e0*/  STL [R1+0x13f8], R2 ;  /* 0x0013f80201007387 */ /* 0x0003e80000100800 */
[----:B------:R1:W-:Y:S01]  /*05f0*/  STL [R1+0x1400], R5 ;  /* 0x0014000501007387 */ /* 0x0003e20000100800 */
[----:B0-----:R-:W-:-:S05]  /*0600*/  IADD3 R4, R28, 0x1c0, RZ ;  /* 0x000001c01c047810 */ /* 0x001fca0007ffe0ff */
[----:B------:R1:W-:Y:S01]  /*0610*/  STL [R1+0x1404], R4 ;  /* 0x0014040401007387 */ /* 0x0003e20000100800 */
[----:B------:R-:W-:Y:S05]  /*0620*/  @P0 BRA `(.L_x_0) ;  /* 0x00001f7000000947 */ /* 0x000fea0003800000 */
[----:B------:R-:W-:Y:S01]  /*0630*/  IMAD.SHL.U32 R0, R12, 0x200, RZ ;  /* 0x000002000c007824 */ /* 0x000fe200078e00ff */
[----:B------:R-:W-:Y:S01]  /*0640*/  CS2R R24, SRZ ;  /* 0x0000000000187805 */ /* 0x000fe2000001ff00 */
[----:B------:R-:W-:Y:S01]  /*0650*/  CS2R R26, SRZ ;  /* 0x00000000001a7805 */ /* 0x000fe2000001ff00 */
[----:B------:R-:W-:Y:S01]  /*0660*/  CS2R R20, SRZ ;  /* 0x0000000000147805 */ /* 0x000fe2000001ff00 */
[----:B------:R-:W-:Y:S01]  /*0670*/  CS2R R22, SRZ ;  /* 0x0000000000167805 */ /* 0x000fe2000001ff00 */
[----:B------:R0:W-:Y:S01]  /*0680*/  STL [R1+0x1dec], R0 ;  /* 0x001dec0001007387 */ /* 0x0001e20000100800 */
[----:B------:R-:W-:Y:S01]  /*0690*/  CS2R R16, SRZ ;  /* 0x0000000000107805 */ /* 0x000fe2000001ff00 */
[----:B------:R-:W-:Y:S01]  /*06a0*/  CS2R R18, SRZ ;  /* 0x0000000000127805 */ /* 0x000fe2000001ff00 */
[----:B------:R-:W-:Y:S01]  /*06b0*/  CS2R R12, SRZ ;  /* 0x00000000000c7805 */ /* 0x000fe2000001ff00 */
[----:B------:R0:W-:Y:S01]  /*06c0*/  STL [R1], RZ ;  /* 0x000000ff01007387 */ /* 0x0001e20000100800 */
[----:B------:R-:W-:Y:S01]  /*06d0*/  CS2R R14, SRZ ;  /* 0x00000000000e7805 */ /* 0x000fe2000001ff00 */
[----:B------:R-:W-:Y:S01]  /*06e0*/  CS2R R8, SRZ ;  /* 0x0000000000087805 */ /* 0x000fe2000001ff00 */
[----:B------:R-:W-:Y:S01]  /*06f0*/  CS2R R10, SRZ ;  /* 0x00000000000a7805 */ /* 0x000fe2000001ff00 */
[----:B------:R0:W-:Y:S01]  /*0700*/  STL [R1+0x4], RZ ;  /* 0x000004ff01007387 */ /* 0x0001e20000100800 */
[----:B-1----:R-:W-:Y:S01]  /*0710*/  CS2R R4, SRZ ;  /* 0x0000000000047805 */ /* 0x002fe2000001ff00 */
[----:B------:R-:W-:-:S02]  /*0720*/  CS2R R6, SRZ ;  /* 0x0000000000067805 */ /* 0x000fc4000001ff00 */
[----:B------:R0:W-:Y:S04]  /*0730*/  STL [R1+0x8], RZ ;  /* 0x000008ff01007387 */ /* 0x0001e80000100800 */
        /* <DEDUP_REMOVED lines=484> */
[----:B------:R0:W-:Y:S01]  /*2580*/  STL [R1+0x125c], RZ ;  /* 0x00125cff01007387 */ /* 0x0001e20000100800 */
[----:B------:R-:W-:Y:S05]  /*2590*/  BRA `(.L_x_1) ;  /* 0x0004ba9000007947 */ /* 0x000fea0003800000 */
.L_x_0:
[----:B------:R-:W2:Y:S04]  /*25a0*/  LDL R20, [R1+0x1404] ;  /* 0x0014040001147983 */ /* 0x000ea80000100800 */
[----:B------:R-:W3:Y:S04]  /*25b0*/  LDL R21, [R1+0x1400] ;  /* 0x0014000001157983 */ /* 0x000ee80000100800 */
[----:B------:R-:W4:Y:S04]  /*25c0*/  LDL R22, [R1+0x13fc] ;  /* 0x0013fc0001167983 */ /* 0x000f280000100800 */
[----:B------:R-:W4:Y:S01]  /*25d0*/  LDL R19, [R1+0x13ec] ;  /* 0x0013ec0001137983 */ /* 0x000f220000100800 */
[----:B------:R-:W-:Y:S01]  /*25e0*/  IABS R6, c[0x0][0x178] ;  /* 0x00005e0000067a13 */ /* 0x000fe20000000000 */
[----:B------:R-:W-:Y:S01]  /*25f0*/  IMAD.MOV.U32 R27, RZ, RZ, R0 ;  /* 0x000000ffff1b7224 */ /* 0x000fe200078e0000 */
[----:B------:R-:W-:Y:S01]  /*2600*/  IABS R26, c[0x0][0x17c] ;  /* 0x00005f00001a7a13 */ /* 0x000fe20000000000 */
[----:B------:R-:W-:Y:S01]  /*2610*/  IMAD.MOV.U32 R23, RZ, RZ, R2 ;  /* 0x000000ffff177224 */ /* 0x000fe200078e0002 */
[----:B------:R-:W0:Y:S01]  /*2620*/  I2F.RP R7, R6 ;  /* 0x0000000600077306 */ /* 0x000e220000209400 */
[----:B------:R-:W-:Y:S01]  /*2630*/  IMAD.MOV.U32 R18, RZ, RZ, R3 ;  /* 0x000000ffff127224 */ /* 0x000fe200078e0003 */
[----:B------:R-:W-:Y:S01]  /*2640*/  IABS R15, R29 ;  /* 0x0000001d000f7213 */ /* 0x000fe20000000000 */
[----:B------:R-:W1:Y:S01]  /*2650*/  S2R R17, SR_TID.X ;  /* 0x0000000000117919 */ /* 0x000e620000002100 */
[----:B------:R-:W-:Y:S01]  /*2660*/  IABS R14, R28 ;  /* 0x0000001c000e7213 */ /* 0x000fe20000000000 */
[----:B------:R-:W-:-:S03]  /*2670*/  ULDC.64 UR4, c[0x0][0x188] ;  /* 0x0000620000047ab9 */ /* 0x000fc60000000a00 */
[----:B------:R-:W1:Y:S08]  /*2680*/  I2F.RP R0, R26 ;  /* 0x0000001a00007306 */ /* 0x000e700000209400 */
[----:B0-----:R-:W0:Y:S08]  /*2690*/  MUFU.RCP R7, R7 ;  /* 0x0000000700077308 */ /* 0x001e300000001000 */
[----:B-1----:R-:W1:Y:S01]  /*26a0*/  MUFU.RCP R0, R0 ;  /* 0x0000000000007308 */ /* 0x002e620000001000 */
[----:B------:R-:W-:-:S02]  /*26b0*/  LOP3.LUT R17, R17, 0x20, RZ, 0xc0, !PT ;  /* 0x0000002011117812 */ /* 0x000fc400078ec0ff */
[----:B0-----:R-:W-:-:S05]  /*26c0*/  IADD3 R2, R7, 0xffffffe, RZ ;  /* 0x0ffffffe07027810 */ /* 0x001fca0007ffe0ff */
[----:B------:R0:W0:Y:S01]  /*26d0*/  F2I.FTZ.U32.TRUNC.NTZ R3, R2 ;  /* 0x0000000200037305 */ /* 0x000022000021f000 */
[----:B-1----:R-:W-:-:S07]  /*26e0*/  IADD3 R4, R0, 0xffffffe, RZ ;  /* 0x0ffffffe00047810 */ /* 0x002fce0007ffe0ff */
[----:B------:R1:W1:Y:S01]  /*26f0*/  F2I.FTZ.U32.TRUNC.NTZ R5, R4 ;  /* 0x0000000400057305 */ /* 0x000262000021f000 */
[----:B0-----:R-:W-:Y:S02]  /*2700*/  IMAD.MOV.U32 R2, RZ, RZ, RZ ;  /* 0x000000ffff027224 */ /* 0x001fe400078e00ff */
[----:B------:R-:W-:Y:S02]  /*2710*/  IMAD.MOV R9, RZ, RZ, -R3 ;  /* 0x000000ffff097224 */ /* 0x000fe400078e0a03 */
[----:B-1----:R-:W-:Y:S02]  /*2720*/  IMAD.MOV.U32 R4, RZ, RZ, RZ ;  /* 0x000000ffff047224 */ /* 0x002fe400078e00ff */
[----:B------:R-:W-:-:S04]  /*2730*/  IMAD R9, R9, R6, RZ ;  /* 0x0000000609097224 */ /* 0x000fc800078e02ff */
[----:B------:R-:W-:-:S04]  /*2740*/  IMAD.HI.U32 R0, R3, R9, R2 ;  /* 0x0000000903007227 */ /* 0x000fc800078e0002 */
[----:B------:R-:W-:-:S04]  /*2750*/  IMAD.MOV R13, RZ, RZ, -R5 ;  /* 0x000000ffff0d7224 */ /* 0x000fc800078e0a05 */
[----:B------:R-:W-:Y:S01]  /*2760*/  IMAD R13, R13, R26, RZ ;  /* 0x0000001a0d0d7224 */ /* 0x000fe200078e02ff */
[----:B--2---:R-:W-:Y:S02]  /*2770*/  IABS R7, R20 ;  /* 0x0000001400077213 */ /* 0x004fe40000000000 */
[----:B---3--:R-:W-:-:S03]  /*2780*/  IABS R11, R21 ;  /* 0x00000015000b7213 */ /* 0x008fc60000000000 */
[----:B------:R-:W-:Y:S01]  /*2790*/  IMAD.HI.U32 R2, R0, R7, RZ ;  /* 0x0000000700027227 */ /* 0x000fe200078e00ff */
[----:B----4-:R-:W-:-:S03]  /*27a0*/  IABS R9, R22 ;  /* 0x0000001600097213 */ /* 0x010fc60000000000 */
[----:B------:R-:W-:-:S04]  /*27b0*/  IMAD.HI.U32 R3, R0, R11, RZ ;  /* 0x0000000b00037227 */ /* 0x000fc800078e00ff */
[----:B------:R-:W-:Y:S02]  /*27c0*/  IMAD.MOV R8, RZ, RZ, -R2 ;  /* 0x000000ffff087224 */ /* 0x000fe400078e0a02 */
[----:B------:R-:W-:Y:S02]  /*27d0*/  IMAD.MOV R10, RZ, RZ, -R3 ;  /* 0x000000ffff0a7224 */ /* 0x000fe400078e0a03 */
[----:B------:R-:W-:Y:S01]  /*27e0*/  IMAD.HI.U32 R3, R5, R13, R4 ;  /* 0x0000000d05037227 */ /* 0x000fe200078e0004 */
[----:B------:R-:W-:Y:S02]  /*27f0*/  IABS R13, R23 ;  /* 0x00000017000d7213 */ /* 0x000fe40000000000 */
[----:B------:R-:W-:Y:S01]  /*2800*/  IABS R5, R19 ;  /* 0x0000001300057213 */ /* 0x000fe20000000000 */
[----:B------:R-:W-:-:S04]  /*2810*/  IMAD.HI.U32 R2, R0, R9, RZ ;  /* 0x0000000900027227 */ /* 0x000fc800078e00ff */
[C---:B------:R-:W-:Y:S02]  /*2820*/  IMAD R7, R6.reuse, R8, R7 ;  /* 0x0000000806077224 */ /* 0x040fe400078e0207 */
[C---:B------:R-:W-:Y:S01]  /*2830*/  IMAD R8, R6.reuse, R10, R11 ;  /* 0x0000000a06087224 */ /* 0x040fe200078e020b */
[----:B------:R-:W-:Y:S01]  /*2840*/  IABS R11, R18 ;  /* 0x00000012000b7213 */ /* 0x000fe20000000000 */
[----:B------:R-:W-:Y:S01]  /*2850*/  IMAD.MOV R4, RZ, RZ, -R2 ;  /* 0x000000ffff047224 */ /* 0x000fe200078e0a02 */
[----:B------:R-:W-:Y:S01]  /*2860*/  ISETP.GT.U32.AND P0, PT, R6, R7, PT ;  /* 0x000000070600720c */ /* 0x000fe20003f04070 */
[----:B------:R-:W-:Y:S01]  /*2870*/  IMAD.HI.U32 R2, R0, R13, RZ ;  /* 0x0000000d00027227 */ /* 0x000fe200078e00ff */
[----:B------:R-:W-:-:S03]  /*2880*/  ISETP.GT.U32.AND P5, PT, R6, R8, PT ;  /* 0x000000080600720c */ /* 0x000fc60003fa4070 */
[----:B------:R-:W-:-:S04]  /*2890*/  IMAD.HI.U32 R10, R0, R11, RZ ;  /* 0x0000000b000a7227 */ /* 0x000fc800078e00ff */
[----:B------:R-:W-:Y:S02]  /*28a0*/  IMAD.MOV R16, RZ, RZ, -R2 ;  /* 0x000000ffff107224 */ /* 0x000fe400078e0a02 */
[----:B------:R-:W-:-:S04]  /*28b0*/  IMAD.HI.U32 R12, R0, R5, RZ ;  /* 0x00000005000c7227 */ /* 0x000fc800078e00ff */
[----:B------:R-:W-:Y:S02]  /*28c0*/  IMAD.MOV R2, RZ, RZ, -R10 ;  /* 0x000000ffff027224 */ /* 0x000fe400078e0a0a */
[C---:B------:R-:W-:Y:S02]  /*28d0*/  IMAD R10, R6.reuse, R16, R13 ;  /* 0x00000010060a7224 */ /* 0x040fe400078e020d */
[----:B------:R-:W-:Y:S02]  /*28e0*/  IMAD.MOV R12, RZ, RZ, -R12 ;  /* 0x000000ffff0c7224 */ /* 0x000fe400078e0a0c */
[C---:B------:R-:W-:Y:S01]  /*28f0*/  IMAD R9, R6.reuse, R4, R9 ;  /* 0x0000000406097224 */ /* 0x040fe200078e0209 */
[C---:B------:R-:W-:Y:S01]  /*2900*/  ISETP.GT.U32.AND P3, PT, R6.reuse, R10, PT ;  /* 0x0000000a0600720c */ /* 0x040fe20003f64070 */
[----:B------:R-:W-:Y:S02]  /*2910*/  IMAD R12, R6, R12, R5 ;  /* 0x0000000c060c7224 */ /* 0x000fe400078e0205 */
[----:B------:R-:W-:Y:S01]  /*2920*/  IMAD.HI.U32 R4, R0, R15, RZ ;  /* 0x0000000f00047227 */ /* 0x000fe200078e00ff */
[----:B------:R-:W-:-:S02]  /*2930*/  ISETP.GT.U32.AND P4, PT, R6, R9, PT ;  /* 0x000000090600720c */ /* 0x000fc40003f84070 */
[C---:B------:R-:W-:Y:S01]  /*2940*/  ISETP.GT.U32.AND P1, PT, R6.reuse, R12, PT ;  /* 0x0000000c0600720c */ /* 0x040fe20003f24070 */
[----:B------:R-:W-:Y:S02]  /*2950*/  IMAD.MOV R4, RZ, RZ, -R4 ;  /* 0x000000ffff047224 */ /* 0x000fe400078e0a04 */
[----:B------:R-:W-:Y:S02]  /*2960*/  IMAD.MOV.U32 R13, RZ, RZ, R14 ;  /* 0x000000ffff0d7224 */ /* 0x000fe400078e000e */
[----:B------:R-:W-:Y:S02]  /*2970*/  IMAD R15, R6, R4, R15 ;  /* 0x00000004060f7224 */ /* 0x000fe400078e020f */
[----:B------:R-:W-:Y:S02]  /*2980*/  @!P3 IMAD.IADD R10, R10, 0x1, -R6 ;  /* 0x000000010a0ab824 */ /* 0x000fe400078e0a06 */
[----:B------:R-:W-:Y:S01]  /*2990*/  IMAD.HI.U32 R0, R0, R13, RZ ;  /* 0x0000000d00007227 */ /* 0x000fe200078e00ff */
[----:B------:R-:W-:-:S03]  /*29a0*/  ISETP.GT.U32.AND P2, PT, R6, R15, PT ;  /* 0x0000000f0600720c */ /* 0x000fc60003f44070 */
[----:B------:R-:W-:Y:S01]  /*29b0*/  @!P1 IMAD.IADD R12, R12, 0x1, -R6 ;  /* 0x000000010c0c9824 */ /* 0x000fe200078e0a06 */
[C---:B------:R-:W-:Y:S01]  /*29c0*/  ISETP.GT.U32.AND P1, PT, R6.reuse, R10, PT ;  /* 0x0000000a0600720c */ /* 0x040fe20003f24070 */
[C---:B------:R-:W-:Y:S01]  /*29d0*/  IMAD R11, R6.reuse, R2, R11 ;  /* 0x00000002060b7224 */ /* 0x040fe200078e020b */
[----:B------:R-:W-:Y:S01]  /*29e0*/  LEA.HI R2, R17, R27, RZ, 0x1b ;  /* 0x0000001b11027211 */ /* 0x000fe200078fd8ff */
[----:B------:R-:W-:Y:S02]  /*29f0*/  IMAD.MOV R16, RZ, RZ, -R0 ;  /* 0x000000ffff107224 */ /* 0x000fe400078e0a00 */
[--C-:B------:R-:W-:Y:S01]  /*2a00*/  @!P0 IMAD.IADD R7, R7, 0x1, -R6.reuse ;  /* 0x0000000107078824 */ /* 0x100fe200078e0a06 */
[C---:B------:R-:W-:Y:S01]  /*2a10*/  ISETP.GT.U32.AND P6, PT, R6.reuse, R11, PT ;  /* 0x0000000b0600720c */ /* 0x040fe20003fc4070 */
[----:B------:R-:W-:Y:S01]  /*2a20*/  IMAD R16, R6, R16, R13 ;  /* 0x0000001006107224 */ /* 0x000fe200078e020d */
[----:B------:R-:W-:Y:S01]  /*2a30*/  IADD3 R17, R2, 0x7e, RZ ;  /* 0x0000007e02117810 */ /* 0x000fe20007ffe0ff */
[--C-:B------:R-:W-:Y:S01]  /*2a40*/  @!P5 IMAD.IADD R8, R8, 0x1, -R6.reuse ;  /* 0x000000010808d824 */ /* 0x100fe200078e0a06 */
[C---:B------:R-:W-:Y:S01]  /*2a50*/  ISETP.GT.U32.AND P5, PT, R6.reuse, R7, PT ;  /* 0x000000070600720c */ /* 0x040fe20003fa4070 */
[--C-:B------:R-:W-:Y:S01]  /*2a60*/  @!P2 IMAD.IADD R15, R15, 0x1, -R6.reuse ;  /* 0x000000010f0fa824 */ /* 0x100fe200078e0a06 */
[----:B------:R-:W-:Y:S01]  /*2a70*/  ISETP.GT.U32.AND P0, PT, R6, R16, PT ;  /* 0x000000100600720c */ /* 0x000fe20003f04070 */
[--C-:B------:R-:W-:Y:S01]  /*2a80*/  @!P1 IMAD.IADD R10, R10, 0x1, -R6.reuse ;  /* 0x000000010a0a9824 */ /* 0x100fe200078e0a06 */
[----:B------:R-:W-:Y:S01]  /*2a90*/  ISETP.GT.U32.AND P2, PT, R6, R12, PT ;  /* 0x0000000c0600720c */ /* 0x000fe20003f44070 */
[----:B------:R-:W-:Y:S01]  /*2aa0*/  @!P4 IMAD.IADD R9, R9, 0x1, -R6 ;  /* 0x000000010909c824 */ /* 0x000fe200078e0a06 */
[----:B------:R-:W-:-:S02]  /*2ab0*/  ISETP.GE.AND P1, PT, R20, RZ, PT ;  /* 0x000000ff1400720c */ /* 0x000fc40003f26270 */
[----:B------:R-:W-:Y:S01]  /*2ac0*/  ISETP.GT.U32.AND P4, PT, R6, R8, PT ;  /* 0x000000080600720c */ /* 0x000fe20003f84070 */
[--C-:B------:R-:W-:Y:S01]  /*2ad0*/  @!P6 IMAD.IADD R11, R11, 0x1, -R6.reuse ;  /* 0x000000010b0be824 */ /* 0x100fe200078e0a06 */
[----:B------:R-:W-:Y:S02]  /*2ae0*/  IABS R0, R17 ;  /* 0x0000001100007213 */ /* 0x000fe40000000000 */
[----:B------:R-:W-:Y:S01]  /*2af0*/  IADD3 R5, R2, 0x7c, RZ ;  /* 0x0000007c02057810 */ /* 0x000fe20007ffe0ff */
[--C-:B------:R-:W-:Y:S01]  /*2b00*/  @!P5 IMAD.IADD R7, R7, 0x1, -R6.reuse ;  /* 0x000000010707d824 */ /* 0x100fe200078e0a06 */
[----:B------:R-:W-:Y:S01]  /*2b10*/  ISETP.GT.U32.AND P5, PT, R6, R15, PT ;  /* 0x0000000f0600720c */ /* 0x000fe20003fa4070 */
[--C-:B------:R-:W-:Y:S01]  /*2b20*/  @!P0 IMAD.IADD R16, R16, 0x1, -R6.reuse ;  /* 0x0000000110108824 */ /* 0x100fe200078e0a06 */
[----:B------:R-:W-:Y:S01]  /*2b30*/  ISETP.GT.U32.AND P0, PT, R6, R11, PT ;  /* 0x0000000b0600720c */ /* 0x000fe20003f04070 */
[--C-:B------:R-:W-:Y:S01]  /*2b40*/  @!P2 IMAD.IADD R12, R12, 0x1, -R6.reuse ;  /* 0x000000010c0ca824 */ /* 0x100fe200078e0a06 */
[----:B------:R-:W-:Y:S01]  /*2b50*/  ISETP.GE.AND P2, PT, R21, RZ, PT ;  /* 0x000000ff1500720c */ /* 0x000fe20003f46270 */
[----:B------:R-:W-:Y:S01]  /*2b60*/  @!P1 IMAD.MOV R7, RZ, RZ, -R7 ;  /* 0x000000ffff079224 */ /* 0x000fe200078e0a07 */
[----:B------:R-:W-:Y:S01]  /*2b70*/  ISETP.GE.AND P1, PT, R18, RZ, PT ;  /* 0x000000ff1200720c */ /* 0x000fe20003f26270 */
[----:B------:R-:W-:Y:S01]  /*2b80*/  @!P4 IMAD.IADD R8, R8, 0x1, -R6 ;  /* 0x000000010808c824 */ /* 0x000fe200078e0a06 */
[----:B------:R-:W-:Y:S01]  /*2b90*/  IABS R4, R5 ;  /* 0x0000000500047213 */ /* 0x000fe20000000000 */
[----:B------:R-:W-:Y:S01]  /*2ba0*/  IMAD.MOV.U32 R13, RZ, RZ, R0 ;  /* 0x000000ffff0d7224 */ /* 0x000fe200078e0000 */
[----:B------:R-:W-:-:S02]  /*2bb0*/  ISETP.GT.U32.AND P3, PT, R6, R9, PT ;  /* 0x000000090600720c */ /* 0x000fc40003f64070 */
[----:B------:R-:W-:Y:S01]  /*2bc0*/  ISETP.GT.U32.AND P6, PT, R6, R16, PT ;  /* 0x000000100600720c */ /* 0x000fe20003fc4070 */
[----:B------:R-:W-:Y:S01]  /*2bd0*/  IMAD.HI.U32 R0, R3, R13, RZ ;  /* 0x0000000d03007227 */ /* 0x000fe200078e00ff */
[----:B------:R-:W-:Y:S02]  /*2be0*/  LOP3.LUT R21, RZ, c[0x0][0x178], RZ, 0x33, !PT ;  /* 0x00005e00ff157a12 */ /* 0x000fe400078e33ff */
[----:B------:R-:W-:Y:S01]  /*2bf0*/  ISETP.GE.AND P4, PT, R17, RZ, PT ;  /* 0x000000ff1100720c */ /* 0x000fe20003f86270 */
[----:B------:R-:W-:Y:S01]  /*2c00*/  @!P0 IMAD.IADD R11, R11, 0x1, -R6 ;  /* 0x000000010b0b8824 */ /* 0x000fe200078e0a06 */
[----:B------:R-:W-:Y:S01]  /*2c10*/  ISETP.GE.AND P0, PT, R23, RZ, PT ;  /* 0x000000ff1700720c */ /* 0x000fe20003f06270 */
[----:B------:R-:W-:Y:S01]  /*2c20*/  @!P2 IMAD.MOV R8, RZ, RZ, -R8 ;  /* 0x000000ffff08a224 */ /* 0x000fe200078e0a08 */
[----:B------:R-:W-:Y:S01]  /*2c30*/  ISETP.GE.AND P2, PT, R19, RZ, PT ;  /* 0x000000ff1300720c */ /* 0x000fe20003f46270 */
[----:B------:R-:W-:Y:S01]  /*2c40*/  @!P1 IMAD.MOV R11, RZ, RZ, -R11 ;  /* 0x000000ffff0b9224 */ /* 0x000fe200078e0a0b */
[----:B------:R-:W-:Y:S01]  /*2c50*/  ISETP.GE.AND P1, PT, R29, RZ, PT ;  /* 0x000000ff1d00720c */ /* 0x000fe20003f26270 */
[----:B------:R-:W-:-:S04]  /*2c60*/  IMAD.HI.U32 R14, R3, R4, RZ ;  /* 0x00000004030e7227 */ /* 0x000fc800078e00ff */
[----:B------:R-:W-:Y:S02]  /*2c70*/  IMAD.MOV R0, RZ, RZ, -R0 ;  /* 0x000000ffff007224 */ /* 0x000fe400078e0a00 */
[----:B------:R-:W-:Y:S02]  /*2c80*/  IMAD.MOV R14, RZ, RZ, -R14 ;  /* 0x000000ffff0e7224 */ /* 0x000fe400078e0a0e */
[C---:B------:R-:W-:Y:S02]  /*2c90*/  IMAD R0, R26.reuse, R0, R13 ;  /* 0x000000001a007224 */ /* 0x040fe400078e020d */
[----:B------:R-:W-:Y:S01]  /*2ca0*/  IMAD R4, R26, R14, R4 ;  /* 0x0000000e1a047224 */ /* 0x000fe200078e0204 */
[----:B------:R-:W-:Y:S01]  /*2cb0*/  IADD3 R14, R2, 0x74, RZ ;  /* 0x00000074020e7810 */ /* 0x000fe20007ffe0ff */
[----:B------:R-:W-:Y:S01]  /*2cc0*/  @!P5 IMAD.IADD R15, R15, 0x1, -R6 ;  /* 0x000000010f0fd824 */ /* 0x000fe200078e0a06 */
[----:B------:R-:W-:Y:S01]  /*2cd0*/  ISETP.GE.AND P5, PT, R22, RZ, PT ;  /* 0x000000ff1600720c */ /* 0x000fe20003fa6270 */
[----:B------:R-:W-:Y:S01]  /*2ce0*/  @!P0 IMAD.MOV R10, RZ, RZ, -R10 ;  /* 0x000000ffff0a8224 */ /* 0x000fe200078e0a0a */
[----:B------:R-:W-:Y:S01]  /*2cf0*/  ISETP.GT.U32.AND P0, PT, R26, R0, PT ;  /* 0x000000001a00720c */ /* 0x000fe20003f04070 */
[----:B------:R-:W-:Y:S01]  /*2d00*/  @!P3 IMAD.IADD R9, R9, 0x1, -R6 ;  /* 0x000000010909b824 */ /* 0x000fe200078e0a06 */
[----:B------:R-:W-:Y:S01]  /*2d10*/  ISETP.GE.AND P3, PT, R5, RZ, PT ;  /* 0x000000ff0500720c */ /* 0x000fe20003f66270 */
[----:B------:R-:W-:Y:S01]  /*2d20*/  @!P2 IMAD.MOV R12, RZ, RZ, -R12 ;  /* 0x000000ffff0ca224 */ /* 0x000fe200078e0a0c */
[----:B------:R-:W-:Y:S01]  /*2d30*/  ISETP.GE.AND P2, PT, R28, RZ, PT ;  /* 0x000000ff1c00720c */ /* 0x000fe20003f46270 */
[----:B------:R-:W-:Y:S01]  /*2d40*/  @!P1 IMAD.MOV R15, RZ, RZ, -R15 ;  /* 0x000000ffff0f9224 */ /* 0x000fe200078e0a0f */
[----:B------:R-:W-:Y:S01]  /*2d50*/  IADD3 R5, R2, 0x7a, RZ ;  /* 0x0000007a02057810 */ /* 0x000fe20007ffe0ff */
[----:B------:R-:W-:Y:S01]  /*2d60*/  @!P6 IMAD.IADD R16, R16, 0x1, -R6 ;  /* 0x000000011010e824 */ /* 0x000fe200078e0a06 */
[----:B------:R-:W-:-:S02]  /*2d70*/  ISETP.GT.U32.AND P1, PT, R26, R4, PT ;  /* 0x000000041a00720c */ /* 0x000fc40003f24070 */
[----:B------:R-:W-:Y:S01]  /*2d80*/  ISETP.GE.AND P6, PT, R5, RZ, PT ;  /* 0x000000ff0500720c */ /* 0x000fe20003fc6270 */
[----:B------:R-:W-:Y:S01]  /*2d90*/  @!P5 IMAD.MOV R9, RZ, RZ, -R9 ;  /* 0x000000ffff09d224 */ /* 0x000fe200078e0a09 */
[----:B------:R-:W-:Y:S01]  /*2da0*/  IABS R5, R5 ;  /* 0x0000000500057213 */ /* 0x000fe20000000000 */
[----:B------:R-:W-:Y:S01]  /*2db0*/  @!P0 IMAD.IADD R0, R0, 0x1, -R26 ;  /* 0x0000000100008824 */ /* 0x000fe200078e0a1a */
[----:B------:R-:W-:Y:S02]  /*2dc0*/  IADD3 R6, R2, 0x78, RZ ;  /* 0x0000007802067810 */ /* 0x000fe40007ffe0ff */
[----:B------:R-:W-:Y:S01]  /*2dd0*/  IABS R18, R14 ;  /* 0x0000000e00127213 */ /* 0x000fe20000000000 */
[----:B------:R-:W-:Y:S01]  /*2de0*/  IMAD.HI.U32 R13, R3, R5, RZ ;  /* 0x00000005030d7227 */ /* 0x000fe200078e00ff */
[----:B------:R-:W-:Y:S02]  /*2df0*/  ISETP.GE.AND P5, PT, R6, RZ, PT ;  /* 0x000000ff0600720c */ /* 0x000fe40003fa6270 */
[----:B------:R-:W-:Y:S01]  /*2e00*/  IABS R6, R6 ;  /* 0x0000000600067213 */ /* 0x000fe20000000000 */
[----:B------:R-:W-:Y:S01]  /*2e10*/  @!P2 IMAD.MOV R16, RZ, RZ, -R16 ;  /* 0x000000ffff10a224 */ /* 0x000fe200078e0a10 */
[----:B------:R-:W-:Y:S01]  /*2e20*/  ISETP.NE.AND P2, PT, RZ, c[0x0][0x178], PT ;  /* 0x00005e00ff007a0c */ /* 0x000fe20003f45270 */
[----:B------:R-:W-:Y:S01]  /*2e30*/  @!P1 IMAD.IADD R4, R4, 0x1, -R26 ;  /* 0x0000000104049824 */ /* 0x000fe200078e0a1a */
[----:B------:R-:W-:Y:S01]  /*2e40*/  ISETP.GT.U32.AND P0, PT, R26, R0, PT ;  /* 0x000000001a00720c */ /* 0x000fe20003f04070 */
[----:B------:R-:W-:Y:S01]  /*2e50*/  IMAD.MOV R13, RZ, RZ, -R13 ;  /* 0x000000ffff0d7224 */ /* 0x000fe200078e0a0d */
[----:B------:R-:W-:Y:S01]  /*2e60*/  SEL R22, R21, R7, !P2 ;  /* 0x0000000715167207 */ /* 0x000fe20005000000 */
[----:B------:R-:W-:Y:S01]  /*2e70*/  IMAD.HI.U32 R19, R3, R6, RZ ;  /* 0x0000000603137227 */ /* 0x000fe200078e00ff */
[----:B------:R-:W-:-:S02]  /*2e80*/  SEL R7, R21, R8, !P2 ;  /* 0x0000000815077207 */ /* 0x000fc40005000000 */
[C---:B------:R-:W-:Y:S01]  /*2e90*/  ISETP.GT.U32.AND P1, PT, R26.reuse, R4, PT ;  /* 0x000000041a00720c */ /* 0x040fe20003f24070 */
[----:B------:R-:W-:Y:S01]  /*2ea0*/  IMAD R5, R26, R13, R5 ;  /* 0x0000000d1a057224 */ /* 0x000fe200078e0205 */
[----:B------:R-:W-:Y:S01]  /*2eb0*/  IADD3 R13, R2, 0x76, RZ ;  /* 0x00000076020d7810 */ /* 0x000fe20007ffe0ff */
[----:B------:R-:W-:Y:S01]  /*2ec0*/  IMAD.MOV R19, RZ, RZ, -R19 ;  /* 0x000000ffff137224 */ /* 0x000fe200078e0a13 */
[C---:B------:R-:W-:Y:S01]  /*2ed0*/  SEL R9, R21.reuse, R9, !P2 ;  /* 0x0000000915097207 */ /* 0x040fe20005000000 */
[----:B------:R-:W-:Y:S01]  /*2ee0*/  STL [R1+0xec], R22 ;  /* 0x0000ec1601007387 */ /* 0x000fe20000100800 */
[----:B------:R-:W-:Y:S01]  /*2ef0*/  IABS R17, R13 ;  /* 0x0000000d00117213 */ /* 0x000fe20000000000 */
[----:B------:R-:W-:Y:S01]  /*2f00*/  IMAD R6, R26, R19, R6 ;  /* 0x000000131a067224 */ /* 0x000fe200078e0206 */
[----:B------:R-:W-:Y:S01]  /*2f10*/  SEL R8, R21, R10, !P2 ;  /* 0x0000000a15087207 */ /* 0x000fe20005000000 */
[----:B------:R0:W-:Y:S01]  /*2f20*/  STL [R1+0xf0], R7 ;  /* 0x0000f00701007387 */ /* 0x0001e20000100800 */
[----:B------:R-:W-:-:S03]  /*2f30*/  IMAD.HI.U32 R20, R3, R18, RZ ;  /* 0x0000001203147227 */ /* 0x000fc600078e00ff */
[----:B------:R1:W-:Y:S01]  /*2f40*/  STL [R1+0xf4], R9 ;  /* 0x0000f40901007387 */ /* 0x0003e20000100800 */
[----:B------:R-:W-:-:S03]  /*2f50*/  IMAD.HI.U32 R19, R3, R17, RZ ;  /* 0x0000001103137227 */ /* 0x000fc600078e00ff */
[----:B------:R2:W-:Y:S01]  /*2f60*/  STL [R1+0xf8], R8 ;  /* 0x0000f80801007387 */ /* 0x0005e20000100800 */
[----:B------:R-:W-:Y:S01]  /*2f70*/  @!P0 IMAD.IADD R0, R0, 0x1, -R26 ;  /* 0x0000000100008824 */ /* 0x000fe200078e0a1a */
[C---:B0-----:R-:W-:Y:S01]  /*2f80*/  SEL R7, R21.reuse, R11, !P2 ;  /* 0x0000000b15077207 */ /* 0x041fe20005000000 */
[----:B------:R-:W-:Y:S01]  /*2f90*/  IMAD.MOV R20, RZ, RZ, -R20 ;  /* 0x000000ffff147224 */ /* 0x000fe200078e0a14 */
[----:B------:R-:W-:Y:S01]  /*2fa0*/  ISETP.GT.U32.AND P0, PT, R26, R5, PT ;  /* 0x000000051a00720c */ /* 0x000fe20003f04070 */
[----:B------:R-:W-:Y:S01]  /*2fb0*/  @!P1 IMAD.IADD R4, R4, 0x1, -R26 ;  /* 0x0000000104049824 */ /* 0x000fe200078e0a1a */
[C---:B-1----:R-:W-:Y:S01]  /*2fc0*/  SEL R9, R21.reuse, R12, !P2 ;  /* 0x0000000c15097207 */ /* 0x042fe20005000000 */
[----:B------:R0:W-:Y:S01]  /*2fd0*/  STL [R1+0xfc], R7 ;  /* 0x0000fc0701007387 */ /* 0x0001e20000100800 */
[----:B------:R-:W-:Y:S01]  /*2fe0*/  IMAD.MOV R19, RZ, RZ, -R19 ;  /* 0x000000ffff137224 */ /* 0x000fe200078e0a13 */
[----:B--2---:R-:W-:Y:S01]  /*2ff0*/  SEL R8, R21, R15, !P2 ;  /* 0x0000000f15087207 */ /* 0x004fe20005000000 */
[----:B------:R-:W-:Y:S01]  /*3000*/  @!P4 IMAD.MOV R0, RZ, RZ, -R0 ;  /* 0x000000ffff00c224 */ /* 0x000fe200078e0a00 */
[----:B------:R-:W-:Y:S01]  /*3010*/  STL [R1+0x100], R9 ;  /* 0x0001000901007387 */ /* 0x000fe20000100800 */
[C---:B------:R-:W-:Y:S01]  /*3020*/  IMAD R18, R26.reuse, R20, R18 ;  /* 0x000000141a127224 */ /* 0x040fe200078e0212 */
[----:B------:R-:W-:Y:S01]  /*3030*/  ISETP.GE.AND P4, PT, R13, RZ, PT ;  /* 0x000000ff0d00720c */ /* 0x000fe20003f86270 */
[----:B------:R-:W-:Y:S01]  /*3040*/  IMAD.MOV.U32 R11, RZ, RZ, R4 ;  /* 0x000000ffff0b7224 */ /* 0x000fe200078e0004 */
[----:B------:R1:W-:Y:S01]  /*3050*/  STL [R1+0x104], R8 ;  /* 0x0001040801007387 */ /* 0x0003e20000100800 */
[----:B0-----:R-:W-:Y:S01]  /*3060*/  SEL R7, R21, R16, !P2 ;  /* 0x0000001015077207 */ /* 0x001fe20005000000 */
[C---:B------:R-:W-:Y:S01]  /*3070*/  IMAD R17, R26.reuse, R19, R17 ;  /* 0x000000131a117224 */ /* 0x040fe200078e0211 */
[C---:B------:R-:W-:Y:S01]  /*3080*/  ISETP.GT.U32.AND P2, PT, R26.reuse, R6, PT ;  /* 0x000000061a00720c */ /* 0x040fe20003f44070 */
[----:B------:R-:W-:Y:S01]  /*3090*/  @!P3 IMAD.MOV R11, RZ, RZ, -R11 ;  /* 0x000000ffff0bb224 */ /* 0x000fe200078e0a0b */
[C---:B------:R-:W-:Y:S01]  /*30a0*/  ISETP.GT.U32.AND P3, PT, R26.reuse, R18, PT ;  /* 0x000000121a00720c */ /* 0x040fe20003f64070 */
[----:B------:R0:W-:Y:S01]  /*30b0*/  STL [R1+0x108], R7 ;  /* 0x0001080701007387 */ /* 0x0001e20000100800 */
[----:B------:R-:W-:Y:S01]  /*30c0*/  ISETP.GT.U32.AND P1, PT, R26, R17, PT ;  /* 0x000000111a00720c */ /* 0x000fe20003f24070 */
[----:B------:R-:W-:-:S02]  /*30d0*/  @!P0 IMAD.IADD R5, R5, 0x1, -R26 ;  /* 0x0000000105058824 */ /* 0x000fc400078e0a1a */
[----:B------:R2:W-:Y:S01]  /*30e0*/  STL [R1+0xc0], R0 ;  /* 0x0000c00001007387 */ /* 0x0005e20000100800 */
[----:B-1----:R-:W-:Y:S02]  /*30f0*/  IADD3 R8, R2, 0x6e, RZ ;  /* 0x0000006e02087810 */ /* 0x002fe40007ffe0ff */
[----:B------:R-:W-:Y:S01]  /*3100*/  ISETP.GT.U32.AND P0, PT, R26, R5, PT ;  /* 0x000000051a00720c */ /* 0x000fe20003f04070 */
[----:B------:R1:W-:Y:S01]  /*3110*/  STL [R1+0xb0], R11 ;  /* 0x0000b00b01007387 */ /* 0x0003e20000100800 */
[----:B------:R-:W-:Y:S01]  /*3120*/  IABS R4, R8 ;  /* 0x0000000800047213 */ /* 0x000fe20000000000 */
[--C-:B------:R-:W-:Y:S01]  /*3130*/  @!P2 IMAD.IADD R6, R6, 0x1, -R26.reuse ;  /* 0x000000010606a824 */ /* 0x100fe200078e0a1a */
[----:B0-----:R-:W-:Y:S01]  /*3140*/  IADD3 R7, R2, 0x70, RZ ;  /* 0x0000007002077810 */ /* 0x001fe20007ffe0ff */
[--C-:B------:R-:W-:Y:S01]  /*3150*/  @!P3 IMAD.IADD R18, R18, 0x1, -R26.reuse ;  /* 0x000000011212b824 */ /* 0x100fe200078e0a1a */
[----:B--2---:R-:W-:Y:S01]  /*3160*/  IADD3 R0, R2, 0x72, RZ ;  /* 0x0000007202007810 */ /* 0x004fe20007ffe0ff */
[----:B------:R-:W-:Y:S01]  /*3170*/  @!P1 IMAD.IADD R17, R17, 0x1, -R26 ;  /* 0x0000000111119824 */ /* 0x000fe200078e0a1a */
[----:B------:R-:W-:-:S02]  /*3180*/  ISETP.GT.U32.AND P2, PT, R26, R6, PT ;  /* 0x000000061a00720c */ /* 0x000fc40003f44070 */
[----:B------:R-:W-:Y:S02]  /*3190*/  IABS R10, R0 ;  /* 0x00000000000a7213 */ /* 0x000fe40000000000 */
[----:B------:R-:W-:Y:S01]  /*31a0*/  IABS R12, R7 ;  /* 0x00000007000c7213 */ /* 0x000fe20000000000 */
[--C-:B------:R-:W-:Y:S01]  /*31b0*/  @!P0 IMAD.IADD R5, R5, 0x1, -R26.reuse ;  /* 0x0000000105058824 */ /* 0x100fe200078e0a1a */
[C---:B------:R-:W-:Y:S01]  /*31c0*/  ISETP.GT.U32.AND P3, PT, R26.reuse, R18, PT ;  /* 0x000000121a00720c */ /* 0x040fe20003f64070 */
[----:B------:R-:W-:Y:S01]  /*31d0*/  IMAD.HI.U32 R9, R3, R10, RZ ;  /* 0x0000000a03097227 */ /* 0x000fe200078e00ff */
[----:B------:R-:W-:Y:S02]  /*31e0*/  ISETP.GT.U32.AND P1, PT, R26, R17, PT ;  /* 0x000000111a00720c */ /* 0x000fe40003f24070 */
[----:B------:R-:W-:Y:S01]  /*31f0*/  ISETP.GE.AND P0, PT, R14, RZ, PT ;  /* 0x000000ff0e00720c */ /* 0x000fe20003f06270 */
[----:B------:R-:W-:Y:S02]  /*3200*/  IMAD.MOV R9, RZ, RZ, -R9 ;  /* 0x000000ffff097224 */ /* 0x000fe400078e0a09 */
[----:B------:R-:W-:-:S02]  /*3210*/  @!P2 IMAD.IADD R6, R6, 0x1, -R26 ;  /* 0x000000010606a824 */ /* 0x000fc400078e0a1a */
[----:B------:R-:W-:Y:S02]  /*3220*/  IMAD R10, R26, R9, R10 ;  /* 0x000000091a0a7224 */ /* 0x000fe400078e020a */
[----:B------:R-:W-:-:S03]  /*3230*/  IMAD.HI.U32 R9, R3, R12, RZ ;  /* 0x0000000c03097227 */ /* 0x000fc600078e00ff */
[C---:B------:R-:W-:Y:S01]  /*3240*/  ISETP.GT.U32.AND P2, PT, R26.reuse, R10, PT ;  /* 0x0000000a1a00720c */ /* 0x040fe20003f44070 */
[----:B------:R-:W-:Y:S02]  /*3250*/  IMAD.MOV R9, RZ, RZ, -R9 ;  /* 0x000000ffff097224 */ /* 0x000fe400078e0a09 */
[----:B------:R-:W-:Y:S02]  /*3260*/  IMAD.MOV.U32 R13, RZ, RZ, R5 ;  /* 0x000000ffff0d7224 */ /* 0x000fe400078e0005 */
[----:B-1----:R-:W-:Y:S02]  /*3270*/  IMAD.MOV.U32 R11, RZ, RZ, R6 ;  /* 0x000000ffff0b7224 */ /* 0x002fe400078e0006 */
[----:B------:R-:W-:Y:S01]  /*3280*/  IMAD R12, R26, R9, R12 ;  /* 0x000000091a0c7224 */ /* 0x000fe200078e020c */
[----:B------:R-:W-:Y:S01]  /*3290*/  IADD3 R9, R2, 0x66, RZ ;  /* 0x0000006602097810 */ /* 0x000fe20007ffe0ff */
[----:B------:R-:W-:Y:S01]  /*32a0*/  @!P6 IMAD.MOV R13, RZ, RZ, -R13 ;  /* 0x000000ffff0de224 */ /* 0x000fe200078e0a0d */
[----:B------:R-:W-:Y:S01]  /*32b0*/  ISETP.GE.AND P6, PT, R0, RZ, PT ;  /* 0x000000ff0000720c */ /* 0x000fe20003fc6270 */
[----:B------:R-:W-:Y:S01]  /*32c0*/  @!P5 IMAD.MOV R11, RZ, RZ, -R11 ;  /* 0x000000ffff0bd224 */ /* 0x000fe200078e0a0b */
[----:B------:R-:W-:Y:S01]  /*32d0*/  IADD3 R0, R2, 0x6c, RZ ;  /* 0x0000006c02007810 */ /* 0x000fe20007ffe0ff */
[--C-:B------:R-:W-:Y:S01]  /*32e0*/  @!P3 IMAD.IADD R18, R18, 0x1, -R26.reuse ;  /* 0x000000011212b824 */ /* 0x100fe200078e0a1a */
[----:B------:R-:W-:Y:S01]  /*32f0*/  ISETP.GT.U32.AND P3, PT, R26, R12, PT ;  /* 0x0000000c1a00720c */ /* 0x000fe20003f64070 */
[----:B------:R-:W-:Y:S01]  /*3300*/  @!P1 IMAD.IADD R17, R17, 0x1, -R26 ;  /* 0x0000000111119824 */ /* 0x000fe200078e0a1a */
[----:B------:R-:W-:Y:S01]  /*3310*/  STL [R1+0xa8], R13 ;  /* 0x0000a80d01007387 */ /* 0x000fe20000100800 */
[----:B------:R-:W-:Y:S01]  /*3320*/  IMAD.HI.U32 R5, R3, R4, RZ ;  /* 0x0000000403057227 */ /* 0x000fe200078e00ff */
[----:B------:R-:W-:-:S02]  /*3330*/  ISETP.GE.AND P5, PT, R7, RZ, PT ;  /* 0x000000ff0700720c */ /* 0x000fc40003fa6270 */
[----:B------:R0:W-:Y:S01]  /*3340*/  STL [R1+0xa4], R11 ;  /* 0x0000a40b01007387 */ /* 0x0001e20000100800 */
[----:B------:R-:W-:Y:S01]  /*3350*/  IMAD.MOV.U32 R6, RZ, RZ, R18 ;  /* 0x000000ffff067224 */ /* 0x000fe200078e0012 */
[----:B------:R-:W-:Y:S01]  /*3360*/  ISETP.GE.AND P1, PT, R8, RZ, PT ;  /* 0x000000ff0800720c */ /* 0x000fe20003f26270 */
[----:B------:R-:W-:Y:S01]  /*3370*/  IMAD.MOV R5, RZ, RZ, -R5 ;  /* 0x000000ffff057224 */ /* 0x000fe200078e0a05 */
[----:B------:R-:W-:Y:S01]  /*3380*/  IABS R7, R9 ;  /* 0x0000000900077213 */ /* 0x000fe20000000000 */
[----:B------:R-:W-:Y:S02]  /*3390*/  @!P2 IMAD.IADD R10, R10, 0x1, -R26 ;  /* 0x000000010a0aa824 */ /* 0x000fe400078e0a1a */
[----:B------:R-:W-:Y:S02]  /*33a0*/  @!P0 IMAD.MOV R6, RZ, RZ, -R6 ;  /* 0x000000ffff068224 */ /* 0x000fe400078e0a06 */
[C---:B------:R-:W-:Y:S01]  /*33b0*/  IMAD R4, R26.reuse, R5, R4 ;  /* 0x000000051a047224 */ /* 0x040fe200078e0204 */
[----:B------:R-:W-:Y:S01]  /*33c0*/  ISETP.GT.U32.AND P2, PT, R26, R10, PT ;  /* 0x0000000a1a00720c */ /* 0x000fe20003f44070 */
[----:B0-----:R-:W-:Y:S01]  /*33d0*/  IMAD.MOV.U32 R11, RZ, RZ, R17 ;  /* 0x000000ffff0b7224 */ /* 0x001fe200078e0011 */
[----:B------:R-:W-:Y:S01]  /*33e0*/  IADD3 R5, R2, 0x6a, RZ ;  /* 0x0000006a02057810 */ /* 0x000fe20007ffe0ff */
[----:B------:R-:W-:Y:S01]  /*33f0*/  @!P3 IMAD.IADD R12, R12, 0x1, -R26 ;  /* 0x000000010c0cb824 */ /* 0x000fe200078e0a1a */
[----:B------:R-:W-:Y:S01]  /*3400*/  IADD3 R17, R2, 0x60, RZ ;  /* 0x0000006002117810 */ /* 0x000fe20007ffe0ff */
[----:B------:R-:W-:Y:S01]  /*3410*/  @!P4 IMAD.MOV R11, RZ, RZ, -R11 ;  /* 0x000000ffff0bc224 */ /* 0x000fe200078e0a0b */
[----:B------:R-:W-:-:S02]  /*3420*/  ISETP.GE.AND P4, PT, R0, RZ, PT ;  /* 0x000000ff0000720c */ /* 0x000fc40003f86270 */
[----:B------:R-:W-:Y:S02]  /*3430*/  ISETP.GT.U32.AND P3, PT, R26, R12, PT ;  /* 0x0000000c1a00720c */ /* 0x000fe40003f64070 */
[----:B------:R0:W-:Y:S01]  /*3440*/  STL [R1+0xac], R11 ;  /* 0x0000ac0b01007387 */ /* 0x0001e20000100800 */
[----:B------:R-:W-:Y:S02]  /*3450*/  ISETP.GE.AND P0, PT, R5, RZ, PT ;  /* 0x000000ff0500720c */ /* 0x000fe40003f06270 */
[----:B------:R-:W-:Y:S01]  /*3460*/  @!P2 IMAD.IADD R10, R10, 0x1, -R26 ;  /* 0x000000010a0aa824 */ /* 0x000fe200078e0a1a */
[----:B------:R1:W-:Y:S01]  /*3470*/  STL [R1+0xb4], R6 ;  /* 0x0000b40601007387 */ /* 0x0003e20000100800 */
[----:B------:R-:W-:Y:S02]  /*3480*/  ISETP.GT.U32.AND P2, PT, R26, R4, PT ;  /* 0x000000041a00720c */ /* 0x000fe40003f44070 */
[----:B------:R-:W-:Y:S01]  /*3490*/  IMAD.MOV.U32 R15, RZ, RZ, R10 ;  /* 0x000000ffff0f7224 */ /* 0x000fe200078e000a */
[----:B------:R-:W-:-:S02]  /*34a0*/  IABS R18, R17 ;  /* 0x0000001100127213 */ /* 0x000fc40000000000 */
[----:B0-----:R-:W-:Y:S01]  /*34b0*/  IABS R11, R0 ;  /* 0x00000000000b7213 */ /* 0x001fe20000000000 */
[----:B------:R-:W-:Y:S02]  /*34c0*/  @!P3 IMAD.IADD R12, R12, 0x1, -R26 ;  /* 0x000000010c0cb824 */ /* 0x000fe400078e0a1a */
[----:B------:R-:W-:Y:S01]  /*34d0*/  @!P6 IMAD.MOV R15, RZ, RZ, -R15 ;  /* 0x000000ffff0fe224 */ /* 0x000fe200078e0a0f */
[----:B-1----:R-:W-:Y:S01]  /*34e0*/  IABS R6, R5 ;  /* 0x0000000500067213 */ /* 0x002fe20000000000 */
[C---:B------:R-:W-:Y:S01]  /*34f0*/  IMAD.HI.U32 R13, R3.reuse, R11, RZ ;  /* 0x0000000b030d7227 */ /* 0x040fe200078e00ff */
[----:B------:R-:W-:Y:S02]  /*3500*/  IADD3 R5, R2, 0x68, RZ ;  /* 0x0000006802057810 */ /* 0x000fe40007ffe0ff */
[----:B------:R-:W-:Y:S01]  /*3510*/  STL [R1+0xb8], R15 ;  /* 0x0000b80f01007387 */ /* 0x000fe20000100800 */
[----:B------:R-:W-:Y:S01]  /*3520*/  IMAD.HI.U32 R0, R3, R6, RZ ;  /* 0x0000000603007227 */ /* 0x000fe200078e00ff */
[----:B------:R-:W-:-:S03]  /*3530*/  IABS R8, R5 ;  /* 0x0000000500087213 */ /* 0x000fc60000000000 */
[----:B------:R-:W-:Y:S02]  /*3540*/  IMAD.MOV R13, RZ, RZ, -R13 ;  /* 0x000000ffff0d7224 */ /* 0x000fe400078e0a0d */
[----:B------:R-:W-:Y:S02]  /*3550*/  IMAD.MOV R0, RZ, RZ, -R0 ;  /* 0x000000ffff007224 */ /* 0x000fe400078e0a00 */
[C---:B------:R-:W-:Y:S02]  /*3560*/  IMAD R11, R26.reuse, R13, R11 ;  /* 0x0000000d1a0b7224 */ /* 0x040fe400078e020b */
[C---:B------:R-:W-:Y:S02]  /*3570*/  IMAD R6, R26.reuse, R0, R6 ;  /* 0x000000001a067224 */ /* 0x040fe400078e0206 */
[----:B------:R-:W-:Y:S01]  /*3580*/  IMAD.HI.U32 R13, R3, R8, RZ ;  /* 0x00000008030d7227 */ /* 0x000fe200078e00ff */
[C---:B------:R-:W-:Y:S02]  /*3590*/  ISETP.GT.U32.AND P3, PT, R26.reuse, R11, PT ;  /* 0x0000000b1a00720c */ /* 0x040fe40003f64070 */
[----:B------:R-:W-:Y:S01]  /*35a0*/  ISETP.GT.U32.AND P6, PT, R26, R6, PT ;  /* 0x000000061a00720c */ /* 0x000fe20003fc4070 */
[----:B------:R-:W-:-:S02]  /*35b0*/  IMAD.MOV.U32 R14, RZ, RZ, R12 ;  /* 0x000000ffff0e7224 */ /* 0x000fc400078e000c */
[----:B------:R-:W-:-:S04]  /*35c0*/  IMAD.HI.U32 R0, R3, R7, RZ ;  /* 0x0000000703007227 */ /* 0x000fc800078e00ff */
[----:B------:R-:W-:Y:S02]  /*35d0*/  IMAD.MOV R10, RZ, RZ, -R13 ;  /* 0x000000ffff0a7224 */ /* 0x000fe400078e0a0d */
[----:B------:R-:W-:Y:S01]  /*35e0*/  @!P5 IMAD.MOV R14, RZ, RZ, -R14 ;  /* 0x000000ffff0ed224 */ /* 0x000fe200078e0a0e */
[----:B------:R-:W-:Y:S01]  /*35f0*/  ISETP.GE.AND P5, PT, R5, RZ, PT ;  /* 0x000000ff0500720c */ /* 0x000fe20003fa6270 */
[--C-:B------:R-:W-:Y:S01]  /*3600*/  @!P3 IMAD.IADD R11, R11, 0x1, -R26.reuse ;  /* 0x000000010b0bb824 */ /* 0x100fe200078e0a1a */
[----:B------:R-:W-:Y:S01]  /*3610*/  IADD3 R5, R2, 0x64, RZ ;  /* 0x0000006402057810 */ /* 0x000fe20007ffe0ff */
[----:B------:R-:W-:Y:S01]  /*3620*/  @!P6 IMAD.IADD R6, R6, 0x1, -R26 ;  /* 0x000000010606e824 */ /* 0x000fe200078e0a1a */
[----:B------:R0:W-:Y:S01]  /*3630*/  STL [R1+0xbc], R14 ;  /* 0x0000bc0e01007387 */ /* 0x0001e20000100800 */
[----:B------:R-:W-:Y:S01]  /*3640*/  IMAD.MOV R12, RZ, RZ, -R0 ;  /* 0x000000ffff0c7224 */ /* 0x000fe200078e0a00 */
[C---:B------:R-:W-:Y:S01]  /*3650*/  ISETP.GT.U32.AND P3, PT, R26.reuse, R11, PT ;  /* 0x0000000b1a00720c */ /* 0x040fe20003f64070 */
[C---:B------:R-:W-:Y:S01]  /*3660*/  IMAD R0, R26.reuse, R10, R8 ;  /* 0x0000000a1a007224 */ /* 0x040fe200078e0208 */
[----:B------:R-:W-:Y:S01]  /*3670*/  ISETP.GT.U32.AND P6, PT, R26, R6, PT ;  /* 0x000000061a00720c */ /* 0x000fe20003fc4070 */
[----:B------:R-:W-:Y:S01]  /*3680*/  @!P2 IMAD.IADD R4, R4, 0x1, -R26 ;  /* 0x000000010404a824 */ /* 0x000fe200078e0a1a */
[----:B------:R-:W-:Y:S01]  /*3690*/  IADD3 R8, R2, 0x62, RZ ;  /* 0x0000006202087810 */ /* 0x000fe20007ffe0ff */
[----:B------:R-:W-:Y:S01]  /*36a0*/  IMAD R7, R26, R12, R7 ;  /* 0x0000000c1a077224 */ /* 0x000fe200078e0207 */
[----:B------:R-:W-:Y:S01]  /*36b0*/  IADD3 R10, R2, 0x5c, RZ ;  /* 0x0000005c020a7810 */ /* 0x000fe20007ffe0ff */
[----:B------:R-:W-:Y:S01]  /*36c0*/  IMAD.HI.U32 R21, R3, R18, RZ ;  /* 0x0000001203157227 */ /* 0x000fe200078e00ff */
[----:B0-----:R-:W-:-:S02]  /*36d0*/  IABS R14, R5 ;  /* 0x00000005000e7213 */ /* 0x001fc40000000000 */
[----:B------:R-:W-:Y:S01]  /*36e0*/  IABS R20, R8 ;  /* 0x0000000800147213 */ /* 0x000fe20000000000 */
[----:B------:R-:W-:Y:S01]  /*36f0*/  IMAD.MOV R21, RZ, RZ, -R21 ;  /* 0x000000ffff157224 */ /* 0x000fe200078e0a15 */
[C---:B------:R-:W-:Y:S01]  /*3700*/  ISETP.GT.U32.AND P2, PT, R26.reuse, R4, PT ;  /* 0x000000041a00720c */ /* 0x040fe20003f44070 */
[----:B------:R-:W-:Y:S01]  /*3710*/  @!P3 IMAD.IADD R11, R11, 0x1, -R26 ;  /* 0x000000010b0bb824 */ /* 0x000fe200078e0a1a */
[----:B------:R-:W-:Y:S01]  /*3720*/  ISETP.GT.U32.AND P3, PT, R26, R0, PT ;  /* 0x000000001a00720c */ /* 0x000fe20003f64070 */
[----:B------:R-:W-:Y:S01]  /*3730*/  IMAD.HI.U32 R13, R3, R14, RZ ;  /* 0x0000000e030d7227 */ /* 0x000fe200078e00ff */
[----:B------:R-:W-:-:S03]  /*3740*/  IABS R15, R10 ;  /* 0x0000000a000f7213 */ /* 0x000fc60000000000 */
[----:B------:R-:W-:Y:S01]  /*3750*/  @!P6 IMAD.IADD R6, R6, 0x1, -R26 ;  /* 0x000000010606e824 */ /* 0x000fe200078e0a1a */
[----:B------:R-:W-:Y:S01]  /*3760*/  ISETP.GT.U32.AND P6, PT, R26, R7, PT ;  /* 0x000000071a00720c */ /* 0x000fe20003fc4070 */
[----:B------:R-:W-:-:S04]  /*3770*/  IMAD.HI.U32 R19, R3, R20, RZ ;  /* 0x0000001403137227 */ /* 0x000fc800078e00ff */
[----:B------:R-:W-:Y:S02]  /*3780*/  IMAD.MOV R13, RZ, RZ, -R13 ;  /* 0x000000ffff0d7224 */ /* 0x000fe400078e0a0d */
[----:B------:R-:W-:Y:S02]  /*3790*/  IMAD.MOV R19, RZ, RZ, -R19 ;  /* 0x000000ffff137224 */ /* 0x000fe400078e0a13 */
[C---:B------:R-:W-:Y:S02]  /*37a0*/  IMAD R14, R26.reuse, R13, R14 ;  /* 0x0000000d1a0e7224 */ /* 0x040fe400078e020e */
[----:B------:R-:W-:Y:S02]  /*37b0*/  IMAD R19, R26, R19, R20 ;  /* 0x000000131a137224 */ /* 0x000fe400078e0214 */
[--C-:B------:R-:W-:Y:S01]  /*37c0*/  @!P3 IMAD.IADD R0, R0, 0x1, -R26.reuse ;  /* 0x000000010000b824 */ /* 0x100fe200078e0a1a */
[----:B------:R-:W-:Y:S01]  /*37d0*/  ISETP.GT.U32.AND P3, PT, R26, R14, PT ;  /* 0x0000000e1a00720c */ /* 0x000fe20003f64070 */
[--C-:B------:R-:W-:Y:S01]  /*37e0*/  @!P2 IMAD.IADD R4, R4, 0x1, -R26.reuse ;  /* 0x000000010404a824 */ /* 0x100fe200078e0a1a */
[----:B------:R-:W-:Y:S01]  /*37f0*/  ISETP.GE.AND P2, PT, R9, RZ, PT ;  /* 0x000000ff0900720c */ /* 0x000fe20003f46270 */
[----:B------:R-:W-:Y:S01]  /*3800*/  @!P6 IMAD.IADD R7, R7, 0x1, -R26 ;  /* 0x000000010707e824 */ /* 0x000fe200078e0a1a */
[----:B------:R-:W-:Y:S01]  /*3810*/  ISETP.GT.U32.AND P6, PT, R26, R19, PT ;  /* 0x000000131a00720c */ /* 0x000fe20003fc4070 */
[----:B------:R-:W-:Y:S01]  /*3820*/  IMAD.MOV.U32 R22, RZ, RZ, R4 ;  /* 0x000000ffff167224 */ /* 0x000fe200078e0004 */
[----:B------:R-:W-:Y:S01]  /*3830*/  IADD3 R9, R2, 0x5e, RZ ;  /* 0x0000005e02097810 */ /* 0x000fe20007ffe0ff */
[----:B------:R-:W-:-:S03]  /*3840*/  IMAD.HI.U32 R13, R3, R15, RZ ;  /* 0x0000000f030d7227 */ /* 0x000fc600078e00ff */
[----:B------:R-:W-:Y:S01]  /*3850*/  IABS R12, R9 ;  /* 0x00000009000c7213 */ /* 0x000fe20000000000 */
[----:B------:R-:W-:Y:S01]  /*3860*/  @!P1 IMAD.MOV R22, RZ, RZ, -R22 ;  /* 0x000000ffff169224 */ /* 0x000fe200078e0a16 */
[----:B------:R-:W-:Y:S01]  /*3870*/  ISETP.GT.U32.AND P1, PT, R26, R7, PT ;  /* 0x000000071a00720c */ /* 0x000fe20003f24070 */
[--C-:B------:R-:W-:Y:S01]  /*3880*/  @!P3 IMAD.IADD R14, R14, 0x1, -R26.reuse ;  /* 0x000000010e0eb824 */ /* 0x100fe200078e0a1a */
[C---:B------:R-:W-:Y:S01]  /*3890*/  ISETP.GT.U32.AND P3, PT, R26.reuse, R0, PT ;  /* 0x000000001a00720c */ /* 0x040fe20003f64070 */
[----:B------:R-:W-:Y:S01]  /*38a0*/  IMAD.HI.U32 R16, R3, R12, RZ ;  /* 0x0000000c03107227 */ /* 0x000fe200078e00ff */
[----:B------:R-:W-:Y:S03]  /*38b0*/  STL [R1+0x64], R22 ;  /* 0x0000641601007387 */ /* 0x000fe60000100800 */
[----:B------:R-:W-:Y:S02]  /*38c0*/  IMAD.MOV.U32 R20, RZ, RZ, R11 ;  /* 0x000000ffff147224 */ /* 0x000fe400078e000b */
[----:B------:R-:W-:Y:S01]  /*38d0*/  @!P6 IMAD.IADD R19, R19, 0x1, -R26 ;  /* 0x000000011313e824 */ /* 0x000fe200078e0a1a */
[----:B------:R-:W-:Y:S01]  /*38e0*/  ISETP.GT.U32.AND P6, PT, R26, R14, PT ;  /* 0x0000000e1a00720c */ /* 0x000fe20003fc4070 */
[----:B------:R-:W-:-:S02]  /*38f0*/  IMAD.MOV R16, RZ, RZ, -R16 ;  /* 0x000000ffff107224 */ /* 0x000fc400078e0a10 */
[----:B------:R-:W-:Y:S02]  /*3900*/  IMAD.MOV R13, RZ, RZ, -R13 ;  /* 0x000000ffff0d7224 */ /* 0x000fe400078e0a0d */
[C---:B------:R-:W-:Y:S02]  /*3910*/  IMAD R18, R26.reuse, R21, R18 ;  /* 0x000000151a127224 */ /* 0x040fe400078e0212 */
[----:B------:R-:W-:Y:S01]  /*3920*/  @!P4 IMAD.MOV R20, RZ, RZ, -R20 ;  /* 0x000000ffff14c224 */ /* 0x000fe200078e0a14 */
[C---:B------:R-:W-:Y:S01]  /*3930*/  ISETP.GT.U32.AND P4, PT, R26.reuse, R19, PT ;  /* 0x000000131a00720c */ /* 0x040fe20003f84070 */
[----:B------:R-:W-:Y:S01]  /*3940*/  IMAD R12, R26, R16, R12 ;  /* 0x000000101a0c7224 */ /* 0x000fe200078e020c */
[----:B------:R-:W-:Y:S01]  /*3950*/  IADD3 R16, R2, 0x5a, RZ ;  /* 0x0000005a02107810 */ /* 0x000fe20007ffe0ff */
[----:B------:R-:W-:Y:S01]  /*3960*/  IMAD R13, R26, R13, R15 ;  /* 0x0000000d1a0d7224 */ /* 0x000fe200078e020f */
[----:B------:R-:W-:Y:S01]  /*3970*/  IADD3 R15, R2, 0x58, RZ ;  /* 0x00000058020f7810 */ /* 0x000fe20007ffe0ff */
[----:B------:R-:W-:Y:S01]  /*3980*/  @!P0 IMAD.MOV R6, RZ, RZ, -R6 ;  /* 0x000000ffff068224 */ /* 0x000fe200078e0a06 */
[----:B------:R-:W-:Y:S01]  /*3990*/  ISETP.GT.U32.AND P0, PT, R26, R18, PT ;  /* 0x000000121a00720c */ /* 0x000fe20003f04070 */
[----:B------:R-:W-:Y:S01]  /*39a0*/  STL [R1+0x6c], R20 ;  /* 0x00006c1401007387 */ /* 0x000fe20000100800 */
[----:B------:R-:W-:Y:S01]  /*39b0*/  IABS R4, R16 ;  /* 0x0000001000047213 */ /* 0x000fe20000000000 */
[--C-:B------:R-:W-:Y:S01]  /*39c0*/  @!P3 IMAD.IADD R0, R0, 0x1, -R26.reuse ;  /* 0x000000010000b824 */ /* 0x100fe200078e0a1a */
[----:B------:R-:W-:Y:S01]  /*39d0*/  IABS R11, R15 ;  /* 0x0000000f000b7213 */ /* 0x000fe20000000000 */
[----:B------:R0:W-:Y:S01]  /*39e0*/  STL [R1+0x74], R6 ;  /* 0x0000740601007387 */ /* 0x0001e20000100800 */
[--C-:B------:R-:W-:Y:S01]  /*39f0*/  @!P1 IMAD.IADD R7, R7, 0x1, -R26.reuse ;  /* 0x0000000107079824 */ /* 0x100fe200078e0a1a */
[----:B------:R-:W-:Y:S01]  /*3a00*/  ISETP.GT.U32.AND P3, PT, R26, R12, PT ;  /* 0x0000000c1a00720c */ /* 0x000fe20003f64070 */
[----:B------:R-:W-:Y:S01]  /*3a10*/  @!P6 IMAD.IADD R14, R14, 0x1, -R26 ;  /* 0x000000010e0ee824 */ /* 0x000fe200078e0a1a */
[----:B------:R-:W-:Y:S01]  /*3a20*/  ISETP.GE.AND P1, PT, R5, RZ, PT ;  /* 0x000000ff0500720c */ /* 0x000fe20003f26270 */
[----:B------:R-:W-:Y:S01]  /*3a30*/  IMAD.HI.U32 R5, R3, R11, RZ ;  /* 0x0000000b03057227 */ /* 0x000fe200078e00ff */
[----:B------:R-:W-:-:S03]  /*3a40*/  ISETP.GT.U32.AND P6, PT, R26, R13, PT ;  /* 0x0000000d1a00720c */ /* 0x000fc60003fc4070 */
[----:B------:R-:W-:Y:S01]  /*3a50*/  @!P4 IMAD.IADD R19, R19, 0x1, -R26 ;  /* 0x000000011313c824 */ /* 0x000fe200078e0a1a */
[----:B------:R-:W-:Y:S01]  /*3a60*/  ISETP.GE.AND P4, PT, R8, RZ, PT ;  /* 0x000000ff0800720c */ /* 0x000fe20003f86270 */
[----:B0-----:R-:W-:-:S04]  /*3a70*/  IMAD.HI.U32 R6, R3, R4, RZ ;  /* 0x0000000403067227 */ /* 0x001fc800078e00ff */
[----:B------:R-:W-:Y:S02]  /*3a80*/  IMAD.MOV R6, RZ, RZ, -R6 ;  /* 0x000000ffff067224 */ /* 0x000fe400078e0a06 */
[----:B------:R-:W-:Y:S02]  /*3a90*/  IMAD.MOV R8, RZ, RZ, -R5 ;  /* 0x000000ffff087224 */ /* 0x000fe400078e0a05 */
[----:B------:R-:W-:Y:S01]  /*3aa0*/  @!P0 IMAD.IADD R18, R18, 0x1, -R26 ;  /* 0x0000000112128824 */ /* 0x000fe200078e0a1a */
[----:B------:R-:W-:Y:S01]  /*3ab0*/  ISETP.GE.AND P0, PT, R17, RZ, PT ;  /* 0x000000ff1100720c */ /* 0x000fe20003f06270 */
[----:B------:R-:W-:Y:S01]  /*3ac0*/  IMAD.MOV.U32 R21, RZ, RZ, R0 ;  /* 0x000000ffff157224 */ /* 0x000fe200078e0000 */
[----:B------:R-:W-:Y:S01]  /*3ad0*/  IADD3 R0, R2, 0x56, RZ ;  /* 0x0000005602007810 */ /* 0x000fe20007ffe0ff */
[----:B------:R-:W-:Y:S01]  /*3ae0*/  IMAD R5, R26, R6, R4 ;  /* 0x000000061a057224 */ /* 0x000fe200078e0204 */
[----:B------:R-:W-:Y:S01]  /*3af0*/  IADD3 R6, R2, 0x54, RZ ;  /* 0x0000005402067810 */ /* 0x000fe20007ffe0ff */
[----:B------:R-:W-:-:S02]  /*3b00*/  IMAD R4, R26, R8, R11 ;  /* 0x000000081a047224 */ /* 0x000fc400078e020b */
[----:B------:R-:W-:Y:S01]  /*3b10*/  @!P5 IMAD.MOV R21, RZ, RZ, -R21 ;  /* 0x000000ffff15d224 */ /* 0x000fe200078e0a15 */
[----:B------:R-:W-:Y:S01]  /*3b20*/  ISETP.GT.U32.AND P5, PT, R26, R18, PT ;  /* 0x000000121a00720c */ /* 0x000fe20003fa4070 */
[----:B------:R-:W-:Y:S02]  /*3b30*/  IMAD.MOV.U32 R8, RZ, RZ, R14 ;  /* 0x000000ffff087224 */ /* 0x000fe400078e000e */
[----:B------:R-:W-:Y:S01]  /*3b40*/  IMAD.MOV.U32 R20, RZ, RZ, R7 ;  /* 0x000000ffff147224 */ /* 0x000fe200078e0007 */
[----:B------:R-:W-:Y:S01]  /*3b50*/  STL [R1+0x7c], R21 ;  /* 0x00007c1501007387 */ /* 0x000fe20000100800 */
[--C-:B------:R-:W-:Y:S01]  /*3b60*/  @!P3 IMAD.IADD R12, R12, 0x1, -R26.reuse ;  /* 0x000000010c0cb824 */ /* 0x100fe200078e0a1a */
[----:B------:R-:W-:Y:S01]  /*3b70*/  ISETP.GE.AND P3, PT, R9, RZ, PT ;  /* 0x000000ff0900720c */ /* 0x000fe20003f66270 */
[----:B------:R-:W-:Y:S02]  /*3b80*/  @!P6 IMAD.IADD R13, R13, 0x1, -R26 ;  /* 0x000000010d0de824 */ /* 0x000fe400078e0a1a */
[----:B------:R-:W-:Y:S01]  /*3b90*/  @!P1 IMAD.MOV R8, RZ, RZ, -R8 ;  /* 0x000000ffff089224 */ /* 0x000fe200078e0a08 */
[C---:B------:R-:W-:Y:S01]  /*3ba0*/  ISETP.GT.U32.AND P1, PT, R26.reuse, R5, PT ;  /* 0x000000051a00720c */ /* 0x040fe20003f24070 */
[----:B------:R-:W-:Y:S01]  /*3bb0*/  @!P2 IMAD.MOV R20, RZ, RZ, -R20 ;  /* 0x000000ffff14a224 */ /* 0x000fe200078e0a14 */
[C---:B------:R-:W-:Y:S01]  /*3bc0*/  ISETP.GT.U32.AND P2, PT, R26.reuse, R12, PT ;  /* 0x0000000c1a00720c */ /* 0x040fe20003f44070 */
[----:B------:R-:W-:Y:S01]  /*3bd0*/  IMAD.MOV.U32 R7, RZ, RZ, R19 ;  /* 0x000000ffff077224 */ /* 0x000fe200078e0013 */
[----:B------:R-:W-:Y:S01]  /*3be0*/  ISETP.GT.U32.AND P6, PT, R26, R13, PT ;  /* 0x0000000d1a00720c */ /* 0x000fe20003fc4070 */
[----:B------:R-:W-:Y:S01]  /*3bf0*/  @!P5 IMAD.IADD R18, R18, 0x1, -R26 ;  /* 0x000000011212d824 */ /* 0x000fe200078e0a1a */
[----:B------:R-:W-:Y:S01]  /*3c00*/  STL [R1+0x84], R20 ;  /* 0x0000841401007387 */ /* 0x000fe20000100800 */
[----:B------:R-:W-:Y:S01]  /*3c10*/  ISETP.GT.U32.AND P5, PT, R26, R4, PT ;  /* 0x000000041a00720c */ /* 0x000fe20003fa4070 */
[----:B------:R-:W-:Y:S01]  /*3c20*/  @!P4 IMAD.MOV R7, RZ, RZ, -R7 ;  /* 0x000000ffff07c224 */ /* 0x000fe200078e0a07 */
[----:B------:R-:W-:Y:S01]  /*3c30*/  ISETP.GE.AND P4, PT, R10, RZ, PT ;  /* 0x000000ff0a00720c */ /* 0x000fe20003f86270 */
[----:B------:R0:W-:Y:S01]  /*3c40*/  STL [R1+0x8c], R8 ;  /* 0x00008c0801007387 */ /* 0x0001e20000100800 */
[----:B------:R-:W-:-:S02]  /*3c50*/  IMAD.MOV.U32 R14, RZ, RZ, R18 ;  /* 0x000000ffff0e7224 */ /* 0x000fc400078e0012 */
[--C-:B------:R-:W-:Y:S01]  /*3c60*/  @!P1 IMAD.IADD R5, R5, 0x1, -R26.reuse ;  /* 0x0000000105059824 */ /* 0x100fe200078e0a1a */
[----:B------:R1:W-:Y:S01]  /*3c70*/  STL [R1+0x9c], R7 ;  /* 0x00009c0701007387 */ /* 0x0003e20000100800 */
[--C-:B------:R-:W-:Y:S01]  /*3c80*/  @!P2 IMAD.IADD R12, R12, 0x1, -R26.reuse ;  /* 0x000000010c0ca824 */ /* 0x100fe200078e0a1a */
[----:B------:R-:W-:Y:S01]  /*3c90*/  ISETP.GE.AND P2, PT, R16, RZ, PT ;  /* 0x000000ff1000720c */ /* 0x000fe20003f46270 */
[----:B------:R-:W-:Y:S01]  /*3ca0*/  @!P6 IMAD.IADD R13, R13, 0x1, -R26 ;  /* 0x000000010d0de824 */ /* 0x000fe200078e0a1a */
[----:B------:R-:W-:Y:S01]  /*3cb0*/  ISETP.GE.AND P1, PT, R0, RZ, PT ;  /* 0x000000ff0000720c */ /* 0x000fe20003f26270 */
[----:B------:R-:W-:Y:S01]  /*3cc0*/  @!P0 IMAD.MOV R14, RZ, RZ, -R14 ;  /* 0x000000ffff0e8224 */ /* 0x000fe200078e0a0e */
[----:B0-----:R-:W-:Y:S01]  /*3cd0*/  IABS R8, R0 ;  /* 0x0000000000087213 */ /* 0x001fe20000000000 */
[----:B------:R-:W-:Y:S01]  /*3ce0*/  IMAD.MOV.U32 R11, RZ, RZ, R12 ;  /* 0x000000ffff0b7224 */ /* 0x000fe200078e000c */
[----:B------:R-:W-:Y:S01]  /*3cf0*/  ISETP.GT.U32.AND P0, PT, R26, R5, PT ;  /* 0x000000051a00720c */ /* 0x000fe20003f04070 */
[----:B------:R-:W-:Y:S01]  /*3d00*/  IMAD.MOV.U32 R10, RZ, RZ, R13 ;  /* 0x000000ffff0a7224 */ /* 0x000fe200078e000d */
[----:B-1----:R-:W-:Y:S01]  /*3d10*/  IABS R7, R6 ;  /* 0x0000000600077213 */ /* 0x002fe20000000000 */
[----:B------:R-:W-:Y:S01]  /*3d20*/  IMAD.HI.U32 R9, R3, R8, RZ ;  /* 0x0000000803097227 */ /* 0x000fe200078e00ff */
[C---:B------:R-:W-:Y:S01]  /*3d30*/  IADD3 R13, R2.reuse, 0x52, RZ ;  /* 0x00000052020d7810 */ /* 0x040fe20007ffe0ff */
[----:B------:R-:W-:Y:S01]  /*3d40*/  STL [R1+0x48], R14 ;  /* 0x0000480e01007387 */ /* 0x000fe20000100800 */
[----:B------:R-:W-:Y:S01]  /*3d50*/  ISETP.GE.AND P6, PT, R15, RZ, PT ;  /* 0x000000ff0f00720c */ /* 0x000fe20003fc6270 */
[----:B------:R-:W-:Y:S01]  /*3d60*/  IMAD.MOV R9, RZ, RZ, -R9 ;  /* 0x000000ffff097224 */ /* 0x000fe200078e0a09 */
[----:B------:R-:W-:Y:S01]  /*3d70*/  IADD3 R20, R2, 0x14, RZ ;  /* 0x0000001402147810 */ /* 0x000fe20007ffe0ff */
[----:B------:R-:W-:Y:S01]  /*3d80*/  @!P5 IMAD.IADD R4, R4, 0x1, -R26 ;  /* 0x000000010404d824 */ /* 0x000fe200078e0a1a */
[----:B------:R-:W-:Y:S01]  /*3d90*/  ISETP.GE.AND P5, PT, R6, RZ, PT ;  /* 0x000000ff0600720c */ /* 0x000fe20003fa6270 */
[----:B------:R-:W-:Y:S01]  /*3da0*/  IMAD R12, R26, R9, R8 ;  /* 0x000000091a0c7224 */ /* 0x000fe200078e0208 */
[----:B------:R-:W-:Y:S01]  /*3db0*/  IADD3 R6, R2, 0x50, RZ ;  /* 0x0000005002067810 */ /* 0x000fe20007ffe0ff */
[----:B------:R-:W-:-:S02]  /*3dc0*/  @!P4 IMAD.MOV R10, RZ, RZ, -R10 ;  /* 0x000000ffff0ac224 */ /* 0x000fc400078e0a0a */
[----:B------:R-:W-:Y:S01]  /*3dd0*/  @!P3 IMAD.MOV R11, RZ, RZ, -R11 ;  /* 0x000000ffff0bb224 */ /* 0x000fe200078e0a0b */
[C---:B------:R-:W-:Y:S01]  /*3de0*/  ISETP.GT.U32.AND P4, PT, R26.reuse, R12, PT ;  /* 0x0000000c1a00720c */ /* 0x040fe20003f84070 */
[----:B------:R-:W-:Y:S01]  /*3df0*/  IMAD.HI.U32 R0, R3, R7, RZ ;  /* 0x0000000703007227 */ /* 0x000fe200078e00ff */
[C---:B------:R-:W-:Y:S02]  /*3e00*/  ISETP.GT.U32.AND P3, PT, R26.reuse, R4, PT ;  /* 0x000000041a00720c */ /* 0x040fe40003f64070 */
[----:B------:R0:W-:Y:S01]  /*3e10*/  STL [R1+0x40], R11 ;  /* 0x0000400b01007387 */ /* 0x0001e20000100800 */
[----:B------:R-:W-:Y:S01]  /*3e20*/  @!P0 IMAD.IADD R5, R5, 0x1, -R26 ;  /* 0x0000000105058824 */ /* 0x000fe200078e0a1a */
[----:B------:R-:W-:Y:S01]  /*3e30*/  ISETP.GE.AND P0, PT, R13, RZ, PT ;  /* 0x000000ff0d00720c */ /* 0x000fe20003f06270 */
[----:B------:R-:W-:Y:S01]  /*3e40*/  IMAD.MOV R0, RZ, RZ, -R0 ;  /* 0x000000ffff007224 */ /* 0x000fe200078e0a00 */
[----:B------:R-:W-:Y:S01]  /*3e50*/  IABS R13, R13 ;  /* 0x0000000d000d7213 */ /* 0x000fe20000000000 */
[----:B------:R-:W-:Y:S01]  /*3e60*/  IMAD.MOV.U32 R8, RZ, RZ, R5 ;  /* 0x000000ffff087224 */ /* 0x000fe200078e0005 */
[----:B------:R1:W-:Y:S01]  /*3e70*/  STL [R1+0x38], R10 ;  /* 0x0000380a01007387 */ /* 0x0003e20000100800 */
[----:B------:R-:W-:Y:S01]  /*3e80*/  IMAD R15, R26, R0, R7 ;  /* 0x000000001a0f7224 */ /* 0x000fe200078e0207 */
[----:B------:R-:W-:Y:S01]  /*3e90*/  IADD3 R0, R2, 0x4e, RZ ;  /* 0x0000004e02007810 */ /* 0x000fe20007ffe0ff */
[----:B------:R-:W-:Y:S01]  /*3ea0*/  @!P4 IMAD.IADD R12, R12, 0x1, -R26 ;  /* 0x000000010c0cc824 */ /* 0x000fe200078e0a1a */
[----:B------:R-:W-:Y:S01]  /*3eb0*/  IABS R7, R6 ;  /* 0x0000000600077213 */ /* 0x000fe20000000000 */
[----:B------:R-:W-:Y:S01]  /*3ec0*/  @!P2 IMAD.MOV R8, RZ, RZ, -R8 ;  /* 0x000000ffff08a224 */ /* 0x000fe200078e0a08 */
[----:B0-----:R-:W-:Y:S01]  /*3ed0*/  IABS R11, R0 ;  /* 0x00000000000b7213 */ /* 0x001fe20000000000 */
[----:B------:R-:W-:Y:S01]  /*3ee0*/  @!P3 IMAD.IADD R4, R4, 0x1, -R26 ;  /* 0x000000010404b824 */ /* 0x000fe200078e0a1a */
[C---:B------:R-:W-:Y:S01]  /*3ef0*/  ISETP.GT.U32.AND P3, PT, R26.reuse, R15, PT ;  /* 0x0000000f1a00720c */ /* 0x040fe20003f64070 */
[----:B------:R-:W-:Y:S01]  /*3f00*/  IMAD.MOV.U32 R5, RZ, RZ, R7 ;  /* 0x000000ffff057224 */ /* 0x000fe200078e0007 */
[----:B------:R0:W-:Y:S01]  /*3f10*/  STL [R1+0x50], R8 ;  /* 0x0000500801007387 */ /* 0x0001e20000100800 */
[----:B------:R-:W-:Y:S01]  /*3f20*/  ISETP.GT.U32.AND P4, PT, R26, R12, PT ;  /* 0x0000000c1a00720c */ /* 0x000fe20003f84070 */
[----:B------:R-:W-:Y:S01]  /*3f30*/  @!P6 IMAD.MOV R4, RZ, RZ, -R4 ;  /* 0x000000ffff04e224 */ /* 0x000fe200078e0a04 */
[----:B------:R-:W-:Y:S01]  /*3f40*/  ISETP.GE.AND P2, PT, R6, RZ, PT ;  /* 0x000000ff0600720c */ /* 0x000fe20003f46270 */
[----:B------:R-:W-:Y:S01]  /*3f50*/  IMAD.HI.U32 R6, R3, R11, RZ ;  /* 0x0000000b03067227 */ /* 0x000fe200078e00ff */
[----:B------:R-:W-:-:S02]  /*3f60*/  ISETP.GE.AND P6, PT, R0, RZ, PT ;  /* 0x000000ff0000720c */ /* 0x000fc40003fc6270 */
[C---:B------:R-:W-:Y:S01]  /*3f70*/  IADD3 R0, R2.reuse, 0x4c, RZ ;  /* 0x0000004c02007810 */ /* 0x040fe20007ffe0ff */
[C---:B------:R-:W-:Y:S01]  /*3f80*/  IMAD.HI.U32 R7, R3.reuse, R5, RZ ;  /* 0x0000000503077227 */ /* 0x040fe200078e00ff */
[----:B-1----:R-:W-:Y:S01]  /*3f90*/  IADD3 R10, R2, 0x48, RZ ;  /* 0x00000048020a7810 */ /* 0x002fe20007ffe0ff */
[----:B------:R1:W-:Y:S02]  /*3fa0*/  STL [R1+0xa0], R4 ;  /* 0x0000a00401007387 */ /* 0x0003e40000100800 */
[----:B0-----:R-:W-:Y:S01]  /*3fb0*/  IMAD.HI.U32 R8, R3, R13, RZ ;  /* 0x0000000d03087227 */ /* 0x001fe200078e00ff */
[----:B------:R-:W-:-:S03]  /*3fc0*/  IABS R9, R10 ;  /* 0x0000000a00097213 */ /* 0x000fc60000000000 */
[----:B------:R-:W-:Y:S02]  /*3fd0*/  IMAD.MOV R8, RZ, RZ, -R8 ;  /* 0x000000ffff087224 */ /* 0x000fe400078e0a08 */
[--C-:B------:R-:W-:Y:S02]  /*3fe0*/  @!P3 IMAD.IADD R15, R15, 0x1, -R26.reuse ;  /* 0x000000010f0fb824 */ /* 0x100fe400078e0a1a */
[----:B------:R-:W-:Y:S01]  /*3ff0*/  IMAD R13, R26, R8, R13 ;  /* 0x000000081a0d7224 */ /* 0x000fe200078e020d */
[----:B------:R-:W-:Y:S01]  /*4000*/  IADD3 R8, R2, 0x4a, RZ ;  /* 0x0000004a02087810 */ /* 0x000fe20007ffe0ff */
[----:B------:R-:W-:Y:S01]  /*4010*/  @!P4 IMAD.IADD R12, R12, 0x1, -R26 ;  /* 0x000000010c0cc824 */ /* 0x000fe200078e0a1a */
[C---:B------:R-:W-:Y:S01]  /*4020*/  ISETP.GT.U32.AND P3, PT, R26.reuse, R15, PT ;  /* 0x0000000f1a00720c */ /* 0x040fe20003f64070 */
[----:B------:R-:W-:Y:S01]  /*4030*/  IMAD.MOV R6, RZ, RZ, -R6 ;  /* 0x000000ffff067224 */ /* 0x000fe200078e0a06 */
[----:B------:R-:W-:Y:S01]  /*4040*/  ISETP.GT.U32.AND P4, PT, R26, R13, PT ;  /* 0x0000000d1a00720c */ /* 0x000fe20003f84070 */
[----:B------:R-:W-:Y:S01]  /*4050*/  IMAD.MOV R7, RZ, RZ, -R7 ;  /* 0x000000ffff077224 */ /* 0x000fe200078e0a07 */
[----:B-1----:R-:W-:Y:S01]  /*4060*/  IADD3 R4, R2, 0x46, RZ ;  /* 0x0000004602047810 */ /* 0x002fe20007ffe0ff */
[C---:B------:R-:W-:Y:S01]  /*4070*/  IMAD R11, R26.reuse, R6, R11 ;  /* 0x000000061a0b7224 */ /* 0x040fe200078e020b */
[----:B------:R-:W-:Y:S01]  /*4080*/  IABS R6, R0 ;  /* 0x0000000000067213 */ /* 0x000fe20000000000 */
[----:B------:R-:W-:Y:S01]  /*4090*/  IMAD R5, R26, R7, R5 ;  /* 0x000000071a057224 */ /* 0x000fe200078e0205 */
[----:B------:R-:W-:Y:S01]  /*40a0*/  IABS R14, R8 ;  /* 0x00000008000e7213 */ /* 0x000fe20000000000 */
[----:B------:R-:W-:Y:S01]  /*40b0*/  IMAD.MOV.U32 R16, RZ, RZ, R12 ;  /* 0x000000ffff107224 */ /* 0x000fe200078e000c */
[----:B------:R-:W-:Y:S01]  /*40c0*/  IABS R7, R4 ;  /* 0x0000000400077213 */ /* 0x000fe20000000000 */
[----:B------:R-:W-:-:S04]  /*40d0*/  IMAD.HI.U32 R12, R3, R6, RZ ;  /* 0x00000006030c7227 */ /* 0x000fc800078e00ff */
[--C-:B------:R-:W-:Y:S01]  /*40e0*/  @!P4 IMAD.IADD R13, R13, 0x1, -R26.reuse ;  /* 0x000000010d0dc824 */ /* 0x100fe200078e0a1a */
[C---:B------:R-:W-:Y:S01]  /*40f0*/  ISETP.GT.U32.AND P4, PT, R26.reuse, R11, PT ;  /* 0x0000000b1a00720c */ /* 0x040fe20003f84070 */
[----:B------:R-:W-:Y:S01]  /*4100*/  @!P3 IMAD.IADD R15, R15, 0x1, -R26 ;  /* 0x000000010f0fb824 */ /* 0x000fe200078e0a1a */
[C---:B------:R-:W-:Y:S01]  /*4110*/  ISETP.GT.U32.AND P3, PT, R26.reuse, R5, PT ;  /* 0x000000051a00720c */ /* 0x040fe20003f64070 */
[----:B------:R-:W-:Y:S01]  /*4120*/  @!P1 IMAD.MOV R16, RZ, RZ, -R16 ;  /* 0x000000ffff109224 */ /* 0x000fe200078e0a10 */
[----:B------:R-:W-:Y:S01]  /*4130*/  ISETP.GT.U32.AND P1, PT, R26, R13, PT ;  /* 0x0000000d1a00720c */ /* 0x000fe20003f24070 */
[----:B------:R-:W-:Y:S02]  /*4140*/  IMAD.MOV R12, RZ, RZ, -R12 ;  /* 0x000000ffff0c7224 */ /* 0x000fe400078e0a0c */
[----:B------:R-:W-:Y:S01]  /*4150*/  @!P5 IMAD.MOV R15, RZ, RZ, -R15 ;  /* 0x000000ffff0fd224 */ /* 0x000fe200078e0a0f */
[----:B------:R-:W-:Y:S01]  /*4160*/  ISETP.GE.AND P5, PT, R0, RZ, PT ;  /* 0x000000ff0000720c */ /* 0x000fe20003fa6270 */
[----:B------:R-:W-:Y:S01]  /*4170*/  IMAD R0, R26, R12, R6 ;  /* 0x0000000c1a007224 */ /* 0x000fe200078e0206 */
[----:B------:R-:W-:Y:S01]  /*4180*/  STL [R1+0x98], R16 ;  /* 0x0000981001007387 */ /* 0x000fe20000100800 */
[----:B------:R-:W-:-:S03]  /*4190*/  IMAD.HI.U32 R6, R3, R9, RZ ;  /* 0x0000000903067227 */ /* 0x000fc600078e00ff */
[----:B------:R0:W-:Y:S01]  /*41a0*/  STL [R1+0x94], R15 ;  /* 0x0000940f01007387 */ /* 0x0001e20000100800 */
[--C-:B------:R-:W-:Y:S02]  /*41b0*/  @!P4 IMAD.IADD R11, R11, 0x1, -R26.reuse ;  /* 0x000000010b0bc824 */ /* 0x100fe400078e0a1a */
[--C-:B------:R-:W-:Y:S02]  /*41c0*/  @!P3 IMAD.IADD R5, R5, 0x1, -R26.reuse ;  /* 0x000000010505b824 */ /* 0x100fe400078e0a1a */
[----:B------:R-:W-:Y:S01]  /*41d0*/  @!P1 IMAD.IADD R13, R13, 0x1, -R26 ;  /* 0x000000010d0d9824 */ /* 0x000fe200078e0a1a */
[C---:B------:R-:W-:Y:S01]  /*41e0*/  ISETP.GT.U32.AND P4, PT, R26.reuse, R11, PT ;  /* 0x0000000b1a00720c */ /* 0x040fe20003f84070 */
[C---:B------:R-:W-:Y:S01]  /*41f0*/  IMAD.HI.U32 R12, R3.reuse, R7, RZ ;  /* 0x00000007030c7227 */ /* 0x040fe200078e00ff */
[C---:B------:R-:W-:Y:S02]  /*4200*/  ISETP.GT.U32.AND P1, PT, R26.reuse, R0, PT ;  /* 0x000000001a00720c */ /* 0x040fe40003f24070 */
[----:B------:R-:W-:Y:S01]  /*4210*/  ISETP.GT.U32.AND P3, PT, R26, R5, PT ;  /* 0x000000051a00720c */ /* 0x000fe20003f64070 */
[----:B0-----:R-:W-:-:S04]  /*4220*/  IMAD.HI.U32 R15, R3, R14, RZ ;  /* 0x0000000e030f7227 */ /* 0x001fc800078e00ff */
[----:B------:R-:W-:Y:S02]  /*4230*/  IMAD.MOV R6, RZ, RZ, -R6 ;  /* 0x000000ffff067224 */ /* 0x000fe400078e0a06 */
[----:B------:R-:W-:Y:S02]  /*4240*/  IMAD.MOV R15, RZ, RZ, -R15 ;  /* 0x000000ffff0f7224 */ /* 0x000fe400078e0a0f */
[----:B------:R-:W-:Y:S02]  /*4250*/  IMAD.MOV R12, RZ, RZ, -R12 ;  /* 0x000000ffff0c7224 */ /* 0x000fe400078e0a0c */
[----:B------:R-:W-:Y:S01]  /*4260*/  IMAD R9, R26, R6, R9 ;  /* 0x000000061a097224 */ /* 0x000fe200078e0209 */
[----:B------:R-:W-:Y:S01]  /*4270*/  IADD3 R6, R2, 0x44, RZ ;  /* 0x0000004402067810 */ /* 0x000fe20007ffe0ff */
[--C-:B------:R-:W-:Y:S02]  /*4280*/  @!P4 IMAD.IADD R11, R11, 0x1, -R26.reuse ;  /* 0x000000010b0bc824 */ /* 0x100fe400078e0a1a */
[----:B------:R-:W-:Y:S01]  /*4290*/  IMAD.MOV.U32 R16, RZ, RZ, R13 ;  /* 0x000000ffff107224 */ /* 0x000fe200078e000d */
[----:B------:R-:W-:Y:S01]  /*42a0*/  ISETP.GT.U32.AND P4, PT, R26, R9, PT ;  /* 0x000000091a00720c */ /* 0x000fe20003f84070 */
[----:B------:R-:W-:-:S02]  /*42b0*/  @!P1 IMAD.IADD R0, R0, 0x1, -R26 ;  /* 0x0000000100009824 */ /* 0x000fc400078e0a1a */
[----:B------:R-:W-:Y:S01]  /*42c0*/  @!P3 IMAD.IADD R5, R5, 0x1, -R26 ;  /* 0x000000010505b824 */ /* 0x000fe200078e0a1a */
[----:B------:R-:W-:Y:S01]  /*42d0*/  ISETP.GE.AND P3, PT, R8, RZ, PT ;  /* 0x000000ff0800720c */ /* 0x000fe20003f66270 */
[C---:B------:R-:W-:Y:S02]  /*42e0*/  IMAD R8, R26.reuse, R15, R14 ;  /* 0x0000000f1a087224 */ /* 0x040fe400078e020e */
[C---:B------:R-:W-:Y:S01]  /*42f0*/  IMAD R7, R26.reuse, R12, R7 ;  /* 0x0000000c1a077224 */ /* 0x040fe200078e0207 */
[----:B------:R-:W-:Y:S01]  /*4300*/  IABS R12, R6 ;  /* 0x00000006000c7213 */ /* 0x000fe20000000000 */
[----:B------:R-:W-:Y:S01]  /*4310*/  IMAD.MOV.U32 R13, RZ, RZ, R11 ;  /* 0x000000ffff0d7224 */ /* 0x000fe200078e000b */
[C---:B------:R-:W-:Y:S01]  /*4320*/  ISETP.GT.U32.AND P1, PT, R26.reuse, R8, PT ;  /* 0x000000081a00720c */ /* 0x040fe20003f24070 */
[----:B------:R-:W-:Y:S01]  /*4330*/  @!P0 IMAD.MOV R16, RZ, RZ, -R16 ;  /* 0x000000ffff108224 */ /* 0x000fe200078e0a10 */
[C---:B------:R-:W-:Y:S01]  /*4340*/  ISETP.GT.U32.AND P0, PT, R26.reuse, R0, PT ;  /* 0x000000001a00720c */ /* 0x040fe20003f04070 */
[----:B------:R-:W-:Y:S01]  /*4350*/  @!P6 IMAD.MOV R13, RZ, RZ, -R13 ;  /* 0x000000ffff0de224 */ /* 0x000fe200078e0a0d */
[----:B------:R-:W-:Y:S01]  /*4360*/  ISETP.GT.U32.AND P6, PT, R26, R7, PT ;  /* 0x000000071a00720c */ /* 0x000fe20003fc4070 */
[----:B------:R-:W-:Y:S01]  /*4370*/  IMAD.MOV.U32 R14, RZ, RZ, R5 ;  /* 0x000000ffff0e7224 */ /* 0x000fe200078e0005 */
[----:B------:R-:W-:Y:S01]  /*4380*/  STL [R1+0x70], R16 ;  /* 0x0000701001007387 */ /* 0x000fe20000100800 */
[----:B------:R-:W-:-:S02]  /*4390*/  IMAD.MOV.U32 R5, RZ, RZ, R12 ;  /* 0x000000ffff057224 */ /* 0x000fc400078e000c */
[----:B------:R-:W-:Y:S01]  /*43a0*/  @!P2 IMAD.MOV R14, RZ, RZ, -R14 ;  /* 0x000000ffff0ea224 */ /* 0x000fe200078e0a0e */
[----:B------:R-:W-:Y:S01]  /*43b0*/  ISETP.GE.AND P2, PT, R10, RZ, PT ;  /* 0x000000ff0a00720c */ /* 0x000fe20003f46270 */
[----:B------:R-:W-:Y:S01]  /*43c0*/  IMAD.HI.U32 R11, R3, R5, RZ ;  /* 0x00000005030b7227 */ /* 0x000fe200078e00ff */
[----:B------:R-:W-:Y:S02]  /*43d0*/  IADD3 R10, R2, 0x42, RZ ;  /* 0x00000042020a7810 */ /* 0x000fe40007ffe0ff */
[----:B------:R0:W-:Y:S01]  /*43e0*/  STL [R1+0x80], R14 ;  /* 0x0000800e01007387 */ /* 0x0001e20000100800 */
[--C-:B------:R-:W-:Y:S01]  /*43f0*/  @!P4 IMAD.IADD R9, R9, 0x1, -R26.reuse ;  /* 0x000000010909c824 */ /* 0x100fe200078e0a1a */
[----:B------:R-:W-:Y:S01]  /*4400*/  IABS R15, R10 ;  /* 0x0000000a000f7213 */ /* 0x000fe20000000000 */
[--C-:B------:R-:W-:Y:S01]  /*4410*/  @!P0 IMAD.IADD R0, R0, 0x1, -R26.reuse ;  /* 0x0000000100008824 */ /* 0x100fe200078e0a1a */
[----:B------:R-:W-:Y:S01]  /*4420*/  ISETP.GE.AND P0, PT, R4, RZ, PT ;  /* 0x000000ff0400720c */ /* 0x000fe20003f06270 */
[----:B------:R-:W-:Y:S01]  /*4430*/  IMAD.MOV R11, RZ, RZ, -R11 ;  /* 0x000000ffff0b7224 */ /* 0x000fe200078e0a0b */
[----:B------:R-:W-:Y:S01]  /*4440*/  IADD3 R4, R2, 0x3e, RZ ;  /* 0x0000003e02047810 */ /* 0x000fe20007ffe0ff */
[--C-:B------:R-:W-:Y:S01]  /*4450*/  @!P1 IMAD.IADD R8, R8, 0x1, -R26.reuse ;  /* 0x0000000108089824 */ /* 0x100fe200078e0a1a */
[----:B------:R-:W-:Y:S01]  /*4460*/  ISETP.GE.AND P1, PT, R6, RZ, PT ;  /* 0x000000ff0600720c */ /* 0x000fe20003f26270 */
[----:B------:R-:W-:Y:S01]  /*4470*/  @!P6 IMAD.IADD R7, R7, 0x1, -R26 ;  /* 0x000000010707e824 */ /* 0x000fe200078e0a1a */
[C---:B------:R-:W-:Y:S01]  /*4480*/  ISETP.GT.U32.AND P6, PT, R26.reuse, R9, PT ;  /* 0x000000091a00720c */ /* 0x040fe20003fc4070 */
[----:B------:R-:W-:Y:S01]  /*4490*/  IMAD.MOV.U32 R12, RZ, RZ, R0 ;  /* 0x000000ffff0c7224 */ /* 0x000fe200078e0000 */
[C---:B------:R-:W-:Y:S01]  /*44a0*/  ISETP.GT.U32.AND P4, PT, R26.reuse, R8, PT ;  /* 0x000000081a00720c */ /* 0x040fe20003f84070 */
[----:B------:R-:W-:Y:S01]  /*44b0*/  IMAD R5, R26, R11, R5 ;  /* 0x0000000b1a057224 */ /* 0x000fe200078e0205 */
[C---:B------:R-:W-:Y:S01]  /*44c0*/  IADD3 R6, R2.reuse, 0x40, RZ ;  /* 0x0000004002067810 */ /* 0x040fe20007ffe0ff */
[----:B------:R-:W-:Y:S01]  /*44d0*/  IMAD.HI.U32 R11, R3, R15, RZ ;  /* 0x0000000f030b7227 */ /* 0x000fe200078e00ff */
[----:B------:R1:W-:Y:S01]  /*44e0*/  STL [R1+0x88], R13 ;  /* 0x0000880d01007387 */ /* 0x0003e20000100800 */
[----:B------:R-:W-:-:S02]  /*44f0*/  IADD3 R0, R2, 0x3c, RZ ;  /* 0x0000003c02007810 */ /* 0x000fc40007ffe0ff */
[----:B------:R-:W-:Y:S01]  /*4500*/  @!P5 IMAD.MOV R12, RZ, RZ, -R12 ;  /* 0x000000ffff0cd224 */ /* 0x000fe200078e0a0c */
[C---:B------:R-:W-:Y:S01]  /*4510*/  ISETP.GT.U32.AND P5, PT, R26.reuse, R7, PT ;  /* 0x000000071a00720c */ /* 0x040fe20003fa4070 */
[----:B------:R-:W-:Y:S01]  /*4520*/  IMAD.MOV R11, RZ, RZ, -R11 ;  /* 0x000000ffff0b7224 */ /* 0x000fe200078e0a0b */
[----:B0-----:R-:W-:Y:S01]  /*4530*/  IABS R14, R6 ;  /* 0x00000006000e7213 */ /* 0x001fe20000000000 */
[--C-:B------:R-:W-:Y:S01]  /*4540*/  @!P6 IMAD.IADD R9, R9, 0x1, -R26.reuse ;  /* 0x000000010909e824 */ /* 0x100fe200078e0a1a */
[----:B------:R0:W-:Y:S01]  /*4550*/  STL [R1+0x90], R12 ;  /* 0x0000900c01007387 */ /* 0x0001e20000100800 */
[----:B------:R-:W-:Y:S01]  /*4560*/  IMAD R15, R26, R11, R15 ;  /* 0x0000000b1a0f7224 */ /* 0x000fe200078e020f */
[----:B-1----:R-:W-:Y:S01]  /*4570*/  IABS R13, R4 ;  /* 0x00000004000d7213 */ /* 0x002fe20000000000 */
[----:B------:R-:W-:Y:S01]  /*4580*/  @!P4 IMAD.IADD R8, R8, 0x1, -R26 ;  /* 0x000000010808c824 */ /* 0x000fe200078e0a1a */
[C---:B------:R-:W-:Y:S01]  /*4590*/  ISETP.GT.U32.AND P4, PT, R26.reuse, R5, PT ;  /* 0x000000051a00720c */ /* 0x040fe20003f84070 */
[----:B------:R-:W-:Y:S01]  /*45a0*/  @!P2 IMAD.MOV R9, RZ, RZ, -R9 ;  /* 0x000000ffff09a224 */ /* 0x000fe200078e0a09 */
[----:B------:R-:W-:Y:S01]  /*45b0*/  ISETP.GT.U32.AND P6, PT, R26, R15, PT ;  /* 0x0000000f1a00720c */ /* 0x000fe20003fc4070 */
[----:B------:R-:W-:Y:S01]  /*45c0*/  IMAD.MOV.U32 R16, RZ, RZ, R8 ;  /* 0x000000ffff107224 */ /* 0x000fe200078e0008 */
[----:B------:R-:W-:Y:S01]  /*45d0*/  IABS R11, R0 ;  /* 0x00000000000b7213 */ /* 0x000fe20000000000 */
[----:B------:R-:W-:Y:S01]  /*45e0*/  @!P5 IMAD.IADD R7, R7, 0x1, -R26 ;  /* 0x000000010707d824 */ /* 0x000fe200078e0a1a */
[----:B------:R-:W-:Y:S01]  /*45f0*/  ISETP.GE.AND P5, PT, R10, RZ, PT ;  /* 0x000000ff0a00720c */ /* 0x000fe20003fa6270 */
[----:B------:R-:W-:-:S04]  /*4600*/  IMAD.HI.U32 R10, R3, R14, RZ ;  /* 0x0000000e030a7227 */ /* 0x000fc800078e00ff */
[----:B0-----:R-:W-:-:S04]  /*4610*/  IMAD.HI.U32 R12, R3, R13, RZ ;  /* 0x0000000d030c7227 */ /* 0x001fc800078e00ff */
[----:B------:R-:W-:Y:S02]  /*4620*/  IMAD.MOV R10, RZ, RZ, -R10 ;  /* 0x000000ffff0a7224 */ /* 0x000fe400078e0a0a */
[----:B------:R-:W-:Y:S02]  /*4630*/  @!P6 IMAD.IADD R15, R15, 0x1, -R26 ;  /* 0x000000010f0fe824 */ /* 0x000fe400078e0a1a */
[----:B------:R-:W-:Y:S01]  /*4640*/  IMAD.MOV R8, RZ, RZ, -R12 ;  /* 0x000000ffff087224 */ /* 0x000fe200078e0a0c */
[----:B------:R-:W-:Y:S01]  /*4650*/  IADD3 R12, R2, 0x38, RZ ;  /* 0x00000038020c7810 */ /* 0x000fe20007ffe0ff */
[C---:B------:R-:W-:Y:S01]  /*4660*/  IMAD R14, R26.reuse, R10, R14 ;  /* 0x0000000a1a0e7224 */ /* 0x040fe200078e020e */
[----:B------:R-:W-:Y:S01]  /*4670*/  ISETP.GT.U32.AND P6, PT, R26, R15, PT ;  /* 0x0000000f1a00720c */ /* 0x000fe20003fc4070 */
[----:B------:R-:W-:Y:S01]  /*4680*/  @!P4 IMAD.IADD R5, R5, 0x1, -R26 ;  /* 0x000000010505c824 */ /* 0x000fe200078e0a1a */
[----:B------:R-:W-:Y:S01]  /*4690*/  ISETP.GE.AND P4, PT, R6, RZ, PT ;  /* 0x000000ff0600720c */ /* 0x000fe20003f86270 */
[C---:B------:R-:W-:Y:S01]  /*46a0*/  IMAD R13, R26.reuse, R8, R13 ;  /* 0x000000081a0d7224 */ /* 0x040fe200078e020d */
[----:B------:R-:W-:Y:S01]  /*46b0*/  ISETP.GT.U32.AND P2, PT, R26, R14, PT ;  /* 0x0000000e1a00720c */ /* 0x000fe20003f44070 */
[----:B------:R-:W-:-:S04]  /*46c0*/  IMAD.HI.U32 R6, R3, R11, RZ ;  /* 0x0000000b03067227 */ /* 0x000fc800078e00ff */
[----:B------:R-:W-:Y:S01]  /*46d0*/  @!P0 IMAD.MOV R7, RZ, RZ, -R7 ;  /* 0x000000ffff078224 */ /* 0x000fe200078e0a07 */
[C---:B------:R-:W-:Y:S01]  /*46e0*/  ISETP.GT.U32.AND P0, PT, R26.reuse, R13, PT ;  /* 0x0000000d1a00720c */ /* 0x040fe20003f04070 */
[----:B------:R-:W-:Y:S02]  /*46f0*/  IMAD.MOV R6, RZ, RZ, -R6 ;  /* 0x000000ffff067224 */ /* 0x000fe400078e0a06 */
[----:B------:R-:W-:Y:S01]  /*4700*/  @!P3 IMAD.MOV R16, RZ, RZ, -R16 ;  /* 0x000000ffff10b224 */ /* 0x000fe200078e0a10 */
[C---:B------:R-:W-:Y:S01]  /*4710*/  ISETP.GT.U32.AND P3, PT, R26.reuse, R5, PT ;  /* 0x000000051a00720c */ /* 0x040fe20003f64070 */
[----:B------:R-:W-:Y:S01]  /*4720*/  IMAD R11, R26, R6, R11 ;  /* 0x000000061a0b7224 */ /* 0x000fe200078e020b */
[----:B------:R-:W-:Y:S01]  /*4730*/  IADD3 R6, R2, 0x3a, RZ ;  /* 0x0000003a02067810 */ /* 0x000fe20007ffe0ff */
[--C-:B------:R-:W-:Y:S01]  /*4740*/  @!P6 IMAD.IADD R15, R15, 0x1, -R26.reuse ;  /* 0x000000010f0fe824 */ /* 0x100fe200078e0a1a */
[----:B------:R-:W-:Y:S01]  /*4750*/  STL [R1+0x78], R16 ;  /* 0x0000781001007387 */ /* 0x000fe20000100800 */
[--C-:B------:R-:W-:Y:S01]  /*4760*/  @!P2 IMAD.IADD R14, R14, 0x1, -R26.reuse ;  /* 0x000000010e0ea824 */ /* 0x100fe200078e0a1a */
[----:B------:R-:W-:Y:S01]  /*4770*/  ISETP.GT.U32.AND P6, PT, R26, R11, PT ;  /* 0x0000000b1a00720c */ /* 0x000fe20003fc4070 */
[----:B------:R-:W-:Y:S01]  /*4780*/  @!P5 IMAD.MOV R15, RZ, RZ, -R15 ;  /* 0x000000ffff0fd224 */ /* 0x000fe200078e0a0f */
[----:B------:R-:W-:Y:S01]  /*4790*/  IABS R8, R6 ;  /* 0x0000000600087213 */ /* 0x000fe20000000000 */
[----:B------:R-:W-:Y:S01]  /*47a0*/  @!P0 IMAD.IADD R13, R13, 0x1, -R26 ;  /* 0x000000010d0d8824 */ /* 0x000fe200078e0a1a */
[----:B------:R-:W-:Y:S01]  /*47b0*/  ISETP.GE.AND P2, PT, R0, RZ, PT ;  /* 0x000000ff0000720c */ /* 0x000fe20003f46270 */
[----:B------:R0:W-:Y:S01]  /*47c0*/  STL [R1+0x60], R9 ;  /* 0x0000600901007387 */ /* 0x0001e20000100800 */
[----:B------:R-:W-:Y:S01]  /*47d0*/  ISETP.GT.U32.AND P0, PT, R26, R14, PT ;  /* 0x0000000e1a00720c */ /* 0x000fe20003f04070 */
[----:B------:R-:W-:-:S02]  /*47e0*/  IMAD.HI.U32 R0, R3, R8, RZ ;  /* 0x0000000803007227 */ /* 0x000fc400078e00ff */
[----:B------:R1:W-:Y:S02]  /*47f0*/  STL [R1+0x58], R7 ;  /* 0x0000580701007387 */ /* 0x0003e40000100800 */
[----:B------:R-:W-:Y:S01]  /*4800*/  @!P3 IMAD.IADD R5, R5, 0x1, -R26 ;  /* 0x000000010505b824 */ /* 0x000fe200078e0a1a */
[----:B------:R-:W-:Y:S01]  /*4810*/  ISETP.GE.AND P3, PT, R4, RZ, PT ;  /* 0x000000ff0400720c */ /* 0x000fe20003f66270 */
[----:B------:R-:W-:Y:S01]  /*4820*/  IMAD.MOV R0, RZ, RZ, -R0 ;  /* 0x000000ffff007224 */ /* 0x000fe200078e0a00 */
[----:B------:R-:W-:Y:S01]  /*4830*/  IADD3 R4, R2, 0x36, RZ ;  /* 0x0000003602047810 */ /* 0x000fe20007ffe0ff */
[----:B------:R-:W-:Y:S01]  /*4840*/  @!P6 IMAD.IADD R11, R11, 0x1, -R26 ;  /* 0x000000010b0be824 */ /* 0x000fe200078e0a1a */
[----:B0-----:R-:W-:Y:S01]  /*4850*/  IABS R9, R12 ;  /* 0x0000000c00097213 */ /* 0x001fe20000000000 */
[C---:B------:R-:W-:Y:S01]  /*4860*/  IMAD R8, R26.reuse, R0, R8 ;  /* 0x000000001a087224 */ /* 0x040fe200078e0208 */
[----:B------:R-:W-:Y:S01]  /*4870*/  ISETP.GT.U32.AND P6, PT, R26, R13, PT ;  /* 0x0000000d1a00720c */ /* 0x000fe20003fc4070 */
[----:B-1----:R-:W-:Y:S01]  /*4880*/  IMAD.MOV.U32 R7, RZ, RZ, R5 ;  /* 0x000000ffff077224 */ /* 0x002fe200078e0005 */
[----:B------:R-:W-:Y:S01]  /*4890*/  IABS R16, R4 ;  /* 0x0000000400107213 */ /* 0x000fe20000000000 */
[----:B------:R-:W-:Y:S01]  /*48a0*/  IMAD.HI.U32 R5, R3, R9, RZ ;  /* 0x0000000903057227 */ /* 0x000fe200078e00ff */
[----:B------:R-:W-:-:S03]  /*48b0*/  IADD3 R0, R2, 0x34, RZ ;  /* 0x0000003402007810 */ /* 0x000fc60007ffe0ff */
[--C-:B------:R-:W-:Y:S01]  /*48c0*/  @!P0 IMAD.IADD R14, R14, 0x1, -R26.reuse ;  /* 0x000000010e0e8824 */ /* 0x100fe200078e0a1a */
[C---:B------:R-:W-:Y:S01]  /*48d0*/  ISETP.GT.U32.AND P0, PT, R26.reuse, R8, PT ;  /* 0x000000081a00720c */ /* 0x040fe20003f04070 */
[----:B------:R-:W-:Y:S02]  /*48e0*/  IMAD.MOV R5, RZ, RZ, -R5 ;  /* 0x000000ffff057224 */ /* 0x000fe400078e0a05 */
[----:B------:R-:W-:Y:S01]  /*48f0*/  @!P1 IMAD.MOV R7, RZ, RZ, -R7 ;  /* 0x000000ffff079224 */ /* 0x000fe200078e0a07 */
[C---:B------:R-:W-:Y:S01]  /*4900*/  ISETP.GT.U32.AND P1, PT, R26.reuse, R11, PT ;  /* 0x0000000b1a00720c */ /* 0x040fe20003f24070 */
[----:B------:R-:W-:Y:S01]  /*4910*/  IMAD R9, R26, R5, R9 ;  /* 0x000000051a097224 */ /* 0x000fe200078e0209 */
[----:B------:R-:W-:Y:S01]  /*4920*/  IADD3 R5, R2, 0x32, RZ ;  /* 0x0000003202057810 */ /* 0x000fe20007ffe0ff */
[----:B------:R-:W-:Y:S01]  /*4930*/  @!P6 IMAD.IADD R13, R13, 0x1, -R26 ;  /* 0x000000010d0de824 */ /* 0x000fe200078e0a1a */
[----:B------:R0:W-:Y:S01]  /*4940*/  STL [R1+0x68], R7 ;  /* 0x0000680701007387 */ /* 0x0001e20000100800 */
[----:B------:R-:W-:Y:S01]  /*4950*/  IMAD.HI.U32 R17, R3, R16, RZ ;  /* 0x0000001003117227 */ /* 0x000fe200078e00ff */
[----:B------:R-:W-:-:S02]  /*4960*/  ISETP.GT.U32.AND P6, PT, R26, R9, PT ;  /* 0x000000091a00720c */ /* 0x000fc40003fc4070 */
[----:B------:R-:W-:Y:S01]  /*4970*/  STL [R1+0x24], R15 ;  /* 0x0000240f01007387 */ /* 0x000fe20000100800 */
[----:B------:R-:W-:Y:S01]  /*4980*/  @!P0 IMAD.IADD R8, R8, 0x1, -R26 ;  /* 0x0000000108088824 */ /* 0x000fe200078e0a1a */
[----:B------:R-:W-:Y:S01]  /*4990*/  ISETP.GE.AND P0, PT, R12, RZ, PT ;  /* 0x000000ff0c00720c */ /* 0x000fe20003f06270 */
[----:B------:R-:W-:Y:S02]  /*49a0*/  IMAD.MOV R17, RZ, RZ, -R17 ;  /* 0x000000ffff117224 */ /* 0x000fe400078e0a11 */
[----:B------:R-:W-:Y:S01]  /*49b0*/  IMAD.MOV.U32 R18, RZ, RZ, R14 ;  /* 0x000000ffff127224 */ /* 0x000fe200078e000e */
[----:B0-----:R-:W-:Y:S01]  /*49c0*/  IABS R7, R0 ;  /* 0x0000000000077213 */ /* 0x001fe20000000000 */
[----:B------:R-:W-:Y:S01]  /*49d0*/  IMAD.MOV.U32 R14, RZ, RZ, R13 ;  /* 0x000000ffff0e7224 */ /* 0x000fe200078e000d */
[C---:B------:R-:W-:Y:S01]  /*49e0*/  ISETP.GT.U32.AND P5, PT, R26.reuse, R8, PT ;  /* 0x000000081a00720c */ /* 0x040fe20003fa4070 */
[----:B------:R-:W-:Y:S01]  /*49f0*/  IMAD R12, R26, R17, R16 ;  /* 0x000000111a0c7224 */ /* 0x000fe200078e0210 */
[C---:B------:R-:W-:Y:S01]  /*4a00*/  IADD3 R16, R2.reuse, 0x24, RZ ;  /* 0x0000002402107810 */ /* 0x040fe20007ffe0ff */
[----:B------:R-:W-:Y:S01]  /*4a10*/  IMAD.HI.U32 R10, R3, R7, RZ ;  /* 0x00000007030a7227 */ /* 0x000fe200078e00ff */
[----:B------:R-:W-:-:S03]  /*4a20*/  IADD3 R17, R2, 0x22, RZ ;  /* 0x0000002202117810 */ /* 0x000fc60007ffe0ff */
[----:B------:R-:W-:Y:S01]  /*4a30*/  @!P6 IMAD.IADD R9, R9, 0x1, -R26 ;  /* 0x000000010909e824 */ /* 0x000fe200078e0a1a */
[----:B------:R-:W-:Y:S01]  /*4a40*/  ISETP.GT.U32.AND P6, PT, R26, R12, PT ;  /* 0x0000000c1a00720c */ /* 0x000fe20003fc4070 */
[----:B------:R-:W-:Y:S02]  /*4a50*/  IMAD.MOV R10, RZ, RZ, -R10 ;  /* 0x000000ffff0a7224 */ /* 0x000fe400078e0a0a */
[----:B------:R-:W-:Y:S01]  /*4a60*/  @!P1 IMAD.IADD R11, R11, 0x1, -R26 ;  /* 0x000000010b0b9824 */ /* 0x000fe200078e0a1a */
[----:B------:R-:W-:Y:S01]  /*4a70*/  ISETP.GE.AND P1, PT, R6, RZ, PT ;  /* 0x000000ff0600720c */ /* 0x000fe20003f26270 */
[----:B------:R-:W-:Y:S01]  /*4a80*/  @!P3 IMAD.MOV R14, RZ, RZ, -R14 ;  /* 0x000000ffff0eb224 */ /* 0x000fe200078e0a0e */
[----:B------:R-:W-:Y:S01]  /*4a90*/  ISETP.GE.AND P3, PT, R4, RZ, PT ;  /* 0x000000ff0400720c */ /* 0x000fe20003f66270 */
[----:B------:R-:W-:Y:S01]  /*4aa0*/  @!P4 IMAD.MOV R18, RZ, RZ, -R18 ;  /* 0x000000ffff12c224 */ /* 0x000fe200078e0a12 */
[C---:B------:R-:W-:Y:S01]  /*4ab0*/  ISETP.GT.U32.AND P4, PT, R26.reuse, R9, PT ;  /* 0x000000091a00720c */ /* 0x040fe20003f84070 */
[----:B------:R-:W-:Y:S01]  /*4ac0*/  IMAD R4, R26, R10, R7 ;  /* 0x0000000a1a047224 */ /* 0x000fe200078e0207 */
[----:B------:R-:W-:Y:S01]  /*4ad0*/  IABS R6, R5 ;  /* 0x0000000500067213 */ /* 0x000fe20000000000 */
[----:B------:R-:W-:Y:S01]  /*4ae0*/  IMAD.MOV.U32 R13, RZ, RZ, R11 ;  /* 0x000000ffff0d7224 */ /* 0x000fe200078e000b */
[----:B------:R-:W-:Y:S01]  /*4af0*/  STL [R1+0x1c], R18 ;  /* 0x00001c1201007387 */ /* 0x000fe20000100800 */
[--C-:B------:R-:W-:Y:S01]  /*4b00*/  @!P5 IMAD.IADD R8, R8, 0x1, -R26.reuse ;  /* 0x000000010808d824 */ /* 0x100fe200078e0a1a */
[----:B------:R-:W-:Y:S01]  /*4b10*/  ISETP.GT.U32.AND P5, PT, R26, R4, PT ;  /* 0x000000041a00720c */ /* 0x000fe20003fa4070 */
[----:B------:R-:W-:Y:S01]  /*4b20*/  @!P2 IMAD.MOV R13, RZ, RZ, -R13 ;  /* 0x000000ffff0da224 */ /* 0x000fe200078e0a0d */
[----:B------:R-:W-:Y:S01]  /*4b30*/  ISETP.GE.AND P2, PT, R0, RZ, PT ;  /* 0x000000ff0000720c */ /* 0x000fe20003f46270 */
[----:B------:R-:W-:Y:S01]  /*4b40*/  IMAD.HI.U32 R11, R3, R6, RZ ;  /* 0x00000006030b7227 */ /* 0x000fe200078e00ff */
[C---:B------:R-:W-:Y:S01]  /*4b50*/  IADD3 R0, R2.reuse, 0x30, RZ ;  /* 0x0000003002007810 */ /* 0x040fe20007ffe0ff */
[----:B------:R0:W-:Y:S01]  /*4b60*/  STL [R1+0x10], R14 ;  /* 0x0000100e01007387 */ /* 0x0001e20000100800 */
[----:B------:R-:W-:Y:S01]  /*4b70*/  IADD3 R10, R2, 0x2e, RZ ;  /* 0x0000002e020a7810 */ /* 0x000fe20007ffe0ff */
[----:B------:R-:W-:Y:S01]  /*4b80*/  IMAD.MOV R11, RZ, RZ, -R11 ;  /* 0x000000ffff0b7224 */ /* 0x000fe200078e0a0b */
[----:B------:R-:W-:Y:S01]  /*4b90*/  IABS R7, R0 ;  /* 0x0000000000077213 */ /* 0x000fe20000000000 */
[--C-:B------:R-:W-:Y:S01]  /*4ba0*/  @!P4 IMAD.IADD R9, R9, 0x1, -R26.reuse ;  /* 0x000000010909c824 */ /* 0x100fe200078e0a1a */
[----:B------:R-:W-:Y:S01]  /*4bb0*/  ISETP.GE.AND P4, PT, R5, RZ, PT ;  /* 0x000000ff0500720c */ /* 0x000fe20003f86270 */
[----:B------:R-:W-:Y:S01]  /*4bc0*/  @!P6 IMAD.IADD R12, R12, 0x1, -R26 ;  /* 0x000000010c0ce824 */ /* 0x000fe200078e0a1a */
[----:B------:R1:W-:Y:S01]  /*4bd0*/  STL [R1+0xc], R13 ;  /* 0x00000c0d01007387 */ /* 0x0003e20000100800 */
[----:B------:R-:W-:Y:S01]  /*4be0*/  IMAD R5, R26, R11, R6 ;  /* 0x0000000b1a057224 */ /* 0x000fe200078e0206 */
[----:B------:R-:W-:Y:S01]  /*4bf0*/  ISETP.GE.AND P6, PT, R0, RZ, PT ;  /* 0x000000ff0000720c */ /* 0x000fe20003fc6270 */
[----:B0-----:R-:W-:Y:S01]  /*4c00*/  IMAD.MOV.U32 R14, RZ, RZ, R8 ;  /* 0x000000ffff0e7224 */ /* 0x001fe200078e0008 */
[C---:B------:R-:W-:Y:S01]  /*4c10*/  IADD3 R0, R2.reuse, 0x2a, RZ ;  /* 0x0000002a02007810 */ /* 0x040fe20007ffe0ff */
[----:B------:R-:W-:Y:S01]  /*4c20*/  IMAD.MOV.U32 R6, RZ, RZ, R7 ;  /* 0x000000ffff067224 */ /* 0x000fe200078e0007 */
[----:B------:R-:W-:Y:S01]  /*4c30*/  IADD3 R7, R2, 0x2c, RZ ;  /* 0x0000002c02077810 */ /* 0x000fe20007ffe0ff */
[----:B------:R-:W-:Y:S01]  /*4c40*/  @!P5 IMAD.IADD R4, R4, 0x1, -R26 ;  /* 0x000000010404d824 */ /* 0x000fe200078e0a1a */
[C---:B------:R-:W-:Y:S01]  /*4c50*/  ISETP.GT.U32.AND P5, PT, R26.reuse, R12, PT ;  /* 0x0000000c1a00720c */ /* 0x040fe20003fa4070 */
[----:B------:R-:W-:Y:S01]  /*4c60*/  @!P1 IMAD.MOV R14, RZ, RZ, -R14 ;  /* 0x000000ffff0e9224 */ /* 0x000fe200078e0a0e */
[----:B-1----:R-:W-:Y:S01]  /*4c70*/  IABS R13, R10 ;  /* 0x0000000a000d7213 */ /* 0x002fe20000000000 */
[----:B------:R-:W-:Y:S01]  /*4c80*/  IMAD.HI.U32 R11, R3, R6, RZ ;  /* 0x00000006030b7227 */ /* 0x000fe200078e00ff */
[----:B------:R-:W-:-:S02]  /*4c90*/  ISETP.GT.U32.AND P1, PT, R26, R4, PT ;  /* 0x000000041a00720c */ /* 0x000fc40003f24070 */
[----:B------:R0:W-:Y:S01]  /*4ca0*/  STL [R1+0x8], R14 ;  /* 0x0000080e01007387 */ /* 0x0001e20000100800 */
[----:B------:R-:W-:Y:S01]  /*4cb0*/  IMAD.MOV R11, RZ, RZ, -R11 ;  /* 0x000000ffff0b7224 */ /* 0x000fe200078e0a0b */
[----:B------:R-:W-:-:S03]  /*4cc0*/  IABS R8, R7 ;  /* 0x0000000700087213 */ /* 0x000fc60000000000 */
[----:B------:R-:W-:Y:S02]  /*4cd0*/  IMAD R6, R26, R11, R6 ;  /* 0x0000000b1a067224 */ /* 0x000fe400078e0206 */
[----:B------:R-:W-:Y:S02]  /*4ce0*/  @!P5 IMAD.IADD R12, R12, 0x1, -R26 ;  /* 0x000000010c0cd824 */ /* 0x000fe400078e0a1a */
[----:B------:R-:W-:Y:S01]  /*4cf0*/  IMAD.HI.U32 R11, R3, R8, RZ ;  /* 0x00000008030b7227 */ /* 0x000fe200078e00ff */
[----:B------:R-:W-:-:S03]  /*4d00*/  ISETP.GT.U32.AND P5, PT, R26, R6, PT ;  /* 0x000000061a00720c */ /* 0x000fc60003fa4070 */
[----:B0-----:R-:W-:Y:S01]  /*4d10*/  IMAD.MOV.U32 R14, RZ, RZ, R9 ;  /* 0x000000ffff0e7224 */ /* 0x001fe200078e0009 */
[----:B------:R-:W-:Y:S01]  /*4d20*/  IABS R9, R0 ;  /* 0x0000000000097213 */ /* 0x000fe20000000000 */
[----:B------:R-:W-:Y:S01]  /*4d30*/  IMAD.MOV.U32 R15, RZ, RZ, R12 ;  /* 0x000000ffff0f7224 */ /* 0x000fe200078e000c */
[----:B------:R-:W-:Y:S01]  /*4d40*/  IABS R12, R16 ;  /* 0x00000010000c7213 */ /* 0x000fe20000000000 */
[----:B------:R-:W-:Y:S01]  /*4d50*/  @!P0 IMAD.MOV R14, RZ, RZ, -R14 ;  /* 0x000000ffff0e8224 */ /* 0x000fe200078e0a0e */
[----:B------:R-:W-:Y:S01]  /*4d60*/  ISETP.GT.U32.AND P0, PT, R26, R5, PT ;  /* 0x000000051a00720c */ /* 0x000fe20003f04070 */
[--C-:B------:R-:W-:Y:S01]  /*4d70*/  @!P1 IMAD.IADD R4, R4, 0x1, -R26.reuse ;  /* 0x0000000104049824 */ /* 0x100fe200078e0a1a */
[----:B------:R-:W-:Y:S01]  /*4d80*/  ISETP.GE.AND P1, PT, R10, RZ, PT ;  /* 0x000000ff0a00720c */ /* 0x000fe20003f26270 */
[----:B------:R-:W-:Y:S01]  /*4d90*/  IMAD.MOV R11, RZ, RZ, -R11 ;  /* 0x000000ffff0b7224 */ /* 0x000fe200078e0a0b */
[----:B------:R0:W-:Y:S01]  /*4da0*/  STL [R1+0x4], R14 ;  /* 0x0000040e01007387 */ /* 0x0001e20000100800 */
[----:B------:R-:W-:-:S02]  /*4db0*/  @!P5 IMAD.IADD R6, R6, 0x1, -R26 ;  /* 0x000000010606d824 */ /* 0x000fc400078e0a1a */
[----:B------:R-:W-:Y:S02]  /*4dc0*/  @!P3 IMAD.MOV R15, RZ, RZ, -R15 ;  /* 0x000000ffff0fb224 */ /* 0x000fe400078e0a0f */
[----:B------:R-:W-:Y:S01]  /*4dd0*/  IMAD.HI.U32 R10, R3, R9, RZ ;  /* 0x00000009030a7227 */ /* 0x000fe200078e00ff */
[----:B------:R-:W-:Y:S02]  /*4de0*/  ISETP.GT.U32.AND P3, PT, R26, R6, PT ;  /* 0x000000061a00720c */ /* 0x000fe40003f64070 */
[----:B------:R1:W-:Y:S01]  /*4df0*/  STL [R1], R15 ;  /* 0x0000000f01007387 */ /* 0x0003e20000100800 */
[----:B------:R-:W-:Y:S01]  /*4e00*/  @!P0 IMAD.IADD R5, R5, 0x1, -R26 ;  /* 0x0000000105058824 */ /* 0x000fe200078e0a1a */
[----:B------:R-:W-:Y:S01]  /*4e10*/  ISETP.GE.AND P0, PT, R7, RZ, PT ;  /* 0x000000ff0700720c */ /* 0x000fe20003f06270 */
[----:B0-----:R-:W-:-:S03]  /*4e20*/  IMAD.HI.U32 R14, R3, R13, RZ ;  /* 0x0000000d030e7227 */ /* 0x001fc600078e00ff */
[C---:B------:R-:W-:Y:S01]  /*4e30*/  ISETP.GT.U32.AND P5, PT, R26.reuse, R5, PT ;  /* 0x000000051a00720c */ /* 0x040fe20003fa4070 */
[----:B------:R-:W-:Y:S02]  /*4e40*/  IMAD.MOV R14, RZ, RZ, -R14 ;  /* 0x000000ffff0e7224 */ /* 0x000fe400078e0a0e */
[C---:B------:R-:W-:Y:S02]  /*4e50*/  IMAD R8, R26.reuse, R11, R8 ;  /* 0x0000000b1a087224 */ /* 0x040fe400078e0208 */
[----:B------:R-:W-:Y:S01]  /*4e60*/  IMAD R7, R26, R14, R13 ;  /* 0x0000000e1a077224 */ /* 0x000fe200078e020d */
[----:B------:R-:W-:Y:S01]  /*4e70*/  IADD3 R14, R2, 0x26, RZ ;  /* 0x00000026020e7810 */ /* 0x000fe20007ffe0ff */
[----:B------:R-:W-:Y:S01]  /*4e80*/  @!P2 IMAD.MOV R4, RZ, RZ, -R4 ;  /* 0x000000ffff04a224 */ /* 0x000fe200078e0a04 */
[----:B------:R-:W-:Y:S01]  /*4e90*/  IABS R13, R17 ;  /* 0x00000011000d7213 */ /* 0x000fe20000000000 */
[----:B------:R-:W-:Y:S01]  /*4ea0*/  IMAD.MOV R10, RZ, RZ, -R10 ;  /* 0x000000ffff0a7224 */ /* 0x000fe200078e0a0a */
[----:B------:R-:W-:Y:S01]  /*4eb0*/  ISETP.GT.U32.AND P2, PT, R26, R7, PT ;  /* 0x000000071a00720c */ /* 0x000fe20003f44070 */
[--C-:B------:R-:W-:Y:S01]  /*4ec0*/  @!P3 IMAD.IADD R6, R6, 0x1, -R26.reuse ;  /* 0x000000010606b824 */ /* 0x100fe200078e0a1a */
[----:B------:R-:W-:Y:S01]  /*4ed0*/  IABS R11, R14 ;  /* 0x0000000e000b7213 */ /* 0x000fe20000000000 */
[----:B------:R-:W-:Y:S01]  /*4ee0*/  @!P5 IMAD.IADD R5, R5, 0x1, -R26 ;  /* 0x000000010505d824 */ /* 0x000fe200078e0a1a */
[C---:B------:R-:W-:Y:S01]  /*4ef0*/  ISETP.GT.U32.AND P5, PT, R26.reuse, R8, PT ;  /* 0x000000081a00720c */ /* 0x040fe20003fa4070 */
[----:B------:R-:W-:Y:S01]  /*4f00*/  IMAD R9, R26, R10, R9 ;  /* 0x0000000a1a097224 */ /* 0x000fe200078e0209 */
[----:B------:R-:W-:Y:S01]  /*4f10*/  IADD3 R10, R2, 0x28, RZ ;  /* 0x00000028020a7810 */ /* 0x000fe20007ffe0ff */
[----:B------:R-:W-:Y:S01]  /*4f20*/  @!P6 IMAD.MOV R6, RZ, RZ, -R6 ;  /* 0x000000ffff06e224 */ /* 0x000fe200078e0a06 */
[----:B------:R-:W-:Y:S01]  /*4f30*/  STL [R1+0x1e8c], R4 ;  /* 0x001e8c0401007387 */ /* 0x000fe20000100800 */
[----:B------:R-:W-:Y:S01]  /*4f40*/  @!P4 IMAD.MOV R5, RZ, RZ, -R5 ;  /* 0x000000ffff05c224 */ /* 0x000fe200078e0a05 */
[----:B------:R-:W-:-:S02]  /*4f50*/  ISETP.GT.U32.AND P3, PT, R26, R9, PT ;  /* 0x000000091a00720c */ /* 0x000fc40003f64070 */
[----:B-1----:R-:W-:Y:S01]  /*4f60*/  IABS R15, R10 ;  /* 0x0000000a000f7213 */ /* 0x002fe20000000000 */
[--C-:B------:R-:W-:Y:S01]  /*4f70*/  @!P2 IMAD.IADD R7, R7, 0x1, -R26.reuse ;  /* 0x000000010707a824 */ /* 0x100fe200078e0a1a */
[----:B------:R-:W-:Y:S01]  /*4f80*/  ISETP.GE.AND P2, PT, R0, RZ, PT ;  /* 0x000000ff0000720c */ /* 0x000fe20003f46270 */
[C---:B------:R-:W-:Y:S01]  /*4f90*/  IMAD.HI.U32 R0, R3.reuse, R11, RZ ;  /* 0x0000000b03007227 */ /* 0x040fe200078e00ff */
[----:B------:R-:W-:Y:S01]  /*4fa0*/  ISETP.GE.AND P6, PT, R10, RZ, PT ;  /* 0x000000ff0a00720c */ /* 0x000fe20003fc6270 */
[----:B------:R0:W-:Y:S02]  /*4fb0*/  STL [R1+0x1e90], R5 ;  /* 0x001e900501007387 */ /* 0x0001e40000100800 */
[----:B------:R-:W-:Y:S01]  /*4fc0*/  @!P5 IMAD.IADD R8, R8, 0x1, -R26 ;  /* 0x000000010808d824 */ /* 0x000fe200078e0a1a */
[----:B------:R-:W-:Y:S01]  /*4fd0*/  ISETP.GT.U32.AND P5, PT, R26, R7, PT ;  /* 0x000000071a00720c */ /* 0x000fe20003fa4070 */
[----:B------:R-:W-:Y:S01]  /*4fe0*/  IMAD.HI.U32 R18, R3, R15, RZ ;  /* 0x0000000f03127227 */ /* 0x000fe200078e00ff */
[----:B------:R1:W-:Y:S03]  /*4ff0*/  STL [R1+0x1e94], R6 ;  /* 0x001e940601007387 */ /* 0x0003e60000100800 */
[----:B------:R-:W-:-:S02]  /*5000*/  IMAD.MOV R18, RZ, RZ, -R18 ;  /* 0x000000ffff127224 */ /* 0x000fc400078e0a12 */
[----:B------:R-:W-:Y:S01]  /*5010*/  @!P3 IMAD.IADD R9, R9, 0x1, -R26 ;  /* 0x000000010909b824 */ /* 0x000fe200078e0a1a */
[C---:B------:R-:W-:Y:S01]  /*5020*/  ISETP.GT.U32.AND P3, PT, R26.reuse, R8, PT ;  /* 0x000000081a00720c */ /* 0x040fe20003f64070 */
[----:B------:R-:W-:Y:S01]  /*5030*/  IMAD R10, R26, R18, R15 ;  /* 0x000000121a0a7224 */ /* 0x000fe200078e020f */
[----:B0-----:R-:W-:Y:S01]  /*5040*/  IADD3 R5, R2, 0x8, RZ ;  /* 0x0000000802057810 */ /* 0x001fe20007ffe0ff */
[----:B------:R-:W-:Y:S01]  /*5050*/  IMAD.MOV R0, RZ, RZ, -R0 ;  /* 0x000000ffff007224 */ /* 0x000fe200078e0a00 */
[C---:B------:R-:W-:Y:S01]  /*5060*/  ISETP.GT.U32.AND P4, PT, R26.reuse, R9, PT ;  /* 0x000000091a00720c */ /* 0x040fe20003f84070 */
[----:B------:R-:W-:Y:S01]  /*5070*/  @!P5 IMAD.IADD R7, R7, 0x1, -R26 ;  /* 0x000000010707d824 */ /* 0x000fe200078e0a1a */
[C---:B------:R-:W-:Y:S01]  /*5080*/  ISETP.GT.U32.AND P5, PT, R26.reuse, R10, PT ;  /* 0x0000000a1a00720c */ /* 0x040fe20003fa4070 */
[----:B------:R-:W-:Y:S01]  /*5090*/  IMAD R11, R26, R0, R11 ;  /* 0x000000001a0b7224 */ /* 0x000fe200078e020b */
[C---:B------:R-:W-:Y:S01]  /*50a0*/  IADD3 R0, R2.reuse, 0x20, RZ ;  /* 0x0000002002007810 */ /* 0x040fe20007ffe0ff */
[----:B------:R-:W-:Y:S01]  /*50b0*/  IMAD.HI.U32 R18, R3, R12, RZ ;  /* 0x0000000c03127227 */ /* 0x000fe200078e00ff */
[----:B-1----:R-:W-:-:S03]  /*50c0*/  IADD3 R6, R2, 0xa, RZ ;  /* 0x0000000a02067810 */ /* 0x002fc60007ffe0ff */
[----:B------:R-:W-:Y:S01]  /*50d0*/  IMAD.MOV R18, RZ, RZ, -R18 ;  /* 0x000000ffff127224 */ /* 0x000fe200078e0a12 */
[----:B------:R-:W-:Y:S01]  /*50e0*/  IABS R27, R6 ;  /* 0x00000006001b7213 */ /* 0x000fe20000000000 */
[----:B------:R-:W-:Y:S01]  /*50f0*/  @!P3 IMAD.IADD R8, R8, 0x1, -R26 ;  /* 0x000000010808b824 */ /* 0x000fe200078e0a1a */
[C---:B------:R-:W-:Y:S01]  /*5100*/  ISETP.GT.U32.AND P3, PT, R26.reuse, R11, PT ;  /* 0x0000000b1a00720c */ /* 0x040fe20003f64070 */
[----:B------:R-:W-:Y:S02]  /*5110*/  IMAD R12, R26, R18, R12 ;  /* 0x000000121a0c7224 */ /* 0x000fe400078e020c */
[----:B------:R-:W-:Y:S02]  /*5120*/  @!P5 IMAD.IADD R10, R10, 0x1, -R26 ;  /* 0x000000010a0ad824 */ /* 0x000fe400078e0a1a */
[----:B------:R-:W-:Y:S01]  /*5130*/  IMAD.HI.U32 R15, R3, R13, RZ ;  /* 0x0000000d030f7227 */ /* 0x000fe200078e00ff */
[----:B------:R-:W-:-:S03]  /*5140*/  ISETP.GT.U32.AND P5, PT, R26, R12, PT ;  /* 0x0000000c1a00720c */ /* 0x000fc60003fa4070 */
[--C-:B------:R-:W-:Y:S01]  /*5150*/  @!P4 IMAD.IADD R9, R9, 0x1, -R26.reuse ;  /* 0x000000010909c824 */ /* 0x100fe200078e0a1a */
[----:B------:R-:W-:Y:S01]  /*5160*/  ISETP.GE.AND P4, PT, R14, RZ, PT ;  /* 0x000000ff0e00720c */ /* 0x000fe20003f86270 */
[----:B------:R-:W-:Y:S01]  /*5170*/  IMAD.MOV R15, RZ, RZ, -R15 ;  /* 0x000000ffff0f7224 */ /* 0x000fe200078e0a0f */
[----:B------:R-:W-:Y:S01]  /*5180*/  IABS R14, R0 ;  /* 0x00000000000e7213 */ /* 0x000fe20000000000 */
[--C-:B------:R-:W-:Y:S01]  /*5190*/  @!P3 IMAD.IADD R11, R11, 0x1, -R26.reuse ;  /* 0x000000010b0bb824 */ /* 0x100fe200078e0a1a */
[C---:B------:R-:W-:Y:S01]  /*51a0*/  ISETP.GT.U32.AND P3, PT, R26.reuse, R10, PT ;  /* 0x0000000a1a00720c */ /* 0x040fe20003f64070 */
[----:B------:R-:W-:Y:S02]  /*51b0*/  @!P1 IMAD.MOV R7, RZ, RZ, -R7 ;  /* 0x000000ffff079224 */ /* 0x000fe400078e0a07 */
[C---:B------:R-:W-:Y:S01]  /*51c0*/  IMAD R13, R26.reuse, R15, R13 ;  /* 0x0000000f1a0d7224 */ /* 0x040fe200078e020d */
[----:B------:R-:W-:Y:S01]  /*51d0*/  ISETP.GT.U32.AND P1, PT, R26, R11, PT ;  /* 0x0000000b1a00720c */ /* 0x000fe20003f24070 */
[----:B------:R-:W-:Y:S01]  /*51e0*/  IMAD.HI.U32 R18, R3, R14, RZ ;  /* 0x0000000e03127227 */ /* 0x000fe200078e00ff */
[----:B------:R-:W-:Y:S01]  /*51f0*/  IADD3 R15, R2, 0x1e, RZ ;  /* 0x0000001e020f7810 */ /* 0x000fe20007ffe0ff */
[----:B------:R0:W-:Y:S02]  /*5200*/  STL [R1+0x1e98], R7 ;  /* 0x001e980701007387 */ /* 0x0001e40000100800 */
[----:B------:R-:W-:Y:S01]  /*5210*/  @!P5 IMAD.IADD R12, R12, 0x1, -R26 ;  /* 0x000000010c0cd824 */ /* 0x000fe200078e0a1a */
[----:B------:R-:W-:Y:S01]  /*5220*/  IABS R19, R15 ;  /* 0x0000000f00137213 */ /* 0x000fe20000000000 */
[----:B------:R-:W-:-:S02]  /*5230*/  IMAD.MOV R18, RZ, RZ, -R18 ;  /* 0x000000ffff127224 */ /* 0x000fc400078e0a12 */
[----:B------:R-:W-:Y:S01]  /*5240*/  @!P0 IMAD.MOV R8, RZ, RZ, -R8 ;  /* 0x000000ffff088224 */ /* 0x000fe200078e0a08 */
[C---:B------:R-:W-:Y:S01]  /*5250*/  ISETP.GT.U32.AND P5, PT, R26.reuse, R12, PT ;  /* 0x0000000c1a00720c */ /* 0x040fe20003fa4070 */
[----:B------:R-:W-:Y:S01]  /*5260*/  @!P2 IMAD.MOV R9, RZ, RZ, -R9 ;  /* 0x000000ffff09a224 */ /* 0x000fe200078e0a09 */
[C---:B------:R-:W-:Y:S01]  /*5270*/  ISETP.GT.U32.AND P0, PT, R26.reuse, R13, PT ;  /* 0x0000000d1a00720c */ /* 0x040fe20003f04070 */
[----:B------:R-:W-:Y:S01]  /*5280*/  IMAD R14, R26, R18, R14 ;  /* 0x000000121a0e7224 */ /* 0x000fe200078e020e */
[----:B------:R-:W-:Y:S01]  /*5290*/  ISETP.GE.AND P2, PT, R16, RZ, PT ;  /* 0x000000ff1000720c */ /* 0x000fe20003f46270 */
[----:B------:R-:W-:Y:S01]  /*52a0*/  IMAD.MOV.U32 R16, RZ, RZ, R19 ;  /* 0x000000ffff107224 */ /* 0x000fe200078e0013 */
[----:B------:R-:W-:Y:S01]  /*52b0*/  IADD3 R18, R2, 0x18, RZ ;  /* 0x0000001802127810 */ /* 0x000fe20007ffe0ff */
[--C-:B------:R-:W-:Y:S01]  /*52c0*/  @!P3 IMAD.IADD R10, R10, 0x1, -R26.reuse ;  /* 0x000000010a0ab824 */ /* 0x100fe200078e0a1a */
[----:B------:R-:W-:Y:S01]  /*52d0*/  ISETP.GE.AND P3, PT, R17, RZ, PT ;  /* 0x000000ff1100720c */ /* 0x000fe20003f66270 */
[----:B------:R-:W-:Y:S01]  /*52e0*/  @!P1 IMAD.IADD R11, R11, 0x1, -R26 ;  /* 0x000000010b0b9824 */ /* 0x000fe200078e0a1a */
[----:B------:R-:W-:Y:S01]  /*52f0*/  ISETP.GT.U32.AND P1, PT, R26, R14, PT ;  /* 0x0000000e1a00720c */ /* 0x000fe20003f24070 */
[----:B------:R-:W-:Y:S01]  /*5300*/  IMAD.HI.U32 R17, R3, R16, RZ ;  /* 0x0000001003117227 */ /* 0x000fe200078e00ff */
[C---:B------:R-:W-:Y:S01]  /*5310*/  IADD3 R19, R2.reuse, 0x16, RZ ;  /* 0x0000001602137810 */ /* 0x040fe20007ffe0ff */
[----:B------:R-:W-:Y:S01]  /*5320*/  STL [R1+0x1e9c], R8 ;  /* 0x001e9c0801007387 */ /* 0x000fe20000100800 */
[----:B0-----:R-:W-:Y:S01]  /*5330*/  IADD3 R7, R2, 0xc, RZ ;  /* 0x0000000c02077810 */ /* 0x001fe20007ffe0ff */
[----:B------:R-:W-:-:S02]  /*5340*/  IMAD.MOV R17, RZ, RZ, -R17 ;  /* 0x000000ffff117224 */ /* 0x000fc400078e0a11 */
[--C-:B------:R-:W-:Y:S01]  /*5350*/  @!P5 IMAD.IADD R12, R12, 0x1, -R26.reuse ;  /* 0x000000010c0cd824 */ /* 0x100fe200078e0a1a */
[----:B------:R-:W-:Y:S01]  /*5360*/  ISETP.GE.AND P5, PT, R15, RZ, PT ;  /* 0x000000ff0f00720c */ /* 0x000fe20003fa6270 */
[----:B------:R-:W-:Y:S01]  /*5370*/  @!P0 IMAD.IADD R13, R13, 0x1, -R26 ;  /* 0x000000010d0d8824 */ /* 0x000fe200078e0a1a */
[----:B------:R-:W-:Y:S01]  /*5380*/  ISETP.GE.AND P0, PT, R0, RZ, PT ;  /* 0x000000ff0000720c */ /* 0x000fe20003f06270 */
[----:B------:R-:W-:Y:S01]  /*5390*/  IMAD R15, R26, R17, R16 ;  /* 0x000000111a0f7224 */ /* 0x000fe200078e0210 */
[----:B------:R-:W-:Y:S01]  /*53a0*/  IADD3 R16, R2, 0x1c, RZ ;  /* 0x0000001c02107810 */ /* 0x000fe20007ffe0ff */
[----:B------:R-:W-:Y:S01]  /*53b0*/  @!P6 IMAD.MOV R10, RZ, RZ, -R10 ;  /* 0x000000ffff0ae224 */ /* 0x000fe200078e0a0a */
[----:B------:R-:W-:Y:S01]  /*53c0*/  ISETP.GT.U32.AND P6, PT, R26, R13, PT ;  /* 0x0000000d1a00720c */ /* 0x000fe20003fc4070 */
[----:B------:R-:W-:Y:S01]  /*53d0*/  @!P1 IMAD.IADD R14, R14, 0x1, -R26 ;  /* 0x000000010e0e9824 */ /* 0x000fe200078e0a1a */
[----:B------:R-:W-:Y:S01]  /*53e0*/  ISETP.GT.U32.AND P1, PT, R26, R15, PT ;  /* 0x0000000f1a00720c */ /* 0x000fe20003f24070 */
[----:B------:R-:W-:Y:S01]  /*53f0*/  @!P2 IMAD.MOV R12, RZ, RZ, -R12 ;  /* 0x000000ffff0ca224 */ /* 0x000fe200078e0a0c */
[----:B------:R-:W-:Y:S01]  /*5400*/  IADD3 R17, R2, 0x1a, RZ ;  /* 0x0000001a02117810 */ /* 0x000fe20007ffe0ff */
[----:B------:R-:W-:Y:S01]  /*5410*/  @!P4 IMAD.MOV R11, RZ, RZ, -R11 ;  /* 0x000000ffff0bc224 */ /* 0x000fe200078e0a0b */
[----:B------:R-:W-:Y:S01]  /*5420*/  ISETP.GT.U32.AND P4, PT, R26, R14, PT ;  /* 0x0000000e1a00720c */ /* 0x000fe20003f84070 */
[----:B------:R0:W-:Y:S01]  /*5430*/  STL [R1+0x1ea0], R9 ;  /* 0x001ea00901007387 */ /* 0x0001e20000100800 */
[----:B------:R-:W-:Y:S01]  /*5440*/  ISETP.GE.AND P2, PT, R17, RZ, PT ;  /* 0x000000ff1100720c */ /* 0x000fe20003f46270 */
[----:B------:R-:W-:Y:S01]  /*5450*/  IMAD.HI.U32 R4, R3, R27, RZ ;  /* 0x0000001b03047227 */ /* 0x000fe200078e00ff */
[----:B------:R-:W-:Y:S01]  /*5460*/  IABS R17, R17 ;  /* 0x0000001100117213 */ /* 0x000fe20000000000 */
[----:B------:R1:W-:Y:S01]  /*5470*/  STL [R1+0x1ea4], R10 ;  /* 0x001ea40a01007387 */ /* 0x0003e20000100800 */
[----:B------:R-:W-:Y:S01]  /*5480*/  IABS R24, R7 ;  /* 0x0000000700187213 */ /* 0x000fe20000000000 */
[--C-:B------:R-:W-:Y:S01]  /*5490*/  @!P6 IMAD.IADD R13, R13, 0x1, -R26.reuse ;  /* 0x000000010d0de824 */ /* 0x100fe200078e0a1a */
[----:B------:R-:W-:Y:S01]  /*54a0*/  ISETP.GE.AND P6, PT, R16, RZ, PT ;  /* 0x000000ff1000720c */ /* 0x000fe20003fc6270 */
[----:B------:R-:W-:Y:S01]  /*54b0*/  @!P1 IMAD.IADD R15, R15, 0x1, -R26 ;  /* 0x000000010f0f9824 */ /* 0x000fe200078e0a1a */
[----:B------:R-:W-:Y:S01]  /*54c0*/  IABS R16, R16 ;  /* 0x0000001000107213 */ /* 0x000fe20000000000 */
[----:B------:R-:W-:Y:S01]  /*54d0*/  IMAD.HI.U32 R23, R3, R17, RZ ;  /* 0x0000001103177227 */ /* 0x000fe200078e00ff */
[----:B------:R2:W-:Y:S01]  /*54e0*/  STL [R1+0x1ea8], R11 ;  /* 0x001ea80b01007387 */ /* 0x0005e20000100800 */
[----:B0-----:R-:W-:-:S02]  /*54f0*/  IADD3 R9, R2, 0x4, RZ ;  /* 0x0000000402097810 */ /* 0x001fc40007ffe0ff */
[----:B------:R-:W-:Y:S01]  /*5500*/  ISETP.GT.U32.AND P1, PT, R26, R15, PT ;  /* 0x0000000f1a00720c */ /* 0x000fe20003f24070 */
[----:B------:R-:W-:Y:S01]  /*5510*/  IMAD.HI.U32 R0, R3, R16, RZ ;  /* 0x0000001003007227 */ /* 0x000fe200078e00ff */
[----:B------:R0:W-:Y:S01]  /*5520*/  STL [R1+0x1eac], R12 ;  /* 0x001eac0c01007387 */ /* 0x0001e20000100800 */
[C---:B-1----:R-:W-:Y:S02]  /*5530*/  IADD3 R10, R2.reuse, 0xe, RZ ;  /* 0x0000000e020a7810 */ /* 0x042fe40007ffe0ff */
[----:B------:R-:W-:Y:S01]  /*5540*/  IMAD.MOV R0, RZ, RZ, -R0 ;  /* 0x000000ffff007224 */ /* 0x000fe200078e0a00 */
[C---:B------:R-:W-:Y:S01]  /*5550*/  IADD3 R8, R2.reuse, 0x2, RZ ;  /* 0x0000000202087810 */ /* 0x040fe20007ffe0ff */
[----:B------:R-:W-:Y:S01]  /*5560*/  IMAD.MOV R23, RZ, RZ, -R23 ;  /* 0x000000ffff177224 */ /* 0x000fe200078e0a17 */
[----:B--2---:R-:W-:Y:S01]  /*5570*/  IADD3 R11, R2, 0x10, RZ ;  /* 0x00000010020b7810 */ /* 0x004fe20007ffe0ff */
[C---:B------:R-:W-:Y:S02]  /*5580*/  IMAD R16, R26.reuse, R0, R16 ;  /* 0x000000001a107224 */ /* 0x040fe400078e0210 */
[----:B------:R-:W-:Y:S01]  /*5590*/  IMAD R17, R26, R23, R17 ;  /* 0x000000171a117224 */ /* 0x000fe200078e0211 */
[----:B0-----:R-:W-:Y:S01]  /*55a0*/  IADD3 R12, R2, 0x12, RZ ;  /* 0x00000012020c7810 */ /* 0x001fe20007ffe0ff */
[--C-:B------:R-:W-:Y:S01]  /*55b0*/  @!P1 IMAD.IADD R15, R15, 0x1, -R26.reuse ;  /* 0x000000010f0f9824 */ /* 0x100fe200078e0a1a */
[----:B------:R-:W-:Y:S01]  /*55c0*/  ISETP.GT.U32.AND P1, PT, R26, R16, PT ;  /* 0x000000101a00720c */ /* 0x000fe20003f24070 */
[----:B------:R-:W-:Y:S01]  /*55d0*/  @!P3 IMAD.MOV R13, RZ, RZ, -R13 ;  /* 0x000000ffff0db224 */ /* 0x000fe200078e0a0d */
[----:B------:R-:W-:Y:S01]  /*55e0*/  ISETP.GE.AND P3, PT, R18, RZ, PT ;  /* 0x000000ff1200720c */ /* 0x000fe20003f66270 */
[----:B------:R-:W-:Y:S01]  /*55f0*/  @!P5 IMAD.MOV R15, RZ, RZ, -R15 ;  /* 0x000000ffff0fd224 */ /* 0x000fe200078e0a0f */
[----:B------:R-:W-:Y:S01]  /*5600*/  ISETP.GT.U32.AND P5, PT, R26, R17, PT ;  /* 0x000000111a00720c */ /* 0x000fe20003fa4070 */
[----:B------:R-:W-:Y:S01]  /*5610*/  @!P4 IMAD.IADD R14, R14, 0x1, -R26 ;  /* 0x000000010e0ec824 */ /* 0x000fe200078e0a1a */
[----:B------:R-:W-:Y:S01]  /*5620*/  IABS R18, R18 ;  /* 0x0000001200127213 */ /* 0x000fe20000000000 */
[----:B------:R-:W-:Y:S01]  /*5630*/  IMAD.HI.U32 R29, R3, R24, RZ ;  /* 0x00000018031d7227 */ /* 0x000fe200078e00ff */
[----:B------:R-:W-:Y:S01]  /*5640*/  ISETP.GE.AND P4, PT, R19, RZ, PT ;  /* 0x000000ff1300720c */ /* 0x000fe20003f86270 */
[----:B------:R0:W-:Y:S01]  /*5650*/  STL [R1+0x1eb0], R13 ;  /* 0x001eb00d01007387 */ /* 0x0001e20000100800 */
[----:B------:R-:W-:Y:S01]  /*5660*/  IABS R19, R19 ;  /* 0x0000001300137213 */ /* 0x000fe20000000000 */
[----:B------:R-:W-:Y:S01]  /*5670*/  IMAD.HI.U32 R22, R3, R18, RZ ;  /* 0x0000001203167227 */ /* 0x000fe200078e00ff */
[----:B------:R-:W-:-:S03]  /*5680*/  IABS R23, R10 ;  /* 0x0000000a00177213 */ /* 0x000fc60000000000 */
[--C-:B------:R-:W-:Y:S02]  /*5690*/  @!P1 IMAD.IADD R16, R16, 0x1, -R26.reuse ;  /* 0x0000000110109824 */ /* 0x100fe400078e0a1a */
[----:B------:R-:W-:Y:S02]  /*56a0*/  @!P5 IMAD.IADD R17, R17, 0x1, -R26 ;  /* 0x000000011111d824 */ /* 0x000fe400078e0a1a */
[----:B------:R-:W-:Y:S01]  /*56b0*/  IMAD.HI.U32 R21, R3, R19, RZ ;  /* 0x0000001303157227 */ /* 0x000fe200078e00ff */
[C---:B------:R-:W-:Y:S02]  /*56c0*/  ISETP.GT.U32.AND P1, PT, R26.reuse, R16, PT ;  /* 0x000000101a00720c */ /* 0x040fe40003f24070 */
[----:B------:R-:W-:Y:S01]  /*56d0*/  ISETP.GT.U32.AND P5, PT, R26, R17, PT ;  /* 0x000000111a00720c */ /* 0x000fe20003fa4070 */
[----:B------:R-:W-:Y:S02]  /*56e0*/  IMAD.MOV R22, RZ, RZ, -R22 ;  /* 0x000000ffff167224 */ /* 0x000fe400078e0a16 */
[----:B------:R-:W-:-:S02]  /*56f0*/  IMAD.MOV R21, RZ, RZ, -R21 ;  /* 0x000000ffff157224 */ /* 0x000fc400078e0a15 */
[----:B------:R-:W-:Y:S01]  /*5700*/  IMAD R18, R26, R22, R18 ;  /* 0x000000161a127224 */ /* 0x000fe200078e0212 */
[----:B------:R-:W-:Y:S01]  /*5710*/  IABS R22, R11 ;  /* 0x0000000b00167213 */ /* 0x000fe20000000000 */
[----:B------:R-:W-:Y:S01]  /*5720*/  @!P0 IMAD.MOV R14, RZ, RZ, -R14 ;  /* 0x000000ffff0e8224 */ /* 0x000fe200078e0a0e */
[----:B------:R-:W-:Y:S01]  /*5730*/  ISETP.GE.AND P0, PT, R20, RZ, PT ;  /* 0x000000ff1400720c */ /* 0x000fe20003f06270 */
[----:B------:R-:W-:Y:S01]  /*5740*/  IMAD R19, R26, R21, R19 ;  /* 0x000000151a137224 */ /* 0x000fe200078e0213 */
[----:B------:R-:W-:Y:S01]  /*5750*/  IABS R20, R20 ;  /* 0x0000001400147213 */ /* 0x000fe20000000000 */
[--C-:B------:R-:W-:Y:S01]  /*5760*/  @!P1 IMAD.IADD R16, R16, 0x1, -R26.reuse ;  /* 0x0000000110109824 */ /* 0x100fe200078e0a1a */
[C---:B------:R-:W-:Y:S01]  /*5770*/  ISETP.GT.U32.AND P1, PT, R26.reuse, R18, PT ;  /* 0x000000121a00720c */ /* 0x040fe20003f24070 */
[----:B------:R-:W-:Y:S01]  /*5780*/  @!P5 IMAD.IADD R17, R17, 0x1, -R26 ;  /* 0x000000011111d824 */ /* 0x000fe200078e0a1a */
[----:B------:R-:W-:Y:S01]  /*5790*/  ISETP.GT.U32.AND P5, PT, R26, R19, PT ;  /* 0x000000131a00720c */ /* 0x000fe20003fa4070 */
[----:B------:R-:W-:Y:S01]  /*57a0*/  IMAD.HI.U32 R0, R3, R20, RZ ;  /* 0x0000001403007227 */ /* 0x000fe200078e00ff */
[----:B------:R-:W-:Y:S01]  /*57b0*/  IABS R21, R12 ;  /* 0x0000000c00157213 */ /* 0x000fe20000000000 */
[----:B------:R-:W-:Y:S02]  /*57c0*/  STL [R1+0x1eb4], R14 ;  /* 0x001eb40e01007387 */ /* 0x000fe40000100800 */
[----:B------:R-:W-:-:S02]  /*57d0*/  IMAD.MOV R0, RZ, RZ, -R0 ;  /* 0x000000ffff007224 */ /* 0x000fc400078e0a00 */
[----:B------:R-:W-:Y:S01]  /*57e0*/  @!P6 IMAD.MOV R16, RZ, RZ, -R16 ;  /* 0x000000ffff10e224 */ /* 0x000fe200078e0a10 */
[----:B------:R1:W-:Y:S01]  /*57f0*/  STL [R1+0x1eb8], R15 ;  /* 0x001eb80f01007387 */ /* 0x0003e20000100800 */
[----:B------:R-:W-:Y:S02]  /*5800*/  IMAD R20, R26, R0, R20 ;  /* 0x000000001a147224 */ /* 0x000fe400078e0214 */
[--C-:B------:R-:W-:Y:S01]  /*5810*/  @!P1 IMAD.IADD R18, R18, 0x1, -R26.reuse ;  /* 0x0000000112129824 */ /* 0x100fe200078e0a1a */
[----:B------:R-:W-:Y:S01]  /*5820*/  STL [R1+0x1ebc], R16 ;  /* 0x001ebc1001007387 */ /* 0x000fe20000100800 */
[----:B------:R-:W-:Y:S01]  /*5830*/  @!P5 IMAD.IADD R19, R19, 0x1, -R26 ;  /* 0x000000011313d824 */ /* 0x000fe200078e0a1a */
[C---:B------:R-:W-:Y:S01]  /*5840*/  ISETP.GT.U32.AND P1, PT, R26.reuse, R20, PT ;  /* 0x000000141a00720c */ /* 0x040fe20003f24070 */
[----:B------:R-:W-:Y:S01]  /*5850*/  IMAD.HI.U32 R0, R3, R21, RZ ;  /* 0x0000001503007227 */ /* 0x000fe200078e00ff */
[C---:B------:R-:W-:Y:S02]  /*5860*/  ISETP.GT.U32.AND P5, PT, R26.reuse, R18, PT ;  /* 0x000000121a00720c */ /* 0x040fe40003fa4070 */
[----:B------:R-:W-:Y:S01]  /*5870*/  ISETP.GT.U32.AND P6, PT, R26, R19, PT ;  /* 0x000000131a00720c */ /* 0x000fe20003fc4070 */
[----:B------:R-:W-:-:S02]  /*5880*/  IMAD.MOV R0, RZ, RZ, -R0 ;  /* 0x000000ffff007224 */ /* 0x000fc400078e0a00 */
[----:B------:R-:W-:-:S04]  /*5890*/  IMAD.HI.U32 R25, R3, R22, RZ ;  /* 0x0000001603197227 */ /* 0x000fc800078e00ff */
[----:B------:R-:W-:Y:S01]  /*58a0*/  IMAD R21, R26, R0, R21 ;  /* 0x000000001a157224 */ /* 0x000fe200078e0215 */
[----:B------:R-:W-:Y:S01]  /*58b0*/  IABS R0, R9 ;  /* 0x0000000900007213 */ /* 0x000fe20000000000 */
[--C-:B------:R-:W-:Y:S02]  /*58c0*/  @!P1 IMAD.IADD R20, R20, 0x1, -R26.reuse ;  /* 0x0000000114149824 */ /* 0x100fe400078e0a1a */
[----:B------:R-:W-:Y:S01]  /*58d0*/  @!P5 IMAD.IADD R18, R18, 0x1, -R26 ;  /* 0x000000011212d824 */ /* 0x000fe200078e0a1a */
[C---:B------:R-:W-:Y:S01]  /*58e0*/  ISETP.GT.U32.AND P5, PT, R26.reuse, R21, PT ;  /* 0x000000151a00720c */ /* 0x040fe20003fa4070 */
[----:B------:R-:W-:Y:S01]  /*58f0*/  IMAD.HI.U32 R28, R3, R23, RZ ;  /* 0x00000017031c7227 */ /* 0x000fe200078e00ff */
[----:B------:R-:W-:-:S03]  /*5900*/  ISETP.GT.U32.AND P1, PT, R26, R20, PT ;  /* 0x000000141a00720c */ /* 0x000fc60003f24070 */
[----:B------:R-:W-:Y:S02]  /*5910*/  IMAD.MOV R29, RZ, RZ, -R29 ;  /* 0x000000ffff1d7224 */ /* 0x000fe400078e0a1d */
[----:B------:R-:W-:Y:S02]  /*5920*/  IMAD.MOV R25, RZ, RZ, -R25 ;  /* 0x000000ffff197224 */ /* 0x000fe400078e0a19 */
[----:B------:R-:W-:Y:S02]  /*5930*/  IMAD.MOV R4, RZ, RZ, -R4 ;  /* 0x000000ffff047224 */ /* 0x000fe400078e0a04 */
[----:B------:R-:W-:Y:S02]  /*5940*/  IMAD.MOV R28, RZ, RZ, -R28 ;  /* 0x000000ffff1c7224 */ /* 0x000fe400078e0a1c */
[C---:B------:R-:W-:Y:S02]  /*5950*/  IMAD R24, R26.reuse, R29, R24 ;  /* 0x0000001d1a187224 */ /* 0x040fe400078e0218 */
[----:B------:R-:W-:-:S02]  /*5960*/  IMAD R22, R26, R25, R22 ;  /* 0x000000191a167224 */ /* 0x000fc400078e0216 */
[C---:B------:R-:W-:Y:S01]  /*5970*/  IMAD R25, R26.reuse, R4, R27 ;  /* 0x000000041a197224 */ /* 0x040fe200078e021b */
[----:B------:R-:W-:Y:S01]  /*5980*/  IABS R27, R5 ;  /* 0x00000005001b7213 */ /* 0x000fe20000000000 */
[----:B------:R-:W-:Y:S01]  /*5990*/  IMAD R23, R26, R28, R23 ;  /* 0x0000001c1a177224 */ /* 0x000fe200078e0217 */
[----:B------:R-:W-:Y:S01]  /*59a0*/  IADD3 R4, R2, 0x6, RZ ;  /* 0x0000000602047810 */ /* 0x000fe20007ffe0ff */
[--C-:B------:R-:W-:Y:S01]  /*59b0*/  @!P5 IMAD.IADD R21, R21, 0x1, -R26.reuse ;  /* 0x000000011515d824 */ /* 0x100fe200078e0a1a */
[C---:B------:R-:W-:Y:S01]  /*59c0*/  ISETP.GT.U32.AND P5, PT, R26.reuse, R24, PT ;  /* 0x000000181a00720c */ /* 0x040fe20003fa4070 */
[--C-:B------:R-:W-:Y:S01]  /*59d0*/  @!P6 IMAD.IADD R19, R19, 0x1, -R26.reuse ;  /* 0x000000011313e824 */ /* 0x100fe200078e0a1a */
[----:B------:R-:W-:Y:S01]  /*59e0*/  ISETP.GT.U32.AND P6, PT, R26, R22, PT ;  /* 0x000000161a00720c */ /* 0x000fe20003fc4070 */
[----:B------:R-:W-:Y:S01]  /*59f0*/  @!P1 IMAD.IADD R20, R20, 0x1, -R26 ;  /* 0x0000000114149824 */ /* 0x000fe200078e0a1a */
[----:B------:R-:W-:Y:S01]  /*5a00*/  IABS R29, R4 ;  /* 0x00000004001d7213 */ /* 0x000fe20000000000 */
[----:B------:R-:W-:Y:S01]  /*5a10*/  IMAD.HI.U32 R28, R3, R27, RZ ;  /* 0x0000001b031c7227 */ /* 0x000fe200078e00ff */
[----:B------:R-:W-:-:S03]  /*5a20*/  ISETP.GT.U32.AND P1, PT, R26, R23, PT ;  /* 0x000000171a00720c */ /* 0x000fc60003f24070 */
[----:B------:R-:W-:Y:S02]  /*5a30*/  IMAD.MOV R28, RZ, RZ, -R28 ;  /* 0x000000ffff1c7224 */ /* 0x000fe400078e0a1c */
[----:B0-----:R-:W-:-:S04]  /*5a40*/  IMAD.HI.U32 R13, R3, R29, RZ ;  /* 0x0000001d030d7227 */ /* 0x001fc800078e00ff */
[----:B-1----:R-:W-:-:S04]  /*5a50*/  IMAD.HI.U32 R15, R3, R0, RZ ;  /* 0x00000000030f7227 */ /* 0x002fc800078e00ff */
[----:B------:R-:W-:Y:S02]  /*5a60*/  IMAD R27, R26, R28, R27 ;  /* 0x0000001c1a1b7224 */ /* 0x000fe400078e021b */
[----:B------:R-:W-:Y:S01]  /*5a70*/  IMAD.MOV R14, RZ, RZ, -R13 ;  /* 0x000000ffff0e7224 */ /* 0x000fe200078e0a0d */
[----:B------:R-:W-:Y:S01]  /*5a80*/  IABS R13, R8 ;  /* 0x00000008000d7213 */ /* 0x000fe20000000000 */
[----:B------:R-:W-:Y:S02]  /*5a90*/  IMAD.MOV R28, RZ, RZ, -R15 ;  /* 0x000000ffff1c7224 */ /* 0x000fe400078e0a0f */
[--C-:B------:R-:W-:Y:S01]  /*5aa0*/  @!P5 IMAD.IADD R24, R24, 0x1, -R26.reuse ;  /* 0x000000011818d824 */ /* 0x100fe200078e0a1a */
[----:B------:R-:W-:Y:S01]  /*5ab0*/  ISETP.GT.U32.AND P5, PT, R26, R27, PT ;  /* 0x0000001b1a00720c */ /* 0x000fe20003fa4070 */
[----:B------:R-:W-:Y:S01]  /*5ac0*/  @!P6 IMAD.IADD R22, R22, 0x1, -R26 ;  /* 0x000000011616e824 */ /* 0x000fe200078e0a1a */
[C---:B------:R-:W-:Y:S01]  /*5ad0*/  ISETP.GT.U32.AND P6, PT, R26.reuse, R25, PT ;  /* 0x000000191a00720c */ /* 0x040fe20003fc4070 */
[----:B------:R-:W-:Y:S01]  /*5ae0*/  IMAD R0, R26, R28, R0 ;  /* 0x0000001c1a007224 */ /* 0x000fe200078e0200 */
[----:B------:R-:W-:Y:S01]  /*5af0*/  IABS R28, R2 ;  /* 0x00000002001c7213 */ /* 0x000fe20000000000 */
[----:B------:R-:W-:Y:S01]  /*5b00*/  @!P1 IMAD.IADD R23, R23, 0x1, -R26 ;  /* 0x0000000117179824 */ /* 0x000fe200078e0a1a */
[----:B------:R-:W-:Y:S01]  /*5b10*/  ISETP.GE.AND P1, PT, R2, RZ, PT ;  /* 0x000000ff0200720c */ /* 0x000fe20003f26270 */
[----:B------:R-:W-:Y:S01]  /*5b20*/  @!P4 IMAD.MOV R19, RZ, RZ, -R19 ;  /* 0x000000ffff13c224 */ /* 0x000fe200078e0a13 */
[----:B------:R-:W-:Y:S01]  /*5b30*/  ISETP.GT.U32.AND P4, PT, R26, R24, PT ;  /* 0x000000181a00720c */ /* 0x000fe20003f84070 */
[----:B------:R-:W-:-:S04]  /*5b40*/  IMAD.HI.U32 R2, R3, R13, RZ ;  /* 0x0000000d03027227 */ /* 0x000fc800078e00ff */
[----:B------:R-:W-:Y:S02]  /*5b50*/  IMAD.MOV R2, RZ, RZ, -R2 ;  /* 0x000000ffff027224 */ /* 0x000fe400078e0a02 */
[----:B------:R-:W-:Y:S01]  /*5b60*/  @!P2 IMAD.MOV R17, RZ, RZ, -R17 ;  /* 0x000000ffff11a224 */ /* 0x000fe200078e0a11 */
[C---:B------:R-:W-:Y:S01]  /*5b70*/  ISETP.GT.U32.AND P2, PT, R26.reuse, R21, PT ;  /* 0x000000151a00720c */ /* 0x040fe20003f44070 */
[C---:B------:R-:W-:Y:S02]  /*5b80*/  IMAD R2, R26.reuse, R2, R13 ;  /* 0x000000021a027224 */ /* 0x040fe400078e020d */
[--C-:B------:R-:W-:Y:S01]  /*5b90*/  @!P6 IMAD.IADD R25, R25, 0x1, -R26.reuse ;  /* 0x000000011919e824 */ /* 0x100fe200078e0a1a */
[----:B------:R-:W-:Y:S01]  /*5ba0*/  ISETP.GT.U32.AND P6, PT, R26, R22, PT ;  /* 0x000000161a00720c */ /* 0x000fe20003fc4070 */
[--C-:B------:R-:W-:Y:S01]  /*5bb0*/  @!P4 IMAD.IADD R24, R24, 0x1, -R26.reuse ;  /* 0x000000011818c824 */ /* 0x100fe200078e0a1a */
[C---:B------:R-:W-:Y:S01]  /*5bc0*/  ISETP.GT.U32.AND P4, PT, R26.reuse, R2, PT ;  /* 0x000000021a00720c */ /* 0x040fe20003f84070 */
[----:B------:R-:W-:Y:S01]  /*5bd0*/  @!P5 IMAD.IADD R27, R27, 0x1, -R26 ;  /* 0x000000011b1bd824 */ /* 0x000fe200078e0a1a */
[----:B------:R-:W-:Y:S01]  /*5be0*/  STL [R1+0x1ec0], R17 ;  /* 0x001ec01101007387 */ /* 0x000fe20000100800 */
[----:B------:R-:W-:Y:S01]  /*5bf0*/  @!P0 IMAD.MOV R20, RZ, RZ, -R20 ;  /* 0x000000ffff148224 */ /* 0x000fe200078e0a14 */
[C---:B------:R-:W-:Y:S01]  /*5c00*/  ISETP.GT.U32.AND P0, PT, R26.reuse, R25, PT ;  /* 0x000000191a00720c */ /* 0x040fe20003f04070 */
[C---:B------:R-:W-:Y:S01]  /*5c10*/  IMAD R29, R26.reuse, R14, R29 ;  /* 0x0000000e1a1d7224 */ /* 0x040fe200078e021d */
[C---:B------:R-:W-:Y:S01]  /*5c20*/  ISETP.GT.U32.AND P5, PT, R26.reuse, R27, PT ;  /* 0x0000001b1a00720c */ /* 0x040fe20003fa4070 */
[----:B------:R-:W-:Y:S01]  /*5c30*/  @!P3 IMAD.MOV R18, RZ, RZ, -R18 ;  /* 0x000000ffff12b224 */ /* 0x000fe200078e0a12 */
[C---:B------:R-:W-:Y:S01]  /*5c40*/  ISETP.GT.U32.AND P3, PT, R26.reuse, R23, PT ;  /* 0x000000171a00720c */ /* 0x040fe20003f64070 */
[--C-:B------:R-:W-:Y:S01]  /*5c50*/  @!P2 IMAD.IADD R21, R21, 0x1, -R26.reuse ;  /* 0x000000011515a824 */ /* 0x100fe200078e0a1a */
[----:B------:R-:W-:Y:S01]  /*5c60*/  ISETP.GT.U32.AND P2, PT, R26, R29, PT ;  /* 0x0000001d1a00720c */ /* 0x000fe20003f44070 */
[--C-:B------:R-:W-:Y:S01]  /*5c70*/  @!P6 IMAD.IADD R22, R22, 0x1, -R26.reuse ;  /* 0x000000011616e824 */ /* 0x100fe200078e0a1a */
[----:B------:R-:W-:Y:S01]  /*5c80*/  ISETP.GT.U32.AND P6, PT, R26, R0, PT ;  /* 0x000000001a00720c */ /* 0x000fe20003fc4070 */
[--C-:B------:R-:W-:Y:S01]  /*5c90*/  @!P4 IMAD.IADD R2, R2, 0x1, -R26.reuse ;  /* 0x000000010202c824 */ /* 0x100fe200078e0a1a */
[----:B------:R-:W-:Y:S01]  /*5ca0*/  ISETP.GE.AND P4, PT, R6, RZ, PT ;  /* 0x000000ff0600720c */ /* 0x000fe20003f86270 */
[----:B------:R-:W-:Y:S01]  /*5cb0*/  IMAD.HI.U32 R3, R3, R28, RZ ;  /* 0x0000001c03037227 */ /* 0x000fe200078e00ff */
[----:B------:R-:W0:Y:S03]  /*5cc0*/  S2R R6, SR_TID.X ;  /* 0x0000000000067919 */ /* 0x000e260000002100 */
[--C-:B------:R-:W-:Y:S01]  /*5cd0*/  @!P0 IMAD.IADD R25, R25, 0x1, -R26.reuse ;  /* 0x0000000119198824 */ /* 0x100fe200078e0a1a */
[----:B------:R-:W-:Y:S01]  /*5ce0*/  ISETP.GE.AND P0, PT, R11, RZ, PT ;  /* 0x000000ff0b00720c */ /* 0x000fe20003f06270 */
[--C-:B------:R-:W-:Y:S01]  /*5cf0*/  @!P5 IMAD.IADD R27, R27, 0x1, -R26.reuse ;  /* 0x000000011b1bd824 */ /* 0x100fe200078e0a1a */
[----:B------:R-:W-:Y:S01]  /*5d00*/  ISETP.GE.AND P5, PT, R10, RZ, PT ;  /* 0x000000ff0a00720c */ /* 0x000fe20003fa6270 */
[--C-:B------:R-:W-:Y:S01]  /*5d10*/  @!P3 IMAD.IADD R23, R23, 0x1, -R26.reuse ;  /* 0x000000011717b824 */ /* 0x100fe200078e0a1a */
[----:B------:R-:W-:Y:S01]  /*5d20*/  ISETP.GE.AND P3, PT, R12, RZ, PT ;  /* 0x000000ff0c00720c */ /* 0x000fe20003f66270 */
[--C-:B------:R-:W-:Y:S01]  /*5d30*/  @!P2 IMAD.IADD R29, R29, 0x1, -R26.reuse ;  /* 0x000000011d1da824 */ /* 0x100fe200078e0a1a */
[----:B------:R-:W-:Y:S01]  /*5d40*/  ISETP.GE.AND P2, PT, R7, RZ, PT ;  /* 0x000000ff0700720c */ /* 0x000fe20003f46270 */
[----:B------:R-:W-:Y:S01]  /*5d50*/  @!P6 IMAD.IADD R0, R0, 0x1, -R26 ;  /* 0x000000010000e824 */ /* 0x000fe200078e0a1a */
[----:B------:R-:W-:Y:S01]  /*5d60*/  STL [R1+0x1ec4], R18 ;  /* 0x001ec41201007387 */ /* 0x000fe20000100800 */
[----:B------:R-:W-:Y:S01]  /*5d70*/  IMAD.MOV R3, RZ, RZ, -R3 ;  /* 0x000000ffff037224 */ /* 0x000fe200078e0a03 */
[----:B------:R-:W-:-:S02]  /*5d80*/  ISETP.GT.U32.AND P6, PT, R26, R29, PT ;  /* 0x0000001d1a00720c */ /* 0x000fc40003fc4070 */
[----:B------:R-:W-:Y:S01]  /*5d90*/  STL [R1+0x1ec8], R19 ;  /* 0x001ec81301007387 */ /* 0x000fe20000100800 */
[----:B------:R-:W-:Y:S01]  /*5da0*/  @!P0 IMAD.MOV R22, RZ, RZ, -R22 ;  /* 0x000000ffff168224 */ /* 0x000fe200078e0a16 */
[C---:B------:R-:W-:Y:S01]  /*5db0*/  ISETP.GT.U32.AND P0, PT, R26.reuse, R0, PT ;  /* 0x000000001a00720c */ /* 0x040fe20003f04070 */
[----:B------:R-:W-:Y:S01]  /*5dc0*/  @!P5 IMAD.MOV R23, RZ, RZ, -R23 ;  /* 0x000000ffff17d224 */ /* 0x000fe200078e0a17 */
[----:B------:R-:W-:Y:S01]  /*5dd0*/  ISETP.GT.U32.AND P5, PT, R26, R2, PT ;  /* 0x000000021a00720c */ /* 0x000fe20003fa4070 */
[----:B------:R-:W-:Y:S01]  /*5de0*/  @!P3 IMAD.MOV R21, RZ, RZ, -R21 ;  /* 0x000000ffff15b224 */ /* 0x000fe200078e0a15 */
[----:B------:R-:W-:Y:S01]  /*5df0*/  STL [R1+0x1ecc], R20 ;  /* 0x001ecc1401007387 */ /* 0x000fe20000100800 */
[----:B------:R-:W-:Y:S01]  /*5e00*/  @!P2 IMAD.MOV R24, RZ, RZ, -R24 ;  /* 0x000000ffff18a224 */ /* 0x000fe200078e0a18 */
[----:B------:R-:W-:Y:S01]  /*5e10*/  ISETP.GE.AND P2, PT, R5, RZ, PT ;  /* 0x000000ff0500720c */ /* 0x000fe20003f46270 */
[C---:B0-----:R-:W-:Y:S01]  /*5e20*/  IMAD.SHL.U32 R7, R6.reuse, 0x8, RZ ;  /* 0x0000000806077824 */ /* 0x041fe200078e00ff */
[----:B------:R-:W-:Y:S01]  /*5e30*/  STL [R1+0x1ed0], R21 ;  /* 0x001ed01501007387 */ /* 0x000fe20000100800 */
[C---:B------:R-:W-:Y:S01]  /*5e40*/  IMAD.SHL.U32 R5, R6.reuse, 0x2, RZ ;  /* 0x0000000206057824 */ /* 0x040fe200078e00ff */
[----:B------:R-:W-:Y:S01]  /*5e50*/  LOP3.LUT R10, R6, 0x1f, RZ, 0xc0, !PT ;  /* 0x0000001f060a7812 */ /* 0x000fe200078ec0ff */
[--C-:B------:R-:W-:Y:S01]  /*5e60*/  @!P6 IMAD.IADD R29, R29, 0x1, -R26.reuse ;  /* 0x000000011d1de824 */ /* 0x100fe200078e0a1a */
[----:B------:R-:W-:Y:S01]  /*5e70*/  STL [R1+0x1ed4], R22 ;  /* 0x001ed41601007387 */ /* 0x000fe20000100800 */
[----:B------:R-:W-:Y:S01]  /*5e80*/  ISETP.GE.AND P6, PT, R4, RZ, PT ;  /* 0x000000ff0400720c */ /* 0x000fe20003fc6270 */
[----:B------:R-:W-:Y:S01]  /*5e90*/  @!P0 IMAD.IADD R0, R0, 0x1, -R26 ;  /* 0x0000000100008824 */ /* 0x000fe200078e0a1a */
[----:B------:R-:W-:Y:S01]  /*5ea0*/  LOP3.LUT R4, R6, 0x7, RZ, 0xc0, !PT ;  /* 0x0000000706047812 */ /* 0x000fe200078ec0ff */
[----:B------:R-:W-:Y:S01]  /*5eb0*/  STL [R1+0x1ed8], R23 ;  /* 0x001ed81701007387 */ /* 0x000fe20000100800 */
[----:B------:R-:W-:Y:S01]  /*5ec0*/  ISETP.GE.AND P0, PT, R9, RZ, PT ;  /* 0x000000ff0900720c */ /* 0x000fe20003f06270 */
[----:B------:R-:W-:Y:S01]  /*5ed0*/  IMAD R3, R26, R3, R28 ;  /* 0x000000031a037224 */ /* 0x000fe200078e021c */
[----:B------:R-:W-:Y:S01]  /*5ee0*/  LOP3.LUT R7, R7, 0x30, RZ, 0xc0, !PT ;  /* 0x0000003007077812 */ /* 0x000fe200078ec0ff */
[----:B------:R-:W-:Y:S01]  /*5ef0*/  STL [R1+0x1edc], R24 ;  /* 0x001edc1801007387 */ /* 0x000fe20000100800 */
[----:B------:R-:W-:Y:S01]  /*5f00*/  LOP3.LUT R28, R5, 0x10, RZ, 0xc0, !PT ;  /* 0x00000010051c7812 */ /* 0x000fe200078ec0ff */
[----:B------:R-:W-:Y:S01]  /*5f10*/  @!P5 IMAD.IADD R2, R2, 0x1, -R26 ;  /* 0x000000010202d824 */ /* 0x000fe200078e0a1a */
[----:B------:R-:W-:Y:S01]  /*5f20*/  ISETP.GE.AND P5, PT, R8, RZ, PT ;  /* 0x000000ff0800720c */ /* 0x000fe20003fa6270 */
[----:B------:R-:W2:Y:S01]  /*5f30*/  LDL.LU R9, [R1+0xc0] ;  /* 0x0000c00001097983 */ /* 0x000ea20000300800 */
[----:B------:R-:W-:Y:S01]  /*5f40*/  IMAD R4, R4, 0x40, R7 ;  /* 0x0000004004047824 */ /* 0x000fe200078e0207 */
[----:B------:R-:W-:-:S02]  /*5f50*/  LOP3.LUT R28, R28, 0x20, R6, 0xf8, !PT ;  /* 0x000000201c1c7812 */ /* 0x000fc400078ef806 */
[----:B------:R-:W3:Y:S01]  /*5f60*/  LDL.LU R8, [R1+0xb0] ;  /* 0x0000b00001087983 */ /* 0x000ee20000300800 */
[----:B------:R-:W-:Y:S01]  /*5f70*/  ISETP.GT.U32.AND P3, PT, R26, R3, PT ;  /* 0x000000031a00720c */ /* 0x000fe20003f64070 */
[----:B------:R-:W-:Y:S01]  /*5f80*/  IMAD R10, R10, c[0x0][0x18c], RZ ;  /* 0x000063000a0a7a24 */ /* 0x000fe200078e02ff */
[----:B------:R-:W-:Y:S01]  /*5f90*/  LOP3.LUT R28, R4, 0x30, R5, 0x78, !PT ;  /* 0x00000030041c7812 */ /* 0x000fe200078e7805 */
[----:B------:R-:W4:Y:S04]  /*5fa0*/  LDL.LU R7, [R1+0xa8] ;  /* 0x0000a80001077983 */ /* 0x000f280000300800 */
[----:B------:R-:W4:Y:S01]  /*5fb0*/  LDL.LU R6, [R1+0xa4] ;  /* 0x0000a40001067983 */ /* 0x000f220000300800 */
[----:B------:R-:W-:Y:S02]  /*5fc0*/  @!P4 IMAD.MOV R25, RZ, RZ, -R25 ;  /* 0x000000ffff19c224 */ /* 0x000fe400078e0a19 */
[----:B------:R-:W-:Y:S01]  /*5fd0*/  @!P2 IMAD.MOV R27, RZ, RZ, -R27 ;  /* 0x000000ffff1ba224 */ /* 0x000fe200078e0a1b */
[----:B------:R-:W4:Y:S02]  /*5fe0*/  LDL.LU R5, [R1+0xac] ;  /* 0x0000ac0001057983 */ /* 0x000f240000300800 */
[----:B------:R-:W-:-:S02]  /*5ff0*/  @!P3 IMAD.IADD R3, R3, 0x1, -R26 ;  /* 0x000000010303b824 */ /* 0x000fc400078e0a1a */
[----:B------:R-:W4:Y:S03]  /*6000*/  LDL.LU R4, [R1+0xb4] ;  /* 0x0000b40001047983 */ /* 0x000f260000300800 */
[----:B------:R-:W-:Y:S01]  /*6010*/  ISETP.GT.U32.AND P3, PT, R26, R3, PT ;  /* 0x000000031a00720c */ /* 0x000fe20003f64070 */
[----:B------:R-:W-:Y:S01]  /*6020*/  @!P6 IMAD.MOV R29, RZ, RZ, -R29 ;  /* 0x000000ffff1de224 */ /* 0x000fe200078e0a1d */
[----:B------:R0:W-:Y:S01]  /*6030*/  STL [R1+0x1df0], R28 ;  /* 0x001df01c01007387 */ /* 0x0001e20000100800 */
[----:B------:R-:W-:Y:S02]  /*6040*/  @!P0 IMAD.MOV R0, RZ, RZ, -R0 ;  /* 0x000000ffff008224 */ /* 0x000fe400078e0a00 */
[----:B------:R-:W-:Y:S01]  /*6050*/  @!P5 IMAD.MOV R2, RZ, RZ, -R2 ;  /* 0x000000ffff02d224 */ /* 0x000fe200078e0a02 */
[----:B------:R-:W-:Y:S07]  /*6060*/  STL [R1+0x1ee0], R25 ;  /* 0x001ee01901007387 */ /* 0x000fee0000100800 */
[----:B------:R-:W-:Y:S01]  /*6070*/  @!P3 IMAD.IADD R3, R3, 0x1, -R26 ;  /* 0x000000010303b824 */ /* 0x000fe200078e0a1a */
[----:B------:R-:W-:-:S03]  /*6080*/  LEA R26, P4, R10, c[0x0][0x168], 0x1 ;  /* 0x00005a000a1a7a11 */ /* 0x000fc600078808ff */
[----:B------:R-:W-:Y:S02]  /*6090*/  @!P1 IMAD.MOV R3, RZ, RZ, -R3 ;  /* 0x000000ffff039224 */ /* 0x000fe400078e0a03 */
[----:B------:R-:W-:Y:S01]  /*60a0*/  STL [R1+0x1e14], R26 ;  /* 0x001e141a01007387 */ /* 0x000fe20000100800 */
[----:B------:R-:W-:Y:S02]  /*60b0*/  ISETP.NE.AND P3, PT, RZ, c[0x0][0x17c], PT ;  /* 0x00005f00ff007a0c */ /* 0x000fe40003f65270 */
[----:B0-----:R-:W-:Y:S01]  /*60c0*/  LOP3.LUT R28, RZ, c[0x0][0x17c], RZ, 0x33, !PT ;  /* 0x00005f00ff1c7a12 */ /* 0x001fe200078e33ff */
[----:B------:R-:W-:Y:S04]  /*60d0*/  STL [R1+0x1ee4], R27 ;  /* 0x001ee41b01007387 */ /* 0x000fe80000100800 */
[----:B------:R-:W-:Y:S04]  /*60e0*/  STL [R1+0x1ee8], R29 ;  /* 0x001ee81d01007387 */ /* 0x000fe80000100800 */
[----:B------:R-:W-:Y:S04]  /*60f0*/  STL [R1+0x1eec], R0 ;  /* 0x001eec0001007387 */ /* 0x000fe80000100800 */
[----:B------:R-:W-:Y:S04]  /*6100*/  STL [R1+0x1ef0], R2 ;  /* 0x001ef00201007387 */ /* 0x000fe80000100800 */
[----:B------:R2:W-:Y:S02]  /*6110*/  STL [R1+0x1ef4], R3 ;  /* 0x001ef40301007387 */ /* 0x0005e40000100800 */
[----:B--2---:R-:W-:-:S02]  /*6120*/  SEL R3, R28, R9, !P3 ;  /* 0x000000091c037207 */ /* 0x004fc40005800000 */
[----:B---3--:R-:W-:-:S03]  /*6130*/  SEL R2, R28, R8, !P3 ;  /* 0x000000081c027207 */ /* 0x008fc60005800000 */
[----:B------:R0:W-:Y:S01]  /*6140*/  STL [R1+0x18], R3 ;  /* 0x0000180301007387 */ /* 0x0001e20000100800 */
[----:B----4-:R-:W-:-:S03]  /*6150*/  SEL R0, R28, R7, !P3 ;  /* 0x000000071c007207 */ /* 0x010fc60005800000 */
[----:B------:R-:W-:Y:S01]  /*6160*/  STL [R1+0x28], R2 ;  /* 0x0000280201007387 */ /* 0x000fe20000100800 */
[----:B0-----:R-:W-:-:S03]  /*6170*/  SEL R3, R28, R6, !P3 ;  /* 0x000000061c037207 */ /* 0x001fc60005800000 */
[----:B------:R-:W-:Y:S04]  /*6180*/  STL [R1+0x34], R0 ;  /* 0x0000340001007387 */ /* 0x000fe80000100800 */
[----:B------:R0:W-:Y:S04]  /*6190*/  STL [R1+0x3c], R3 ;  /* 0x00003c0301007387 */ /* 0x0001e80000100800 */
[----:B0-----:R-:W2:Y:S01]  /*61a0*/  LDL.LU R3, [R1+0x6c] ;  /* 0x00006c0001037983 */ /* 0x001ea20000300800 */
[C---:B------:R-:W-:Y:S02]  /*61b0*/  SEL R2, R28.reuse, R5, !P3 ;  /* 0x000000051c027207 */ /* 0x040fe40005800000 */
[----:B------:R-:W-:-:S03]  /*61c0*/  SEL R0, R28, R4, !P3 ;  /* 0x000000041c007207 */ /* 0x000fc60005800000 */
[----:B------:R-:W-:Y:S04]  /*61d0*/  STL [R1+0x44], R2 ;  /* 0x0000440201007387 */ /* 0x000fe80000100800 */
[----:B--2---:R0:W-:Y:S04]  /*61e0*/  STL [R1+0x1ef8], R3 ;  /* 0x001ef80301007387 */ /* 0x0041e80000100800 */
[----:B------:R-:W-:Y:S04]  /*61f0*/  STL [R1+0x4c], R0 ;  /* 0x00004c0001007387 */ /* 0x000fe80000100800 */
[----:B0-----:R-:W2:Y:S04]  /*6200*/  LDL.LU R3, [R1+0x64] ;  /* 0x0000640001037983 */ /* 0x001ea80000300800 */
[----:B--2---:R0:W-:Y:S04]  /*6210*/  STL [R1+0x1efc], R3 ;  /* 0x001efc0301007387 */ /* 0x0041e80000100800 */
[----:B0-----:R-:W2:Y:S04]  /*6220*/  LDL.LU R3, [R1+0xbc] ;  /* 0x0000bc0001037983 */ /* 0x001ea80000300800 */
[----:B--2---:R0:W-:Y:S04]  /*6230*/  STL [R1+0x1f00], R3 ;  /* 0x001f000301007387 */ /* 0x0041e80000100800 */
[----:B0-----:R-:W2:Y:S04]  /*6240*/  LDL.LU R3, [R1+0xb8] ;  /* 0x0000b80001037983 */ /* 0x001ea80000300800 */
[----:B------:R-:W3:Y:S04]  /*6250*/  LDL.LU R2, [R1+0x74] ;  /* 0x0000740001027983 */ /* 0x000ee80000300800 */
[----:B------:R-:W4:Y:S04]  /*6260*/  LDL.LU R0, [R1+0x7c] ;  /* 0x00007c0001007983 */ /* 0x000f280000300800 */
[----:B------:R-:W3:Y:S04]  /*6270*/  LDL.LU R29, [R1+0x84] ;  /* 0x00008400011d7983 */ /* 0x000ee80000300800 */
        /* <DEDUP_REMOVED lines=23> */
[----:B------:R-:W3:Y:S01]  /*63f0*/  LDL.LU R26, [R1] ;  /* 0x00000000011a7983 */ /* 0x000ee20000300800 */
[----:B--2---:R-:W-:-:S05]  /*6400*/  SEL R3, R28, R3, !P3 ;  /* 0x000000031c037207 */ /* 0x004fca0005800000 */
[----:B------:R0:W-:Y:S04]  /*6410*/  STL [R1+0x54], R3 ;  /* 0x0000540301007387 */ /* 0x0001e80000100800 */
[----:B0-----:R-:W2:Y:S02]  /*6420*/  LDL.LU R3, [R1+0x1f00] ;  /* 0x001f000001037983 */ /* 0x001ea40000300800 */
[----:B--2---:R-:W-:-:S05]  /*6430*/  SEL R3, R28, R3, !P3 ;  /* 0x000000031c037207 */ /* 0x004fca0005800000 */
[----:B------:R0:W-:Y:S04]  /*6440*/  STL [R1+0x5c], R3 ;  /* 0x00005c0301007387 */ /* 0x0001e80000100800 */
[----:B0-----:R-:W2:Y:S02]  /*6450*/  LDL.LU R3, [R1+0x1efc] ;  /* 0x001efc0001037983 */ /* 0x001ea40000300800 */
[----:B--2---:R-:W-:-:S05]  /*6460*/  SEL R3, R28, R3, !P3 ;  /* 0x000000031c037207 */ /* 0x004fca0005800000 */
[----:B------:R0:W-:Y:S04]  /*6470*/  STL [R1+0x64], R3 ;  /* 0x0000640301007387 */ /* 0x0001e80000100800 */
[----:B0-----:R-:W2:Y:S01]  /*6480*/  LDL.LU R3, [R1+0x1ef8] ;  /* 0x001ef80001037983 */ /* 0x001ea20000300800 */
[C---:B---3--:R-:W-:Y:S02]  /*6490*/  SEL R2, R28.reuse, R2, !P3 ;  /* 0x000000021c027207 */ /* 0x048fe40005800000 */
[C---:B----4-:R-:W-:Y:S02]  /*64a0*/  SEL R0, R28.reuse, R0, !P3 ;  /* 0x000000001c007207 */ /* 0x050fe40005800000 */
[C---:B------:R-:W-:Y:S02]  /*64b0*/  SEL R29, R28.reuse, R29, !P3 ;  /* 0x0000001d1c1d7207 */ /* 0x040fe40005800000 */
[----:B------:R-:W-:-:S02]  /*64c0*/  SEL R27, R28, R27, !P3 ;  /* 0x0000001b1c1b7207 */ /* 0x000fc40005800000 */
[C---:B------:R-:W-:Y:S02]  /*64d0*/  SEL R25, R28.reuse, R25, !P3 ;  /* 0x000000191c197207 */ /* 0x040fe40005800000 */
[C---:B------:R-:W-:Y:S02]  /*64e0*/  SEL R24, R28.reuse, R24, !P3 ;  /* 0x000000181c187207 */ /* 0x040fe40005800000 */
[C---:B------:R-:W-:Y:S02]  /*64f0*/  SEL R23, R28.reuse, R23, !P3 ;  /* 0x000000171c177207 */ /* 0x040fe40005800000 */
[C---:B------:R-:W-:Y:S02]  /*6500*/  SEL R22, R28.reuse, R22, !P3 ;  /* 0x000000161c167207 */ /* 0x040fe40005800000 */
        /* <DEDUP_REMOVED lines=18> */
[----:B--2---:R-:W-:-:S05]  /*6630*/  SEL R3, R28, R3, !P3 ;  /* 0x000000031c037207 */ /* 0x004fca0005800000 */
[----:B------:R0:W-:Y:S04]  /*6640*/  STL [R1+0x6c], R3 ;  /* 0x00006c0301007387 */ /* 0x0001e80000100800 */
[----:B0-----:R-:W2:Y:S04]  /*6650*/  LDL.LU R3, [R1+0x1ef4] ;  /* 0x001ef40001037983 */ /* 0x001ea80000300800 */
[----:B------:R0:W-:Y:S04]  /*6660*/  STL [R1+0x74], R2 ;  /* 0x0000740201007387 */ /* 0x0001e80000100800 */
[----:B0-----:R-:W3:Y:S04]  /*6670*/  LDL.LU R2, [R1+0x1ef0] ;  /* 0x001ef00001027983 */ /* 0x001ee80000300800 */
[----:B------:R0:W-:Y:S04]  /*6680*/  STL [R1+0x7c], R0 ;  /* 0x00007c0001007387 */ /* 0x0001e80000100800 */
[----:B0-----:R-:W4:Y:S04]  /*6690*/  LDL.LU R0, [R1+0x1eec] ;  /* 0x001eec0001007983 */ /* 0x001f280000300800 */
[----:B------:R0:W-:Y:S04]  /*66a0*/  STL [R1+0x84], R29 ;  /* 0x0000841d01007387 */ /* 0x0001e80000100800 */
[----:B0-----:R-:W2:Y:S04]  /*66b0*/  LDL.LU R29, [R1+0x1ee8] ;  /* 0x001ee800011d7983 */ /* 0x001ea80000300800 */
        /* <DEDUP_REMOVED lines=45> */
[----:B0-----:R-:W2:Y:S01]  /*6990*/  LDL.LU R4, [R1+0x1e8c] ;  /* 0x001e8c0001047983 */ /* 0x001ea20000300800 */
[----:B------:R-:W-:-:S05]  /*69a0*/  SEL R26, R28, R26, !P3 ;  /* 0x0000001a1c1a7207 */ /* 0x000fca0005800000 */
[----:B------:R2:W-:Y:S02]  /*69b0*/  STL [R1+0x90], R26 ;  /* 0x0000901a01007387 */ /* 0x0005e40000100800 */
[C---:B--2---:R-:W-:Y:S02]  /*69c0*/  SEL R26, R28.reuse, R4, !P3 ;  /* 0x000000041c1a7207 */ /* 0x044fe40005800000 */
[C---:B------:R-:W-:Y:S02]  /*69d0*/  SEL R4, R28.reuse, R5, !P3 ;  /* 0x000000051c047207 */ /* 0x040fe40005800000 */
[----:B------:R-:W-:Y:S02]  /*69e0*/  SEL R5, R28, R6, !P3 ;  /* 0x000000061c057207 */ /* 0x000fe40005800000 */
[----:B------:R-:W-:Y:S01]  /*69f0*/  LOP3.LUT R6, RZ, c[0x0][0x17c], RZ, 0x33, !PT ;  /* 0x00005f00ff067a12 */ /* 0x000fe200078e33ff */
[----:B------:R-:W-:Y:S04]  /*6a00*/  STL [R1+0x88], R26 ;  /* 0x0000881a01007387 */ /* 0x000fe80000100800 */
[----:B------:R0:W-:Y:S04]  /*6a10*/  STL [R1+0x80], R4 ;  /* 0x0000800401007387 */ /* 0x0001e80000100800 */
[----:B------:R1:W-:Y:S01]  /*6a20*/  STL [R1+0x78], R5 ;  /* 0x0000780501007387 */ /* 0x0003e20000100800 */
[----:B0-----:R-:W-:-:S02]  /*6a30*/  SEL R4, R6, R7, !P3 ;  /* 0x0000000706047207 */ /* 0x001fc40005800000 */
[C---:B------:R-:W-:Y:S02]  /*6a40*/  SEL R7, R6.reuse, R8, !P3 ;  /* 0x0000000806077207 */ /* 0x040fe40005800000 */
[C---:B-1----:R-:W-:Y:S01]  /*6a50*/  SEL R5, R6.reuse, R9, !P3 ;  /* 0x0000000906057207 */ /* 0x042fe20005800000 */
[----:B------:R0:W-:Y:S04]  /*6a60*/  STL [R1+0x70], R4 ;  /* 0x0000700401007387 */ /* 0x0001e80000100800 */
[----:B------:R1:W-:Y:S04]  /*6a70*/  STL [R1+0x68], R7 ;  /* 0x0000680701007387 */ /* 0x0003e80000100800 */
[----:B------:R2:W-:Y:S01]  /*6a80*/  STL [R1+0x60], R5 ;  /* 0x0000600501007387 */ /* 0x0005e20000100800 */
[----:B0-----:R-:W-:-:S02]  /*6a90*/  SEL R4, R6, R10, !P3 ;  /* 0x0000000a06047207 */ /* 0x001fc40005800000 */
[----:B-1----:R-:W-:-:S03]  /*6aa0*/  SEL R7, R6, R11, !P3 ;  /* 0x0000000b06077207 */ /* 0x002fc60005800000 */
[----:B------:R0:W-:Y:S01]  /*6ab0*/  STL [R1+0x58], R4 ;  /* 0x0000580401007387 */ /* 0x0001e20000100800 */
[----:B--2---:R-:W-:-:S03]  /*6ac0*/  SEL R5, R6, R12, !P3 ;  /* 0x0000000c06057207 */ /* 0x004fc60005800000 */
[----:B------:R1:W-:Y:S04]  /*6ad0*/  STL [R1+0x50], R7 ;  /* 0x0000500701007387 */ /* 0x0003e80000100800 */
[----:B------:R2:W-:Y:S01]  /*6ae0*/  STL [R1+0x48], R5 ;  /* 0x0000480501007387 */ /* 0x0005e20000100800 */
[C---:B0-----:R-:W-:Y:S02]  /*6af0*/  SEL R4, R6.reuse, R13, !P3 ;  /* 0x0000000d06047207 */ /* 0x041fe40005800000 */
        /* <DEDUP_REMOVED lines=10> */
[----:B------:R-:W2:Y:S01]  /*6ba0*/  LDL.LU R12, [R1+0xec] ;  /* 0x0000ec00010c7983 */ /* 0x000ea20000300800 */
[----:B0-----:R-:W-:-:S03]  /*6bb0*/  SEL R4, R6, R19, !P3 ;  /* 0x0000001306047207 */ /* 0x001fc60005800000 */
[----:B------:R-:W-:Y:S04]  /*6bc0*/  STL [R1+0x20], R5 ;  /* 0x0000200501007387 */ /* 0x000fe80000100800 */
[----:B------:R-:W2:Y:S04]  /*6bd0*/  LDL.LU R13, [R1+0xf0] ;  /* 0x0000f000010d7983 */ /* 0x000ea80000300800 */
[----:B------:R-:W-:Y:S04]  /*6be0*/  STL [R1+0x1c], R4 ;  /* 0x00001c0401007387 */ /* 0x000fe80000100800 */
[----:B------:R-:W2:Y:S04]  /*6bf0*/  LDL.LU R28, [R1+0xf4] ;  /* 0x0000f400011c7983 */ /* 0x000ea80000300800 */
[----:B------:R-:W2:Y:S04]  /*6c00*/  LDL.LU R16, [R1+0x18] ;  /* 0x0000180001107983 */ /* 0x000ea80000300800 */
[----:B------:R-:W2:Y:S04]  /*6c10*/  LDL.LU R17, [R1+0x28] ;  /* 0x0000280001117983 */ /* 0x000ea80000300800 */
[----:B------:R-:W2:Y:S04]  /*6c20*/  LDL.LU R18, [R1+0x34] ;  /* 0x0000340001127983 */ /* 0x000ea80000300800 */
[----:B------:R-:W2:Y:S01]  /*6c30*/  LDL.LU R19, [R1+0x3c] ;  /* 0x00003c0001137983 */ /* 0x000ea20000300800 */
[----:B------:R-:W-:-:S03]  /*6c40*/  SEL R26, R6, R20, !P3 ;  /* 0x00000014061a7207 */ /* 0x000fc60005800000 */
[----:B------:R-:W2:Y:S04]  /*6c50*/  LDL.LU R20, [R1+0x44] ;  /* 0x0000440001147983 */ /* 0x000ea80000300800 */
[----:B-1----:R-:W0:Y:S01]  /*6c60*/  S2R R7, SR_TID.X ;  /* 0x0000000000077919 */ /* 0x002e220000002100 */
[C---:B------:R-:W-:Y:S02]  /*6c70*/  SEL R21, R6.reuse, R21, !P3 ;  /* 0x0000001506157207 */ /* 0x040fe40005800000 */
[C---:B------:R-:W-:Y:S01]  /*6c80*/  SEL R22, R6.reuse, R22, !P3 ;  /* 0x0000001606167207 */ /* 0x040fe20005800000 */
[----:B------:R1:W-:Y:S01]  /*6c90*/  STL [R1+0x1e18], R26 ;  /* 0x001e181a01007387 */ /* 0x0003e20000100800 */
[C---:B------:R-:W-:Y:S02]  /*6ca0*/  SEL R23, R6.reuse, R23, !P3 ;  /* 0x0000001706177207 */ /* 0x040fe40005800000 */
[----:B------:R-:W-:-:S02]  /*6cb0*/  SEL R24, R6, R24, !P3 ;  /* 0x0000001806187207 */ /* 0x000fc40005800000 */
[C---:B------:R-:W-:Y:S02]  /*6cc0*/  SEL R25, R6.reuse, R25, !P3 ;  /* 0x0000001906197207 */ /* 0x040fe40005800000 */
[C---:B------:R-:W-:Y:S01]  /*6cd0*/  SEL R27, R6.reuse, R27, !P3 ;  /* 0x0000001b061b7207 */ /* 0x040fe20005800000 */
[----:B-1----:R-:W2:Y:S01]  /*6ce0*/  LDL.LU R26, [R1+0x4c] ;  /* 0x00004c00011a7983 */ /* 0x002ea20000300800 */
[----:B------:R-:W-:-:S03]  /*6cf0*/  SEL R29, R6, R29, !P3 ;  /* 0x0000001d061d7207 */ /* 0x000fc60005800000 */
[----:B------:R-:W-:Y:S01]  /*6d00*/  STL [R1+0x1e1c], R21 ;  /* 0x001e1c1501007387 */ /* 0x000fe20000100800 */
[C---:B----4-:R-:W-:Y:S01]  /*6d10*/  SEL R4, R6.reuse, R0, !P3 ;  /* 0x0000000006047207 */ /* 0x050fe20005800000 */
[----:B------:R-:W-:Y:S02]  /*6d20*/  UIMAD UR7, UR7, UR4, URZ ;  /* 0x00000004070772a4 */ /* 0x000fe4000f8e023f */
[----:B------:R-:W-:Y:S01]  /*6d30*/  STL [R1+0x1e20], R22 ;  /* 0x001e201601007387 */ /* 0x000fe20000100800 */
[----:B---3--:R-:W-:Y:S02]  /*6d40*/  SEL R5, R6, R2, !P3 ;  /* 0x0000000206057207 */ /* 0x008fe40005800000 */
[----:B0-----:R-:W-:Y:S01]  /*6d50*/  LOP3.LUT R10, R7, 0x1f, RZ, 0xc0, !PT ;  /* 0x0000001f070a7812 */ /* 0x001fe200078ec0ff */
[----:B------:R-:W-:Y:S04]  /*6d60*/  STL [R1+0x1e24], R23 ;  /* 0x001e241701007387 */ /* 0x000fe80000100800 */
[----:B------:R-:W-:Y:S01]  /*6d70*/  STL [R1+0x1e28], R24 ;  /* 0x001e281801007387 */ /* 0x000fe20000100800 */
[----:B------:R-:W-:-:S03]  /*6d80*/  IMAD R10, R10, c[0x0][0x18c], RZ ;  /* 0x000063000a0a7a24 */ /* 0x000fc600078e02ff */
[----:B------:R-:W-:Y:S01]  /*6d90*/  STL [R1+0x1e2c], R25 ;  /* 0x001e2c1901007387 */ /* 0x000fe20000100800 */
[----:B------:R-:W-:-:S03]  /*6da0*/  SEL R3, R6, R3, !P3 ;  /* 0x0000000306037207 */ /* 0x000fc60005800000 */
[----:B------:R-:W-:Y:S01]  /*6db0*/  STL [R1+0x1e30], R27 ;  /* 0x001e301b01007387 */ /* 0x000fe20000100800 */
[----:B------:R-:W-:-:S03]  /*6dc0*/  IMAD.U32 R0, RZ, RZ, UR7 ;  /* 0x00000007ff007e24 */ /* 0x000fc6000f8e00ff */
[----:B------:R-:W-:Y:S04]  /*6dd0*/  STL [R1+0x1e34], R29 ;  /* 0x001e341d01007387 */ /* 0x000fe80000100800 */
[----:B------:R-:W-:Y:S04]  /*6de0*/  STL [R1+0x1e38], R4 ;  /* 0x001e380401007387 */ /* 0x000fe80000100800 */
[----:B------:R-:W-:Y:S01]  /*6df0*/  STL [R1+0x1e3c], R5 ;  /* 0x001e3c0501007387 */ /* 0x000fe20000100800 */
[----:B------:R-:W-:-:S03]  /*6e00*/  LEA.HI.X.SX32 R2, R10, c[0x0][0x16c], 0x1, P4 ;  /* 0x00005b000a027a11 */ /* 0x000fc600020f0eff */
[----:B------:R-:W3:Y:S04]  /*6e10*/  LDL.LU R6, [R1+0x54] ;  /* 0x0000540001067983 */ /* 0x000ee80000300800 */
[----:B------:R-:W4:Y:S04]  /*6e20*/  LDL.LU R7, [R1+0x5c] ;  /* 0x00005c0001077983 */ /* 0x000f280000300800 */
[----:B------:R-:W4:Y:S04]  /*6e30*/  LDL.LU R8, [R1+0x64] ;  /* 0x0000640001087983 */ /* 0x000f280000300800 */
[----:B------:R-:W4:Y:S04]  /*6e40*/  LDL.LU R9, [R1+0x6c] ;  /* 0x00006c0001097983 */ /* 0x000f280000300800 */
[----:B------:R-:W-:Y:S04]  /*6e50*/  STL [R1+0x1e40], R3 ;  /* 0x001e400301007387 */ /* 0x000fe80000100800 */
[----:B------:R-:W-:Y:S04]  /*6e60*/  STL [R1+0x1df4], R0 ;  /* 0x001df40001007387 */ /* 0x000fe80000100800 */
[----:B------:R-:W4:Y:S04]  /*6e70*/  LDL.LU R10, [R1+0x74] ;  /* 0x00007400010a7983 */ /* 0x000f280000300800 */
[----:B------:R-:W4:Y:S04]  /*6e80*/  LDL.LU R11, [R1+0x7c] ;  /* 0x00007c00010b7983 */ /* 0x000f280000300800 */
[----:B------:R2:W-:Y:S02]  /*6e90*/  STL [R1+0x1e44], R2 ;  /* 0x001e440201007387 */ /* 0x0005e40000100800 */
[----:B--2---:R-:W-:-:S02]  /*6ea0*/  IMAD R2, R12, c[0x0][0x184], RZ ;  /* 0x000061000c027a24 */ /* 0x004fc400078e02ff */
[----:B------:R-:W2:Y:S01]  /*6eb0*/  LDL.LU R12, [R1+0x84] ;  /* 0x00008400010c7983 */ /* 0x000ea20000300800 */
[----:B------:R-:W-:-:S03]  /*6ec0*/  IMAD R0, R13, c[0x0][0x184], RZ ;  /* 0x000061000d007a24 */ /* 0x000fc600078e02ff */
[----:B------:R0:W-:Y:S04]  /*6ed0*/  STL [R1+0xec], R2 ;  /* 0x0000ec0201007387 */ /* 0x0001e80000100800 */
[----:B------:R-:W2:Y:S01]  /*6ee0*/  LDL.LU R13, [R1+0x8c] ;  /* 0x00008c00010d7983 */ /* 0x000ea20000300800 */
[----:B------:R-:W-:-:S03]  /*6ef0*/  IMAD R28, R28, c[0x0][0x184], RZ ;  /* 0x000061001c1c7a24 */ /* 0x000fc600078e02ff */
[----:B------:R1:W-:Y:S01]  /*6f00*/  STL [R1+0xf0], R0 ;  /* 0x0000f00001007387 */ /* 0x0003e20000100800 */
[----:B0-----:R-:W-:-:S03]  /*6f10*/  IMAD R2, R16, c[0x0][0x190], RZ ;  /* 0x0000640010027a24 */ /* 0x001fc600078e02ff */
[----:B------:R-:W2:Y:S04]  /*6f20*/  LDL.LU R14, [R1+0x9c] ;  /* 0x00009c00010e7983 */ /* 0x000ea80000300800 */
[----:B------:R-:W2:Y:S01]  /*6f30*/  LDL.LU R15, [R1+0xac] ;  /* 0x0000ac00010f7983 */ /* 0x000ea20000300800 */
[----:B-1----:R-:W-:-:S03]  /*6f40*/  IMAD R0, R17, c[0x0][0x190], RZ ;  /* 0x0000640011007a24 */ /* 0x002fc600078e02ff */
[----:B------:R-:W-:Y:S04]  /*6f50*/  STL [R1+0x1df8], R28 ;  /* 0x001df81c01007387 */ /* 0x000fe80000100800 */
[----:B------:R-:W2:Y:S04]  /*6f60*/  LDL.LU R16, [R1+0xa8] ;  /* 0x0000a80001107983 */ /* 0x000ea80000300800 */
[----:B------:R0:W-:Y:S04]  /*6f70*/  STL [R1+0x18], R2 ;  /* 0x0000180201007387 */ /* 0x0001e80000100800 */
[----:B------:R-:W2:Y:S04]  /*6f80*/  LDL.LU R17, [R1+0xa4] ;  /* 0x0000a40001117983 */ /* 0x000ea80000300800 */
[----:B------:R1:W-:Y:S01]  /*6f90*/  STL [R1+0x14], R0 ;  /* 0x0000140001007387 */ /* 0x0003e20000100800 */
[----:B0-----:R-:W-:-:S03]  /*6fa0*/  IMAD R2, R18, c[0x0][0x190], RZ ;  /* 0x0000640012027a24 */ /* 0x001fc600078e02ff */
[----:B------:R-:W2:Y:S01]  /*6fb0*/  LDL.LU R18, [R1+0xb4] ;  /* 0x0000b40001127983 */ /* 0x000ea20000300800 */
[----:B-1----:R-:W-:-:S03]  /*6fc0*/  IMAD R0, R19, c[0x0][0x190], RZ ;  /* 0x0000640013007a24 */ /* 0x002fc600078e02ff */
[----:B------:R0:W-:Y:S04]  /*6fd0*/  STL [R1+0x10], R2 ;  /* 0x0000100201007387 */ /* 0x0001e80000100800 */
[----:B------:R-:W2:Y:S04]  /*6fe0*/  LDL.LU R19, [R1+0xbc] ;  /* 0x0000bc0001137983 */ /* 0x000ea80000300800 */
[----:B------:R1:W-:Y:S01]  /*6ff0*/  STL [R1+0x8], R0 ;  /* 0x0000080001007387 */ /* 0x0003e20000100800 */
[----:B0-----:R-:W-:-:S03]  /*7000*/  IMAD R2, R20, c[0x0][0x190], RZ ;  /* 0x0000640014027a24 */ /* 0x001fc600078e02ff */
[----:B------:R-:W2:Y:S01]  /*7010*/  LDL.LU R20, [R1+0xd0] ;  /* 0x0000d00001147983 */ /* 0x000ea20000300800 */
[----:B-1----:R-:W-:-:S03]  /*7020*/  IMAD R0, R26, c[0x0][0x190], RZ ;  /* 0x000064001a007a24 */ /* 0x002fc600078e02ff */
[----:B------:R-:W-:Y:S04]  /*7030*/  STL [R1+0x4], R2 ;  /* 0x0000040201007387 */ /* 0x000fe80000100800 */
[----:B------:R-:W2:Y:S04]  /*7040*/  LDL.LU R26, [R1+0xe8] ;  /* 0x0000e800011a7983 */ /* 0x000ea80000300800 */
[----:B------:R-:W-:Y:S01]  /*7050*/  STL [R1], R0 ;  /* 0x0000000001007387 */ /* 0x000fe20000100800 */
[----:B---3--:R-:W-:Y:S02]  /*7060*/  IMAD R6, R6, c[0x0][0x190], RZ ;  /* 0x0000640006067a24 */ /* 0x008fe400078e02ff */
[----:B----4-:R-:W-:-:S03]  /*7070*/  IMAD R7, R7, c[0x0][0x190], RZ ;  /* 0x0000640007077a24 */ /* 0x010fc600078e02ff */
[----:B------:R-:W-:Y:S01]  /*7080*/  STL [R1+0x1e48], R6 ;  /* 0x001e480601007387 */ /* 0x000fe20000100800 */
[----:B------:R-:W-:-:S03]  /*7090*/  IMAD R8, R8, c[0x0][0x190], RZ ;  /* 0x0000640008087a24 */ /* 0x000fc600078e02ff */
[----:B------:R-:W-:Y:S01]  /*70a0*/  STL [R1+0x1e4c], R7 ;  /* 0x001e4c0701007387 */ /* 0x000fe20000100800 */
[----:B------:R-:W-:-:S03]  /*70b0*/  IMAD R9, R9, c[0x0][0x190], RZ ;  /* 0x0000640009097a24 */ /* 0x000fc600078e02ff */
[----:B------:R-:W-:Y:S04]  /*70c0*/  STL [R1+0x1e50], R8 ;  /* 0x001e500801007387 */ /* 0x000fe80000100800 */
[----:B------:R-:W-:Y:S01]  /*70d0*/  STL [R1+0x1e54], R9 ;  /* 0x001e540901007387 */ /* 0x000fe20000100800 */
[----:B------:R-:W-:Y:S02]  /*70e0*/  IMAD R10, R10, c[0x0][0x190], RZ ;  /* 0x000064000a0a7a24 */ /* 0x000fe400078e02ff */
[----:B------:R-:W-:-:S03]  /*70f0*/  IMAD R11, R11, c[0x0][0x190], RZ ;  /* 0x000064000b0b7a24 */ /* 0x000fc600078e02ff */
[----:B------:R-:W-:Y:S04]  /*7100*/  STL [R1+0x1e58], R10 ;  /* 0x001e580a01007387 */ /* 0x000fe80000100800 */
[----:B------:R-:W-:Y:S01]  /*7110*/  STL [R1+0x1e5c], R11 ;  /* 0x001e5c0b01007387 */ /* 0x000fe20000100800 */
[----:B--2---:R-:W-:-:S05]  /*7120*/  IMAD R12, R12, c[0x0][0x190], RZ ;  /* 0x000064000c0c7a24 */ /* 0x004fca00078e02ff */
[----:B------:R-:W-:Y:S01]  /*7130*/  STL [R1+0x1e60], R12 ;  /* 0x001e600c01007387 */ /* 0x000fe20000100800 */
[----:B------:R-:W-:Y:S02]  /*7140*/  IMAD R13, R13, c[0x0][0x190], RZ ;  /* 0x000064000d0d7a24 */ /* 0x000fe400078e02ff */
[----:B------:R-:W-:-:S03]  /*7150*/  IMAD R14, R14, c[0x0][0x190], RZ ;  /* 0x000064000e0e7a24 */ /* 0x000fc600078e02ff */
[----:B------:R-:W-:Y:S01]  /*7160*/  STL [R1+0x1e64], R13 ;  /* 0x001e640d01007387 */ /* 0x000fe20000100800 */
[----:B------:R-:W-:-:S03]  /*7170*/  IMAD R15, R15, c[0x0][0x190], RZ ;  /* 0x000064000f0f7a24 */ /* 0x000fc600078e02ff */
[----:B------:R-:W-:Y:S01]  /*7180*/  STL [R1+0x1e68], R14 ;  /* 0x001e680e01007387 */ /* 0x000fe20000100800 */
[----:B------:R-:W-:-:S03]  /*7190*/  IMAD R16, R16, c[0x0][0x190], RZ ;  /* 0x0000640010107a24 */ /* 0x000fc600078e02ff */
        /* <DEDUP_REMOVED lines=9> */
[----:B------:R0:W-:Y:S04]  /*7230*/  STL [R1+0x1e80], R20 ;  /* 0x001e801401007387 */ /* 0x0001e80000100800 */
[----:B0-----:R-:W2:Y:S01]  /*7240*/  LDL.LU R20, [R1+0xdc] ;  /* 0x0000dc0001147983 */ /* 0x001ea20000300800 */
[----:B------:R-:W-:-:S03]  /*7250*/  IMAD R0, R26, c[0x0][0x190], RZ ;  /* 0x000064001a007a24 */ /* 0x000fc600078e02ff */
[----:B--2---:R0:W-:Y:S04]  /*7260*/  STL [R1+0x1e84], R20 ;  /* 0x001e841401007387 */ /* 0x0041e80000100800 */
[----:B------:R-:W-:Y:S04]  /*7270*/  STL [R1+0x28], R0 ;  /* 0x0000280001007387 */ /* 0x000fe80000100800 */
        /* <DEDUP_REMOVED lines=30> */
[----:B------:R-:W3:Y:S01]  /*7460*/  LDL.LU R0, [R1+0x1c] ;  /* 0x00001c0001007983 */ /* 0x000ee20000300800 */
[----:B--2---:R-:W-:-:S05]  /*7470*/  IMAD R20, R20, c[0x0][0x190], RZ ;  /* 0x0000640014147a24 */ /* 0x004fca00078e02ff */
[----:B------:R0:W-:Y:S04]  /*7480*/  STL [R1+0x34], R20 ;  /* 0x0000341401007387 */ /* 0x0001e80000100800 */
[----:B0-----:R-:W2:Y:S02]  /*7490*/  LDL.LU R20, [R1+0x1e88] ;  /* 0x001e880001147983 */ /* 0x001ea40000300800 */
[----:B--2---:R-:W-:-:S05]  /*74a0*/  IMAD R20, R20, c[0x0][0x190], RZ ;  /* 0x0000640014147a24 */ /* 0x004fca00078e02ff */
[----:B------:R0:W-:Y:S04]  /*74b0*/  STL [R1+0x3c], R20 ;  /* 0x00003c1401007387 */ /* 0x0001e80000100800 */
[----:B0-----:R-:W2:Y:S01]  /*74c0*/  LDL.LU R20, [R1+0x1e84] ;  /* 0x001e840001147983 */ /* 0x001ea20000300800 */
[----:B---3--:R-:W-:Y:S02]  /*74d0*/  IMAD R19, R19, c[0x0][0x190], RZ ;  /* 0x0000640013137a24 */ /* 0x008fe400078e02ff */
[----:B----4-:R-:W-:Y:S02]  /*74e0*/  IMAD R18, R18, c[0x0][0x190], RZ ;  /* 0x0000640012127a24 */ /* 0x010fe400078e02ff */
[----:B------:R-:W-:Y:S02]  /*74f0*/  IMAD R17, R17, c[0x0][0x190], RZ ;  /* 0x0000640011117a24 */ /* 0x000fe400078e02ff */
[----:B------:R-:W-:-:S02]  /*7500*/  IMAD R16, R16, c[0x0][0x190], RZ ;  /* 0x0000640010107a24 */ /* 0x000fc400078e02ff */
[----:B------:R-:W-:Y:S02]  /*7510*/  IMAD R15, R15, c[0x0][0x190], RZ ;  /* 0x000064000f0f7a24 */ /* 0x000fe400078e02ff */
[----:B------:R-:W-:Y:S02]  /*7520*/  IMAD R14, R14, c[0x0][0x190], RZ ;  /* 0x000064000e0e7a24 */ /* 0x000fe400078e02ff */
[----:B------:R-:W-:Y:S02]  /*7530*/  IMAD R13, R13, c[0x0][0x190], RZ ;  /* 0x000064000d0d7a24 */ /* 0x000fe400078e02ff */
[----:B------:R-:W-:Y:S02]  /*7540*/  IMAD R12, R12, c[0x0][0x190], RZ ;  /* 0x000064000c0c7a24 */ /* 0x000fe400078e02ff */
        /* <DEDUP_REMOVED lines=18> */
[----:B--2---:R-:W-:-:S05]  /*7670*/  IMAD R20, R20, c[0x0][0x190], RZ ;  /* 0x0000640014147a24 */ /* 0x004fca00078e02ff */
        /* <DEDUP_REMOVED lines=47> */
[----:B0-----:R-:W3:Y:S04]  /*7970*/  LDL.LU R23, [R1+0x1e24] ;  /* 0x001e240001177983 */ /* 0x001ee80000300800 */
[----:B------:R0:W-:Y:S04]  /*7980*/  STL [R1+0x30], R22 ;  /* 0x0000301601007387 */ /* 0x0001e80000100800 */
[----:B0-----:R-:W4:Y:S04]  /*7990*/  LDL.LU R22, [R1+0x1e20] ;  /* 0x001e200001167983 */ /* 0x001f280000300800 */
[----:B------:R0:W-:Y:S04]  /*79a0*/  STL [R1+0x2c], R21 ;  /* 0x00002c1501007387 */ /* 0x0001e80000100800 */
[----:B0-----:R-:W4:Y:S04]  /*79b0*/  LDL.LU R21, [R1+0x1e1c] ;  /* 0x001e1c0001157983 */ /* 0x001f280000300800 */
[----:B------:R0:W-:Y:S04]  /*79c0*/  STL [R1+0x24], R26 ;  /* 0x0000241a01007387 */ /* 0x0001e80000100800 */
[----:B0-----:R-:W4:Y:S01]  /*79d0*/  LDL.LU R26, [R1+0x1e18] ;  /* 0x001e1800011a7983 */ /* 0x001f220000300800 */
[----:B------:R-:W-:-:S05]  /*79e0*/  IMAD R28, R28, c[0x0][0x190], RZ ;  /* 0x000064001c1c7a24 */ /* 0x000fca00078e02ff */
[----:B------:R0:W-:Y:S02]  /*79f0*/  STL [R1+0x20], R28 ;  /* 0x0000201c01007387 */ /* 0x0001e40000100800 */
[----:B0-----:R-:W-:-:S05]  /*7a00*/  IMAD R28, R0, c[0x0][0x190], RZ ;  /* 0x00006400001c7a24 */ /* 0x001fca00078e02ff */
[----:B------:R0:W-:Y:S04]  /*7a10*/  STL [R1+0x1dfc], R28 ;  /* 0x001dfc1c01007387 */ /* 0x0001e80000100800 */
[----:B0-----:R-:W4:Y:S01]  /*7a20*/  LDL.LU R28, [R1] ;  /* 0x00000000011c7983 */ /* 0x001f220000300800 */
[----:B--2---:R-:W-:Y:S02]  /*7a30*/  IMAD R24, R24, c[0x0][0x190], RZ ;  /* 0x0000640018187a24 */ /* 0x004fe400078e02ff */
[----:B---3--:R-:W-:Y:S02]  /*7a40*/  IMAD R23, R23, c[0x0][0x190], RZ ;  /* 0x0000640017177a24 */ /* 0x008fe400078e02ff */
[----:B----4-:R-:W-:Y:S02]  /*7a50*/  IMAD R22, R22, c[0x0][0x190], RZ ;  /* 0x0000640016167a24 */ /* 0x010fe400078e02ff */
[----:B------:R-:W-:-:S02]  /*7a60*/  IMAD R21, R21, c[0x0][0x190], RZ ;  /* 0x0000640015157a24 */ /* 0x000fc400078e02ff */
[----:B------:R-:W-:Y:S02]  /*7a70*/  IMAD R0, R26, c[0x0][0x190], RZ ;  /* 0x000064001a007a24 */ /* 0x000fe400078e02ff */
[----:B------:R-:W2:Y:S04]  /*7a80*/  LDL.LU R26, [R1+0x1e14] ;  /* 0x001e1400011a7983 */ /* 0x000ea80000300800 */
        /* <DEDUP_REMOVED lines=9> */
[----:B0-----:R-:W2:Y:S01]  /*7b20*/  LDL.LU R24, [R1+0x18] ;  /* 0x0000180001187983 */ /* 0x001ea20000300800 */
[----:B------:R-:W-:-:S05]  /*7b30*/  IMAD R5, R5, c[0x0][0x190], RZ ;  /* 0x0000640005057a24 */ /* 0x000fca00078e02ff */
[----:B------:R2:W-:Y:S02]  /*7b40*/  STL [R1+0x9c], R5 ;  /* 0x00009c0501007387 */ /* 0x0005e40000100800 */
[----:B--2---:R-:W-:-:S05]  /*7b50*/  LEA R5, P0, R24, R26, 0x1 ;  /* 0x0000001a18057211 */ /* 0x004fca00078008ff */
[----:B------:R0:W-:Y:S02]  /*7b60*/  STL [R1+0x1db4], R5 ;  /* 0x001db40501007387 */ /* 0x0001e40000100800 */
[----:B0-----:R-:W-:-:S05]  /*7b70*/  LEA R5, P6, R23, R26, 0x1 ;  /* 0x0000001a17057211 */ /* 0x001fca00078c08ff */
[----:B------:R0:W-:Y:S02]  /*7b80*/  STL [R1+0x1db8], R5 ;  /* 0x001db80501007387 */ /* 0x0001e40000100800 */
[----:B0-----:R-:W-:-:S05]  /*7b90*/  LEA R5, P5, R22, R26, 0x1 ;  /* 0x0000001a16057211 */ /* 0x001fca00078a08ff */
[----:B------:R4:W-:Y:S02]  /*7ba0*/  STL [R1+0x1dbc], R5 ;  /* 0x001dbc0501007387 */ /* 0x0009e40000100800 */
[----:B----4-:R-:W-:-:S05]  /*7bb0*/  LEA R5, P3, R21, R26, 0x1 ;  /* 0x0000001a15057211 */ /* 0x010fca00078608ff */
[----:B------:R3:W-:Y:S02]  /*7bc0*/  STL [R1+0x1dc0], R5 ;  /* 0x001dc00501007387 */ /* 0x0007e40000100800 */
[----:B---3--:R-:W-:-:S05]  /*7bd0*/  LEA R5, P2, R0, R26, 0x1 ;  /* 0x0000001a00057211 */ /* 0x008fca00078408ff */
[----:B------:R0:W-:Y:S02]  /*7be0*/  STL [R1+0x1dc4], R5 ;  /* 0x001dc40501007387 */ /* 0x0001e40000100800 */
[----:B0-----:R-:W-:-:S05]  /*7bf0*/  LEA R5, P4, R28, R26, 0x1 ;  /* 0x0000001a1c057211 */ /* 0x001fca00078808ff */
[----:B------:R0:W-:Y:S02]  /*7c00*/  STL [R1+0x1dc8], R5 ;  /* 0x001dc80501007387 */ /* 0x0001e40000100800 */
[----:B0-----:R-:W-:-:S05]  /*7c10*/  LEA R5, P1, R6, R26, 0x1 ;  /* 0x0000001a06057211 */ /* 0x001fca00078208ff */
[----:B------:R0:W-:Y:S02]  /*7c20*/  STL [R1+0x1dcc], R5 ;  /* 0x001dcc0501007387 */ /* 0x0001e40000100800 */
[----:B0-----:R-:W-:Y:S02]  /*7c30*/  LEA.HI.X.SX32 R5, R24, R2, 0x1, P0 ;  /* 0x0000000218057211 */ /* 0x001fe400000f0eff */
[----:B------:R-:W-:-:S03]  /*7c40*/  LEA R24, P0, R7, R26, 0x1 ;  /* 0x0000001a07187211 */ /* 0x000fc600078008ff */
[----:B------:R0:W-:Y:S01]  /*7c50*/  STL [R1+0x1dac], R5 ;  /* 0x001dac0501007387 */ /* 0x0001e20000100800 */
[----:B------:R-:W-:-:S03]  /*7c60*/  LEA.HI.X.SX32 R22, R22, R2, 0x1, P5 ;  /* 0x0000000216167211 */ /* 0x000fc600028f0eff */
[----:B------:R-:W-:Y:S01]  /*7c70*/  STL [R1+0x1db0], R24 ;  /* 0x001db01801007387 */ /* 0x000fe20000100800 */
[----:B0-----:R-:W-:Y:S02]  /*7c80*/  LEA.HI.X.SX32 R5, R23, R2, 0x1, P6 ;  /* 0x0000000217057211 */ /* 0x001fe400030f0eff */
[----:B------:R-:W-:-:S03]  /*7c90*/  LEA R23, P6, R8, R26, 0x1 ;  /* 0x0000001a08177211 */ /* 0x000fc600078c08ff */
[----:B------:R0:W-:Y:S01]  /*7ca0*/  STL [R1+0x1da4], R5 ;  /* 0x001da40501007387 */ /* 0x0001e20000100800 */
[----:B------:R-:W-:-:S03]  /*7cb0*/  LEA.HI.X.SX32 R21, R21, R2, 0x1, P3 ;  /* 0x0000000215157211 */ /* 0x000fc600018f0eff */
[----:B------:R-:W-:Y:S01]  /*7cc0*/  STL [R1+0x1da8], R23 ;  /* 0x001da81701007387 */ /* 0x000fe20000100800 */
[----:B0-----:R-:W-:-:S03]  /*7cd0*/  LEA R5, P5, R9, R26, 0x1 ;  /* 0x0000001a09057211 */ /* 0x001fc600078a08ff */
[----:B------:R0:W-:Y:S04]  /*7ce0*/  STL [R1+0x1d9c], R22 ;  /* 0x001d9c1601007387 */ /* 0x0001e80000100800 */
[----:B------:R1:W-:Y:S01]  /*7cf0*/  STL [R1+0x1da0], R5 ;  /* 0x001da00501007387 */ /* 0x0003e20000100800 */
[----:B0-----:R-:W-:-:S03]  /*7d00*/  LEA R22, P3, R10, R26, 0x1 ;  /* 0x0000001a0a167211 */ /* 0x001fc600078608ff */
[----:B------:R0:W-:Y:S01]  /*7d10*/  STL [R1+0x1d94], R21 ;  /* 0x001d941501007387 */ /* 0x0001e20000100800 */
[----:B-1----:R-:W-:-:S03]  /*7d20*/  LEA.HI.X.SX32 R5, R0, R2, 0x1, P2 ;  /* 0x0000000200057211 */ /* 0x002fc600010f0eff */
[----:B------:R-:W-:Y:S01]  /*7d30*/  STL [R1+0x1d98], R22 ;  /* 0x001d981601007387 */ /* 0x000fe20000100800 */
[----:B------:R-:W-:-:S03]  /*7d40*/  LEA.HI.X.SX32 R0, R28, R2, 0x1, P4 ;  /* 0x000000021c007211 */ /* 0x000fc600020f0eff */
[----:B------:R1:W-:Y:S01]  /*7d50*/  STL [R1+0x1d8c], R5 ;  /* 0x001d8c0501007387 */ /* 0x0003e20000100800 */
[----:B0-----:R-:W-:Y:S02]  /*7d60*/  LEA R21, P2, R11, R26, 0x1 ;  /* 0x0000001a0b157211 */ /* 0x001fe400078408ff */
[----:B------:R-:W-:-:S03]  /*7d70*/  LEA.HI.X.SX32 R6, R6, R2, 0x1, P1 ;  /* 0x0000000206067211 */ /* 0x000fc600008f0eff */
[----:B------:R-:W-:Y:S01]  /*7d80*/  STL [R1+0x1d90], R21 ;  /* 0x001d901501007387 */ /* 0x000fe20000100800 */
[----:B-1----:R-:W-:-:S03]  /*7d90*/  LEA R5, P4, R12, R26, 0x1 ;  /* 0x0000001a0c057211 */ /* 0x002fc600078808ff */
[----:B------:R0:W-:Y:S04]  /*7da0*/  STL [R1+0x1d84], R0 ;  /* 0x001d840001007387 */ /* 0x0001e80000100800 */
[----:B------:R1:W-:Y:S01]  /*7db0*/  STL [R1+0x1d88], R5 ;  /* 0x001d880501007387 */ /* 0x0003e20000100800 */
[----:B0-----:R-:W-:-:S03]  /*7dc0*/  LEA R0, P1, R13, R26, 0x1 ;  /* 0x0000001a0d007211 */ /* 0x001fc600078208ff */
[----:B-1----:R-:W2:Y:S04]  /*7dd0*/  LDL.LU R5, [R1+0x44] ;  /* 0x0000440001057983 */ /* 0x002ea80000300800 */
[----:B------:R0:W-:Y:S04]  /*7de0*/  STL [R1+0x1d7c], R6 ;  /* 0x001d7c0601007387 */ /* 0x0001e80000100800 */
[----:B------:R1:W-:Y:S01]  /*7df0*/  STL [R1+0x1d80], R0 ;  /* 0x001d800001007387 */ /* 0x0003e20000100800 */
[-C--:B0-----:R-:W-:Y:S02]  /*7e00*/  LEA.HI.X.SX32 R6, R7, R2.reuse, 0x1, P0 ;  /* 0x0000000207067211 */ /* 0x081fe400000f0eff */
[----:B------:R-:W-:-:S02]  /*7e10*/  LEA.HI.X.SX32 R7, R8, R2, 0x1, P6 ;  /* 0x0000000208077211 */ /* 0x000fc400030f0eff */
[-C--:B-1----:R-:W-:Y:S01]  /*7e20*/  LEA R0, P0, R14, R26.reuse, 0x1 ;  /* 0x0000001a0e007211 */ /* 0x082fe200078008ff */
[----:B------:R0:W-:Y:S04]  /*7e30*/  STL [R1+0x1d74], R6 ;  /* 0x001d740601007387 */ /* 0x0001e80000100800 */
[----:B------:R1:W-:Y:S01]  /*7e40*/  STL [R1+0x1d78], R0 ;  /* 0x001d780001007387 */ /* 0x0003e20000100800 */
[----:B0-----:R-:W-:-:S03]  /*7e50*/  LEA R6, P6, R15, R26, 0x1 ;  /* 0x0000001a0f067211 */ /* 0x001fc600078c08ff */
[----:B------:R-:W-:Y:S01]  /*7e60*/  STL [R1+0x1d6c], R7 ;  /* 0x001d6c0701007387 */ /* 0x000fe20000100800 */
[----:B-1----:R-:W-:-:S03]  /*7e70*/  LEA.HI.X.SX32 R0, R9, R2, 0x1, P5 ;  /* 0x0000000209007211 */ /* 0x002fc600028f0eff */
[----:B------:R-:W3:Y:S04]  /*7e80*/  LDL.LU R9, [R1+0x54] ;  /* 0x0000540001097983 */ /* 0x000ee80000300800 */
[----:B------:R0:W-:Y:S04]  /*7e90*/  STL [R1+0x1d70], R6 ;  /* 0x001d700601007387 */ /* 0x0001e80000100800 */
[----:B------:R-:W4:Y:S04]  /*7ea0*/  LDL.LU R8, [R1+0x5c] ;  /* 0x00005c0001087983 */ /* 0x000f280000300800 */
[----:B------:R1:W-:Y:S01]  /*7eb0*/  STL [R1+0x1d64], R0 ;  /* 0x001d640001007387 */ /* 0x0003e20000100800 */
[----:B0-----:R-:W-:-:S02]  /*7ec0*/  LEA R6, P5, R16, R26, 0x1 ;  /* 0x0000001a10067211 */ /* 0x001fc400078a08ff */
[----:B-1----:R-:W-:Y:S02]  /*7ed0*/  LEA.HI.X.SX32 R0, R10, R2, 0x1, P3 ;  /* 0x000000020a007211 */ /* 0x002fe400018f0eff */
[----:B------:R-:W2:Y:S04]  /*7ee0*/  LDL.LU R10, [R1+0x4c] ;  /* 0x00004c00010a7983 */ /* 0x000ea80000300800 */
[----:B------:R0:W-:Y:S04]  /*7ef0*/  STL [R1+0x1d68], R6 ;  /* 0x001d680601007387 */ /* 0x0001e80000100800 */
[----:B------:R-:W2:Y:S04]  /*7f00*/  LDL.LU R7, [R1+0x64] ;  /* 0x0000640001077983 */ /* 0x000ea80000300800 */
[----:B------:R1:W-:Y:S01]  /*7f10*/  STL [R1+0x1d5c], R0 ;  /* 0x001d5c0001007387 */ /* 0x0003e20000100800 */
[----:B0-----:R-:W-:-:S02]  /*7f20*/  LEA R6, P3, R17, R26, 0x1 ;  /* 0x0000001a11067211 */ /* 0x001fc400078608ff */
[----:B-1----:R-:W-:Y:S02]  /*7f30*/  LEA.HI.X.SX32 R0, R11, R2, 0x1, P2 ;  /* 0x000000020b007211 */ /* 0x002fe400010f0eff */
[----:B------:R-:W2:Y:S01]  /*7f40*/  LDL.LU R11, [R1+0x3c] ;  /* 0x00003c00010b7983 */ /* 0x000ea20000300800 */
[----:B------:R-:W-:-:S03]  /*7f50*/  LEA R21, P2, R18, R26, 0x1 ;  /* 0x0000001a12157211 */ /* 0x000fc600078408ff */
[----:B------:R0:W-:Y:S04]  /*7f60*/  STL [R1+0x1d60], R6 ;  /* 0x001d600601007387 */ /* 0x0001e80000100800 */
[----:B0-----:R-:W2:Y:S04]  /*7f70*/  LDL.LU R6, [R1+0x6c] ;  /* 0x00006c0001067983 */ /* 0x001ea80000300800 */
[----:B------:R0:W-:Y:S02]  /*7f80*/  STL [R1+0x1d54], R0 ;  /* 0x001d540001007387 */ /* 0x0001e40000100800 */
[----:B0-----:R-:W-:-:S02]  /*7f90*/  LEA.HI.X.SX32 R0, R12, R2, 0x1, P4 ;  /* 0x000000020c007211 */ /* 0x001fc400020f0eff */
[----:B------:R-:W2:Y:S04]  /*7fa0*/  LDL.LU R12, [R1+0x34] ;  /* 0x00003400010c7983 */ /* 0x000ea80000300800 */
[----:B------:R0:W-:Y:S04]  /*7fb0*/  STL [R1+0x1d58], R21 ;  /* 0x001d581501007387 */ /* 0x0001e80000100800 */
[----:B------:R1:W-:Y:S04]  /*7fc0*/  STL [R1+0x1d4c], R0 ;  /* 0x001d4c0001007387 */ /* 0x0003e80000100800 */
[----:B------:R-:W3:Y:S01]  /*7fd0*/  LDL.LU R24, [R1+0x74] ;  /* 0x0000740001187983 */ /* 0x000ee20000300800 */
[----:B0-----:R-:W-:-:S02]  /*7fe0*/  LEA R21, P4, R19, R26, 0x1 ;  /* 0x0000001a13157211 */ /* 0x001fc400078808ff */
[----:B-1----:R-:W-:-:S03]  /*7ff0*/  LEA.HI.X.SX32 R0, R13, R2, 0x1, P1 ;  /* 0x000000020d007211 */ /* 0x002fc600008f0eff */
[----:B------:R0:W-:Y:S04]  /*8000*/  STL [R1+0x1d50], R21 ;  /* 0x001d501501007387 */ /* 0x0001e80000100800 */
[----:B------:R-:W3:Y:S04]  /*8010*/  LDL.LU R13, [R1+0x28] ;  /* 0x00002800010d7983 */ /* 0x000ee80000300800 */
[----:B------:R1:W-:Y:S01]  /*8020*/  STL [R1+0x1d44], R0 ;  /* 0x001d440001007387 */ /* 0x0003e20000100800 */
[----:B0-----:R-:W-:-:S03]  /*8030*/  LEA R21, P1, R20, R26, 0x1 ;  /* 0x0000001a14157211 */ /* 0x001fc600078208ff */
[----:B------:R-:W4:Y:S04]  /*8040*/  LDL.LU R23, [R1+0x7c] ;  /* 0x00007c0001177983 */ /* 0x000f280000300800 */
[----:B------:R-:W-:Y:S01]  /*8050*/  STL [R1+0x1d48], R21 ;  /* 0x001d481501007387 */ /* 0x000fe20000100800 */
[-C--:B-1----:R-:W-:Y:S02]  /*8060*/  LEA.HI.X.SX32 R0, R14, R2.reuse, 0x1, P0 ;  /* 0x000000020e007211 */ /* 0x082fe400000f0eff */
[----:B------:R-:W-:-:S03]  /*8070*/  LEA.HI.X.SX32 R14, R15, R2, 0x1, P6 ;  /* 0x000000020f0e7211 */ /* 0x000fc600030f0eff */
[----:B------:R2:W-:Y:S01]  /*8080*/  STL [R1+0x1d3c], R0 ;  /* 0x001d3c0001007387 */ /* 0x0005e20000100800 */
[----:B------:R-:W-:Y:S02]  /*8090*/  LEA.HI.X.SX32 R15, R16, R2, 0x1, P5 ;  /* 0x00000002100f7211 */ /* 0x000fe400028f0eff */
[-C--:B--2---:R-:W-:Y:S02]  /*80a0*/  LEA R0, P6, R12, R26.reuse, 0x1 ;  /* 0x0000001a0c007211 */ /* 0x084fe400078c08ff */
[----:B---3--:R-:W-:-:S05]  /*80b0*/  LEA R21, P0, R13, R26, 0x1 ;  /* 0x0000001a0d157211 */ /* 0x008fca00078008ff */
[----:B------:R0:W-:Y:S04]  /*80c0*/  STL [R1+0x1d40], R21 ;  /* 0x001d401501007387 */ /* 0x0001e80000100800 */
[----:B------:R-:W2:Y:S04]  /*80d0*/  LDL.LU R22, [R1+0x84] ;  /* 0x0000840001167983 */ /* 0x000ea80000300800 */
[----:B------:R-:W-:Y:S04]  /*80e0*/  STL [R1+0x1d34], R14 ;  /* 0x001d340e01007387 */ /* 0x000fe80000100800 */
[----:B------:R1:W-:Y:S04]  /*80f0*/  STL [R1+0x1d38], R0 ;  /* 0x001d380001007387 */ /* 0x0003e80000100800 */
[----:B------:R-:W-:Y:S04]  /*8100*/  STL [R1+0x1d2c], R15 ;  /* 0x001d2c0f01007387 */ /* 0x000fe80000100800 */
[----:B0-----:R-:W3:Y:S01]  /*8110*/  LDL.LU R21, [R1+0x8c] ;  /* 0x00008c0001157983 */ /* 0x001ee20000300800 */
[----:B-1----:R-:W-:-:S02]  /*8120*/  LEA R0, P5, R11, R26, 0x1 ;  /* 0x0000001a0b007211 */ /* 0x002fc400078a08ff */
[----:B------:R-:W-:-:S03]  /*8130*/  LEA.HI.X.SX32 R14, R17, R2, 0x1, P3 ;  /* 0x00000002110e7211 */ /* 0x000fc600018f0eff */
[----:B------:R0:W-:Y:S04]  /*8140*/  STL [R1+0x1d30], R0 ;  /* 0x001d300001007387 */ /* 0x0001e80000100800 */
[----:B------:R1:W-:Y:S01]  /*8150*/  STL [R1+0x1d24], R14 ;  /* 0x001d240e01007387 */ /* 0x0003e20000100800 */
[----:B0-----:R-:W-:Y:S02]  /*8160*/  LEA R0, P3, R5, R26, 0x1 ;  /* 0x0000001a05007211 */ /* 0x001fe400078608ff */
[----:B-1----:R-:W-:-:S03]  /*8170*/  LEA.HI.X.SX32 R14, R18, R2, 0x1, P2 ;  /* 0x00000002120e7211 */ /* 0x002fc600010f0eff */
[----:B------:R0:W-:Y:S01]  /*8180*/  STL [R1+0x1d28], R0 ;  /* 0x001d280001007387 */ /* 0x0001e20000100800 */
[----:B------:R-:W-:-:S03]  /*8190*/  LEA R15, P2, R10, R26, 0x1 ;  /* 0x0000001a0a0f7211 */ /* 0x000fc600078408ff */
[----:B0-----:R-:W3:Y:S04]  /*81a0*/  LDL.LU R0, [R1+0x98] ;  /* 0x0000980001007983 */ /* 0x001ee80000300800 */
[----:B------:R0:W-:Y:S04]  /*81b0*/  STL [R1+0x1d1c], R14 ;  /* 0x001d1c0e01007387 */ /* 0x0001e80000100800 */
[----:B------:R1:W-:Y:S04]  /*81c0*/  STL [R1+0x1d20], R15 ;  /* 0x001d200f01007387 */ /* 0x0003e80000100800 */
[----:B------:R-:W3:Y:S01]  /*81d0*/  LDL.LU R28, [R1+0x94] ;  /* 0x00009400011c7983 */ /* 0x000ee20000300800 */
[----:B0-----:R-:W-:-:S02]  /*81e0*/  LEA.HI.X.SX32 R14, R19, R2, 0x1, P4 ;  /* 0x00000002130e7211 */ /* 0x001fc400020f0eff */
[----:B-1----:R-:W-:-:S03]  /*81f0*/  LEA R15, P4, R9, R26, 0x1 ;  /* 0x0000001a090f7211 */ /* 0x002fc600078808ff */
[----:B------:R0:W-:Y:S04]  /*8200*/  STL [R1+0x1d14], R14 ;  /* 0x001d140e01007387 */ /* 0x0001e80000100800 */
[----:B------:R4:W-:Y:S01]  /*8210*/  STL [R1+0x1d18], R15 ;  /* 0x001d180f01007387 */ /* 0x0009e20000100800 */
[----:B0-----:R-:W-:-:S03]  /*8220*/  LEA.HI.X.SX32 R14, R20, R2, 0x1, P1 ;  /* 0x00000002140e7211 */ /* 0x001fc600008f0eff */
[----:B------:R-:W3:Y:S01]  /*8230*/  LDL.LU R20, [R1+0x90] ;  /* 0x0000900001147983 */ /* 0x000ee20000300800 */
[----:B----4-:R-:W-:-:S03]  /*8240*/  LEA R15, P1, R8, R26, 0x1 ;  /* 0x0000001a080f7211 */ /* 0x010fc600078208ff */
[----:B------:R0:W-:Y:S04]  /*8250*/  STL [R1+0x1bec], R14 ;  /* 0x001bec0e01007387 */ /* 0x0001e80000100800 */
[----:B------:R-:W-:Y:S01]  /*8260*/  STL [R1+0x1c0c], R15 ;  /* 0x001c0c0f01007387 */ /* 0x000fe20000100800 */
[----:B0-----:R-:W-:Y:S02]  /*8270*/  LEA.HI.X.SX32 R14, R13, R2, 0x1, P0 ;  /* 0x000000020d0e7211 */ /* 0x001fe400000f0eff */
[----:B------:R-:W-:-:S03]  /*8280*/  LEA R13, P0, R7, R26, 0x1 ;  /* 0x0000001a070d7211 */ /* 0x000fc600078008ff */
[----:B------:R-:W-:Y:S01]  /*8290*/  STL [R1+0x1bf0], R14 ;  /* 0x001bf00e01007387 */ /* 0x000fe20000100800 */
[----:B------:R-:W-:-:S03]  /*82a0*/  LEA.HI.X.SX32 R12, R12, R2, 0x1, P6 ;  /* 0x000000020c0c7211 */ /* 0x000fc600030f0eff */
[----:B------:R-:W4:Y:S04]  /*82b0*/  LDL.LU R19, [R1+0x88] ;  /* 0x0000880001137983 */ /* 0x000f280000300800 */
[----:B------:R0:W-:Y:S04]  /*82c0*/  STL [R1+0x1c14], R13 ;  /* 0x001c140d01007387 */ /* 0x0001e80000100800 */
[----:B------:R1:W-:Y:S04]  /*82d0*/  STL [R1+0x1bf4], R12 ;  /* 0x001bf40c01007387 */ /* 0x0003e80000100800 */
[----:B------:R-:W4:Y:S01]  /*82e0*/  LDL.LU R18, [R1+0x80] ;  /* 0x0000800001127983 */ /* 0x000f220000300800 */
[----:B0-----:R-:W-:-:S05]  /*82f0*/  LEA R13, P6, R6, R26, 0x1 ;  /* 0x0000001a060d7211 */ /* 0x001fca00078c08ff */
[----:B------:R-:W-:Y:S01]  /*8300*/  STL [R1+0x1c1c], R13 ;  /* 0x001c1c0d01007387 */ /* 0x000fe20000100800 */
[----:B-1----:R-:W-:-:S03]  /*8310*/  LEA.HI.X.SX32 R12, R11, R2, 0x1, P5 ;  /* 0x000000020b0c7211 */ /* 0x002fc600028f0eff */
[----:B------:R-:W4:Y:S01]  /*8320*/  LDL.LU R17, [R1+0x78] ;  /* 0x0000780001117983 */ /* 0x000f220000300800 */
[----:B------:R-:W-:-:S03]  /*8330*/  LEA R11, P5, R24, R26, 0x1 ;  /* 0x0000001a180b7211 */ /* 0x000fc600078a08ff */
[----:B------:R0:W-:Y:S04]  /*8340*/  STL [R1+0x1bf8], R12 ;  /* 0x001bf80c01007387 */ /* 0x0001e80000100800 */
[----:B------:R-:W4:Y:S01]  /*8350*/  LDL.LU R16, [R1+0x70] ;  /* 0x0000700001107983 */ /* 0x000f220000300800 */
[----:B------:R-:W-:-:S03]  /*8360*/  LEA.HI.X.SX32 R5, R5, R2, 0x1, P3 ;  /* 0x0000000205057211 */ /* 0x000fc600018f0eff */
[----:B------:R-:W-:Y:S04]  /*8370*/  STL [R1+0x1c24], R11 ;  /* 0x001c240b01007387 */ /* 0x000fe80000100800 */
[----:B0-----:R-:W4:Y:S04]  /*8380*/  LDL.LU R12, [R1+0x68] ;  /* 0x00006800010c7983 */ /* 0x001f280000300800 */
[----:B------:R0:W-:Y:S04]  /*8390*/  STL [R1+0x1bfc], R5 ;  /* 0x001bfc0501007387 */ /* 0x0001e80000100800 */
[----:B0-----:R-:W4:Y:S01]  /*83a0*/  LDL.LU R5, [R1+0x60] ;  /* 0x0000600001057983 */ /* 0x001f220000300800 */
[----:B------:R-:W-:-:S02]  /*83b0*/  LEA R13, P3, R23, R26, 0x1 ;  /* 0x0000001a170d7211 */ /* 0x000fc400078608ff */
[----:B------:R-:W-:-:S03]  /*83c0*/  LEA.HI.X.SX32 R11, R10, R2, 0x1, P2 ;  /* 0x000000020a0b7211 */ /* 0x000fc600010f0eff */
[----:B------:R-:W-:Y:S04]  /*83d0*/  STL [R1+0x1c2c], R13 ;  /* 0x001c2c0d01007387 */ /* 0x000fe80000100800 */
[----:B------:R-:W4:Y:S04]  /*83e0*/  LDL.LU R15, [R1+0x58] ;  /* 0x00005800010f7983 */ /* 0x000f280000300800 */
[----:B------:R0:W-:Y:S04]  /*83f0*/  STL [R1+0x1c00], R11 ;  /* 0x001c000b01007387 */ /* 0x0001e80000100800 */
[----:B------:R-:W4:Y:S01]  /*8400*/  LDL.LU R14, [R1+0x50] ;  /* 0x00005000010e7983 */ /* 0x000f220000300800 */
[----:B------:R-:W-:-:S02]  /*8410*/  LEA.HI.X.SX32 R9, R9, R2, 0x1, P4 ;  /* 0x0000000209097211 */ /* 0x000fc400020f0eff */
[----:B--2---:R-:W-:-:S05]  /*8420*/  LEA R10, P2, R22, R26, 0x1 ;  /* 0x0000001a160a7211 */ /* 0x004fca00078408ff */
[----:B------:R3:W-:Y:S04]  /*8430*/  STL [R1+0x1c34], R10 ;  /* 0x001c340a01007387 */ /* 0x0007e80000100800 */
[----:B0-----:R-:W2:Y:S04]  /*8440*/  LDL.LU R11, [R1+0x48] ;  /* 0x00004800010b7983 */ /* 0x001ea80000300800 */
[----:B------:R0:W-:Y:S01]  /*8450*/  STL [R1+0x1c04], R9 ;  /* 0x001c040901007387 */ /* 0x0001e20000100800 */
[----:B---3--:R-:W-:-:S03]  /*8460*/  LEA R10, P4, R21, R26, 0x1 ;  /* 0x0000001a150a7211 */ /* 0x008fc600078808ff */
[----:B------:R-:W3:Y:S04]  /*8470*/  LDL.LU R13, [R1+0x40] ;  /* 0x00004000010d7983 */ /* 0x000ee80000300800 */
[----:B------:R1:W-:Y:S01]  /*8480*/  STL [R1+0x1c3c], R10 ;  /* 0x001c3c0a01007387 */ /* 0x0003e20000100800 */
[----:B0-----:R-:W-:-:S03]  /*8490*/  LEA.HI.X.SX32 R9, R8, R2, 0x1, P1 ;  /* 0x0000000208097211 */ /* 0x001fc600008f0eff */
[----:B-1----:R-:W2:Y:S04]  /*84a0*/  LDL.LU R10, [R1+0x38] ;  /* 0x00003800010a7983 */ /* 0x002ea80000300800 */
[----:B------:R0:W-:Y:S04]  /*84b0*/  STL [R1+0x1c08], R9 ;  /* 0x001c080901007387 */ /* 0x0001e80000100800 */
[----:B0-----:R-:W3:Y:S01]  /*84c0*/  LDL.LU R9, [R1+0x30] ;  /* 0x0000300001097983 */ /* 0x001ee20000300800 */
[----:B------:R-:W-:-:S05]  /*84d0*/  LEA R8, P1, R0, R26, 0x1 ;  /* 0x0000001a00087211 */ /* 0x000fca00078208ff */
[----:B------:R0:W-:Y:S02]  /*84e0*/  STL [R1+0x1c44], R8 ;  /* 0x001c440801007387 */ /* 0x0001e40000100800 */
[----:B0-----:R-:W-:Y:S02]  /*84f0*/  LEA.HI.X.SX32 R8, R7, R2, 0x1, P0 ;  /* 0x0000000207087211 */ /* 0x001fe400000f0eff */
[----:B------:R-:W-:-:S03]  /*8500*/  LEA R7, P0, R28, R26, 0x1 ;  /* 0x0000001a1c077211 */ /* 0x000fc600078008ff */
[----:B------:R0:W-:Y:S01]  /*8510*/  STL [R1+0x1c10], R8 ;  /* 0x001c100801007387 */ /* 0x0001e20000100800 */
[----:B------:R-:W-:-:S03]  /*8520*/  LEA.HI.X.SX32 R24, R24, R2, 0x1, P5 ;  /* 0x0000000218187211 */ /* 0x000fc600028f0eff */
[----:B0-----:R-:W3:Y:S04]  /*8530*/  LDL.LU R8, [R1+0x2c] ;  /* 0x00002c0001087983 */ /* 0x001ee80000300800 */
[----:B------:R0:W-:Y:S02]  /*8540*/  STL [R1+0x1c4c], R7 ;  /* 0x001c4c0701007387 */ /* 0x0001e40000100800 */
[----:B0-----:R-:W-:Y:S02]  /*8550*/  LEA.HI.X.SX32 R7, R6, R2, 0x1, P6 ;  /* 0x0000000206077211 */ /* 0x001fe400030f0eff */
[----:B------:R-:W-:-:S03]  /*8560*/  LEA R6, P6, R20, R26, 0x1 ;  /* 0x0000001a14067211 */ /* 0x000fc600078c08ff */
[----:B------:R0:W-:Y:S01]  /*8570*/  STL [R1+0x1c18], R7 ;  /* 0x001c180701007387 */ /* 0x0001e20000100800 */
[----:B------:R-:W-:-:S03]  /*8580*/  LEA.HI.X.SX32 R23, R23, R2, 0x1, P3 ;  /* 0x0000000217177211 */ /* 0x000fc600018f0eff */
[----:B0-----:R-:W3:Y:S04]  /*8590*/  LDL.LU R7, [R1+0x24] ;  /* 0x0000240001077983 */ /* 0x001ee80000300800 */
[----:B------:R0:W-:Y:S04]  /*85a0*/  STL [R1+0x1c54], R6 ;  /* 0x001c540601007387 */ /* 0x0001e80000100800 */
[----:B0-----:R-:W3:Y:S04]  /*85b0*/  LDL.LU R6, [R1+0x20] ;  /* 0x0000200001067983 */ /* 0x001ee80000300800 */
[----:B------:R4:W-:Y:S02]  /*85c0*/  STL [R1+0x1c20], R24 ;  /* 0x001c201801007387 */ /* 0x0009e40000100800 */
[----:B----4-:R-:W-:-:S05]  /*85d0*/  LEA R24, P5, R19, R26, 0x1 ;  /* 0x0000001a13187211 */ /* 0x010fca00078a08ff */
[----:B------:R0:W-:Y:S01]  /*85e0*/  STL [R1+0x1c5c], R24 ;  /* 0x001c5c1801007387 */ /* 0x0001e20000100800 */
[----:B------:R-:W-:-:S03]  /*85f0*/  LEA.HI.X.SX32 R22, R22, R2, 0x1, P2 ;  /* 0x0000000216167211 */ /* 0x000fc600010f0eff */
[----:B0-----:R-:W4:Y:S04]  /*8600*/  LDL.LU R24, [R1+0x1e10] ;  /* 0x001e100001187983 */ /* 0x001f280000300800 */
[----:B------:R0:W-:Y:S02]  /*8610*/  STL [R1+0x1c28], R23 ;  /* 0x001c281701007387 */ /* 0x0001e40000100800 */
[----:B0-----:R-:W-:-:S05]  /*8620*/  LEA R23, P3, R18, R26, 0x1 ;  /* 0x0000001a12177211 */ /* 0x001fca00078608ff */
        /* <DEDUP_REMOVED lines=15> */
[----:B------:R0:W-:Y:S04]  /*8720*/  STL [R1+0x1c7c], R0 ;  /* 0x001c7c0001007387 */ /* 0x0001e80000100800 */
[----:B0-----:R-:W4:Y:S04]  /*8730*/  LDL.LU R0, [R1+0x1e00] ;  /* 0x001e000001007983 */ /* 0x001f280000300800 */
[----:B------:R0:W-:Y:S02]  /*8740*/  STL [R1+0x1c48], R28 ;  /* 0x001c481c01007387 */ /* 0x0001e40000100800 */
[----:B0-----:R-:W-:-:S05]  /*8750*/  LEA R28, P0, R5, R26, 0x1 ;  /* 0x0000001a051c7211 */ /* 0x001fca00078008ff */
[----:B------:R0:W-:Y:S01]  /*8760*/  STL [R1+0x1c84], R28 ;  /* 0x001c841c01007387 */ /* 0x0001e20000100800 */
[----:B------:R-:W-:-:S03]  /*8770*/  LEA.HI.X.SX32 R20, R20, R2, 0x1, P6 ;  /* 0x0000000214147211 */ /* 0x000fc600030f0eff */
[----:B0-----:R-:W4:Y:S04]  /*8780*/  LDL.LU R28, [R1+0x1dfc] ;  /* 0x001dfc00011c7983 */ /* 0x001f280000300800 */
[----:B------:R0:W-:Y:S01]  /*8790*/  STL [R1+0x1c50], R20 ;  /* 0x001c501401007387 */ /* 0x0001e20000100800 */
[----:B------:R-:W-:Y:S02]  /*87a0*/  LEA.HI.X.SX32 R19, R19, R2, 0x1, P5 ;  /* 0x0000000213137211 */ /* 0x000fe400028f0eff */
[----:B0-----:R-:W-:-:S05]  /*87b0*/  LEA R20, P6, R15, R26, 0x1 ;  /* 0x0000001a0f147211 */ /* 0x001fca00078c08ff */
[----:B------:R0:W-:Y:S04]  /*87c0*/  STL [R1+0x1c8c], R20 ;  /* 0x001c8c1401007387 */ /* 0x0001e80000100800 */
[----:B------:R1:W-:Y:S01]  /*87d0*/  STL [R1+0x1c58], R19 ;  /* 0x001c581301007387 */ /* 0x0003e20000100800 */
[----:B0-----:R-:W-:Y:S02]  /*87e0*/  LEA R20, P5, R14, R26, 0x1 ;  /* 0x0000001a0e147211 */ /* 0x001fe400078a08ff */
[----:B-1----:R-:W-:-:S03]  /*87f0*/  LEA.HI.X.SX32 R19, R18, R2, 0x1, P3 ;  /* 0x0000000212137211 */ /* 0x002fc600018f0eff */
[----:B------:R2:W-:Y:S01]  /*8800*/  STL [R1+0x1c94], R20 ;  /* 0x001c941401007387 */ /* 0x0005e20000100800 */
[----:B------:R-:W-:-:S03]  /*8810*/  LEA.HI.X.SX32 R18, R17, R2, 0x1, P2 ;  /* 0x0000000211127211 */ /* 0x000fc600010f0eff */
[----:B------:R3:W-:Y:S01]  /*8820*/  STL [R1+0x1c60], R19 ;  /* 0x001c601301007387 */ /* 0x0007e20000100800 */
[----:B--2---:R-:W-:Y:S02]  /*8830*/  LEA R20, P3, R11, R26, 0x1 ;  /* 0x0000001a0b147211 */ /* 0x004fe400078608ff */
[----:B------:R-:W-:Y:S02]  /*8840*/  LEA.HI.X.SX32 R17, R16, R2, 0x1, P4 ;  /* 0x0000000210117211 */ /* 0x000fe400020f0eff */
[----:B---3--:R-:W-:Y:S01]  /*8850*/  LEA R19, P2, R13, R26, 0x1 ;  /* 0x0000001a0d137211 */ /* 0x008fe200078408ff */
[----:B------:R-:W-:Y:S04]  /*8860*/  STL [R1+0x1c9c], R20 ;  /* 0x001c9c1401007387 */ /* 0x000fe80000100800 */
[----:B------:R0:W-:Y:S01]  /*8870*/  STL [R1+0x1c68], R18 ;  /* 0x001c681201007387 */ /* 0x0001e20000100800 */
[----:B------:R-:W-:-:S03]  /*8880*/  LEA.HI.X.SX32 R16, R12, R2, 0x1, P1 ;  /* 0x000000020c107211 */ /* 0x000fc600008f0eff */
[----:B------:R-:W-:Y:S01]  /*8890*/  STL [R1+0x1ca4], R19 ;  /* 0x001ca41301007387 */ /* 0x000fe20000100800 */
[----:B0-----:R-:W-:-:S03]  /*88a0*/  LEA R18, P4, R10, R26, 0x1 ;  /* 0x0000001a0a127211 */ /* 0x001fc600078808ff */
[----:B------:R0:W-:Y:S04]  /*88b0*/  STL [R1+0x1c70], R17 ;  /* 0x001c701101007387 */ /* 0x0001e80000100800 */
[----:B------:R-:W-:Y:S04]  /*88c0*/  STL [R1+0x1cac], R18 ;  /* 0x001cac1201007387 */ /* 0x000fe80000100800 */
[----:B------:R-:W2:Y:S01]  /*88d0*/  LDL.LU R12, [R1+0x9c] ;  /* 0x00009c00010c7983 */ /* 0x000ea20000300800 */
[----:B0-----:R-:W-:-:S03]  /*88e0*/  LEA R17, P1, R9, R26, 0x1 ;  /* 0x0000001a09117211 */ /* 0x001fc600078208ff */
[----:B------:R0:W-:Y:S04]  /*88f0*/  STL [R1+0x1c78], R16 ;  /* 0x001c781001007387 */ /* 0x0001e80000100800 */
[----:B------:R1:W-:Y:S01]  /*8900*/  STL [R1+0x1cb4], R17 ;  /* 0x001cb41101007387 */ /* 0x0003e20000100800 */
[----:B0-----:R-:W-:-:S03]  /*8910*/  LEA.HI.X.SX32 R16, R5, R2, 0x1, P0 ;  /* 0x0000000205107211 */ /* 0x001fc600000f0eff */
[----:B------:R-:W3:Y:S01]  /*8920*/  LDL.LU R5, [R1+0xec] ;  /* 0x0000ec0001057983 */ /* 0x000ee20000300800 */
[----:B-1----:R-:W-:-:S03]  /*8930*/  LEA R17, P0, R8, R26, 0x1 ;  /* 0x0000001a08117211 */ /* 0x002fc600078008ff */
[----:B------:R0:W-:Y:S04]  /*8940*/  STL [R1+0x1c80], R16 ;  /* 0x001c801001007387 */ /* 0x0001e80000100800 */
[----:B------:R1:W-:Y:S01]  /*8950*/  STL [R1+0x1cbc], R17 ;  /* 0x001cbc1101007387 */ /* 0x0003e20000100800 */
[-C--:B0-----:R-:W-:Y:S02]  /*8960*/  LEA.HI.X.SX32 R16, R15, R2.reuse, 0x1, P6 ;  /* 0x000000020f107211 */ /* 0x081fe400030f0eff */
[----:B------:R-:W-:-:S03]  /*8970*/  LEA.HI.X.SX32 R15, R14, R2, 0x1, P5 ;  /* 0x000000020e0f7211 */ /* 0x000fc600028f0eff */
[----:B------:R0:W-:Y:S01]  /*8980*/  STL [R1+0x1c88], R16 ;  /* 0x001c881001007387 */ /* 0x0001e20000100800 */
[----:B------:R-:W-:Y:S02]  /*8990*/  LEA.HI.X.SX32 R14, R11, R2, 0x1, P3 ;  /* 0x000000020b0e7211 */ /* 0x000fe400018f0eff */
[----:B-1----:R-:W-:-:S05]  /*89a0*/  LEA R17, P6, R7, R26, 0x1 ;  /* 0x0000001a07117211 */ /* 0x002fca00078c08ff */
[----:B------:R-:W-:Y:S04]  /*89b0*/  STL [R1+0x1cc4], R17 ;  /* 0x001cc41101007387 */ /* 0x000fe80000100800 */
[----:B------:R-:W-:Y:S01]  /*89c0*/  STL [R1+0x1c90], R15 ;  /* 0x001c900f01007387 */ /* 0x000fe20000100800 */
[----:B0-----:R-:W-:-:S05]  /*89d0*/  LEA R16, P5, R6, R26, 0x1 ;  /* 0x0000001a06107211 */ /* 0x001fca00078a08ff */
[----:B------:R-:W-:Y:S04]  /*89e0*/  STL [R1+0x1ccc], R16 ;  /* 0x001ccc1001007387 */ /* 0x000fe80000100800 */
[----:B------:R-:W3:Y:S01]  /*89f0*/  LDL.LU R11, [R1+0xf0] ;  /* 0x0000f000010b7983 */ /* 0x000ee20000300800 */
[----:B------:R-:W-:-:S03]  /*8a00*/  LEA.HI.X.SX32 R10, R10, R2, 0x1, P4 ;  /* 0x000000020a0a7211 */ /* 0x000fc600020f0eff */
[----:B------:R0:W-:Y:S02]  /*8a10*/  STL [R1+0x1c98], R14 ;  /* 0x001c980e01007387 */ /* 0x0001e40000100800 */
[-C--:B0-----:R-:W-:Y:S01]  /*8a20*/  LEA.HI.X.SX32 R14, R13, R2.reuse, 0x1, P2 ;  /* 0x000000020d0e7211 */ /* 0x081fe200010f0eff */
[----:B------:R-:W-:Y:S01]  /*8a30*/  IMAD R25, R25, c[0x0][0x190], RZ ;  /* 0x0000640019197a24 */ /* 0x000fe200078e02ff */
[----:B------:R-:W-:Y:S01]  /*8a40*/  LEA.HI.X.SX32 R7, R7, R2, 0x1, P6 ;  /* 0x0000000207077211 */ /* 0x000fe200030f0eff */
[----:B------:R-:W-:Y:S02]  /*8a50*/  IMAD R27, R27, c[0x0][0x190], RZ ;  /* 0x000064001b1b7a24 */ /* 0x000fe400078e02ff */
[----:B------:R-:W-:Y:S02]  /*8a60*/  IMAD R29, R29, c[0x0][0x190], RZ ;  /* 0x000064001d1d7a24 */ /* 0x000fe400078e02ff */
[----:B------:R-:W-:Y:S02]  /*8a70*/  IMAD R4, R4, c[0x0][0x190], RZ ;  /* 0x0000640004047a24 */ /* 0x000fe400078e02ff */
[----:B------:R-:W-:Y:S01]  /*8a80*/  IMAD R3, R3, c[0x0][0x190], RZ ;  /* 0x0000640003037a24 */ /* 0x000fe200078e02ff */
[----:B----4-:R-:W-:-:S02]  /*8a90*/  LEA R13, P2, R0, R26, 0x1 ;  /* 0x0000001a000d7211 */ /* 0x010fc400078408ff */
[----:B------:R-:W-:-:S05]  /*8aa0*/  LEA R15, P3, R28, R26, 0x1 ;  /* 0x0000001a1c0f7211 */ /* 0x000fca00078608ff */
[----:B------:R-:W-:Y:S04]  /*8ab0*/  STL [R1+0x1cd4], R15 ;  /* 0x001cd40f01007387 */ /* 0x000fe80000100800 */
[----:B------:R0:W-:Y:S04]  /*8ac0*/  STL [R1+0x1ca0], R14 ;  /* 0x001ca00e01007387 */ /* 0x0001e80000100800 */
[----:B------:R1:W-:Y:S04]  /*8ad0*/  STL [R1+0x1cdc], R13 ;  /* 0x001cdc0d01007387 */ /* 0x0003e80000100800 */
[----:B------:R4:W-:Y:S01]  /*8ae0*/  STL [R1+0x1ca8], R10 ;  /* 0x001ca80a01007387 */ /* 0x0009e20000100800 */
[----:B0-----:R-:W-:-:S02]  /*8af0*/  LEA R14, P4, R21, R26, 0x1 ;  /* 0x0000001a150e7211 */ /* 0x001fc400078808ff */
[-C--:B-1----:R-:W-:Y:S02]  /*8b00*/  LEA.HI.X.SX32 R13, R9, R2.reuse, 0x1, P1 ;  /* 0x00000002090d7211 */ /* 0x082fe400008f0eff */
[----:B------:R-:W-:Y:S02]  /*8b10*/  LEA.HI.X.SX32 R9, R8, R2, 0x1, P0 ;  /* 0x0000000208097211 */ /* 0x000fe400000f0eff */
[-C--:B----4-:R-:W-:Y:S01]  /*8b20*/  LEA R10, P1, R22, R26.reuse, 0x1 ;  /* 0x0000001a160a7211 */ /* 0x090fe200078208ff */
[----:B------:R-:W-:Y:S01]  /*8b30*/  STL [R1+0x1ce4], R14 ;  /* 0x001ce40e01007387 */ /* 0x000fe20000100800 */
[----:B------:R-:W-:-:S03]  /*8b40*/  LEA R8, P0, R23, R26, 0x1 ;  /* 0x0000001a17087211 */ /* 0x000fc600078008ff */
[----:B------:R-:W-:Y:S04]  /*8b50*/  STL [R1+0x1cb0], R13 ;  /* 0x001cb00d01007387 */ /* 0x000fe80000100800 */
[----:B------:R-:W-:Y:S04]  /*8b60*/  STL [R1+0x1cec], R10 ;  /* 0x001cec0a01007387 */ /* 0x000fe80000100800 */
[----:B------:R0:W-:Y:S04]  /*8b70*/  STL [R1+0x1cb8], R9 ;  /* 0x001cb80901007387 */ /* 0x0001e80000100800 */
[----:B------:R1:W-:Y:S04]  /*8b80*/  STL [R1+0x1cf4], R8 ;  /* 0x001cf40801007387 */ /* 0x0003e80000100800 */
[----:B------:R4:W-:Y:S01]  /*8b90*/  STL [R1+0x1cc0], R7 ;  /* 0x001cc00701007387 */ /* 0x0009e20000100800 */
[----:B0-----:R-:W-:-:S02]  /*8ba0*/  LEA R9, P6, R24, R26, 0x1 ;  /* 0x0000001a18097211 */ /* 0x001fc400078c08ff */
[----:B-1----:R-:W-:-:S03]  /*8bb0*/  LEA.HI.X.SX32 R8, R6, R2, 0x1, P5 ;  /* 0x0000000206087211 */ /* 0x002fc600028f0eff */
[----:B------:R0:W-:Y:S01]  /*8bc0*/  STL [R1+0x1cfc], R9 ;  /* 0x001cfc0901007387 */ /* 0x0001e20000100800 */
[----:B----4-:R-:W-:-:S03]  /*8bd0*/  LEA R7, P5, R25, R26, 0x1 ;  /* 0x0000001a19077211 */ /* 0x010fc600078a08ff */
[----:B------:R-:W4:Y:S04]  /*8be0*/  LDL.LU R6, [R1+0xf8] ;  /* 0x0000f80001067983 */ /* 0x000f280000300800 */
[----:B------:R1:W-:Y:S01]  /*8bf0*/  STL [R1+0x1cc8], R8 ;  /* 0x001cc80801007387 */ /* 0x0003e20000100800 */
[----:B0-----:R-:W-:-:S03]  /*8c00*/  LEA.HI.X.SX32 R9, R28, R2, 0x1, P3 ;  /* 0x000000021c097211 */ /* 0x001fc600018f0eff */
[----:B------:R0:W-:Y:S04]  /*8c10*/  STL [R1+0x1d00], R7 ;  /* 0x001d000701007387 */ /* 0x0001e80000100800 */
[----:B------:R-:W4:Y:S01]  /*8c20*/  LDL.LU R28, [R1+0x1df8] ;  /* 0x001df800011c7983 */ /* 0x000f220000300800 */
[----:B-1----:R-:W-:Y:S02]  /*8c30*/  LEA.HI.X.SX32 R8, R0, R2, 0x1, P2 ;  /* 0x0000000200087211 */ /* 0x002fe400010f0eff */
[-C--:B0-----:R-:W-:Y:S01]  /*8c40*/  LEA R7, P3, R27, R26.reuse, 0x1 ;  /* 0x0000001a1b077211 */ /* 0x081fe200078608ff */
[----:B------:R-:W-:Y:S01]  /*8c50*/  STL [R1+0x1cd0], R9 ;  /* 0x001cd00901007387 */ /* 0x000fe20000100800 */
[----:B------:R-:W-:-:S03]  /*8c60*/  LEA R10, P2, R29, R26, 0x1 ;  /* 0x0000001a1d0a7211 */ /* 0x000fc600078408ff */
[----:B------:R-:W4:Y:S04]  /*8c70*/  LDL.LU R0, [R1+0x1df4] ;  /* 0x001df40001007983 */ /* 0x000f280000300800 */
[----:B------:R0:W-:Y:S04]  /*8c80*/  STL [R1+0x1d04], R7 ;  /* 0x001d040701007387 */ /* 0x0001e80000100800 */
[----:B0-----:R-:W4:Y:S04]  /*8c90*/  LDL.LU R7, [R1+0xfc] ;  /* 0x0000fc0001077983 */ /* 0x001f280000300800 */
[----:B------:R0:W-:Y:S04]  /*8ca0*/  STL [R1+0x1cd8], R8 ;  /* 0x001cd80801007387 */ /* 0x0001e80000100800 */
[----:B------:R1:W-:Y:S01]  /*8cb0*/  STL [R1+0x1d08], R10 ;  /* 0x001d080a01007387 */ /* 0x0003e20000100800 */
[----:B0-----:R-:W-:-:S02]  /*8cc0*/  LEA.HI.X.SX32 R8, R21, R2, 0x1, P4 ;  /* 0x0000000215087211 */ /* 0x001fc400020f0eff */
[----:B------:R-:W-:Y:S02]  /*8cd0*/  LEA R9, P4, R4, R26, 0x1 ;  /* 0x0000001a04097211 */ /* 0x000fe400078808ff */
[----:B-1----:R-:W-:Y:S01]  /*8ce0*/  LEA.HI.X.SX32 R10, R22, R2, 0x1, P1 ;  /* 0x00000002160a7211 */ /* 0x002fe200008f0eff */
[----:B------:R2:W-:Y:S04]  /*8cf0*/  STL [R1+0x1ce0], R8 ;  /* 0x001ce00801007387 */ /* 0x0005e80000100800 */
[----:B------:R0:W-:Y:S01]  /*8d00*/  STL [R1+0x1d0c], R9 ;  /* 0x001d0c0901007387 */ /* 0x0001e20000100800 */
[----:B--2---:R-:W-:-:S03]  /*8d10*/  LEA R8, P1, R12, R26, 0x1 ;  /* 0x0000001a0c087211 */ /* 0x004fc600078208ff */
[----:B------:R-:W-:Y:S01]  /*8d20*/  STL [R1+0x1ce8], R10 ;  /* 0x001ce80a01007387 */ /* 0x000fe20000100800 */
[----:B0-----:R-:W-:-:S03]  /*8d30*/  LEA.HI.X.SX32 R9, R23, R2, 0x1, P0 ;  /* 0x0000000217097211 */ /* 0x001fc600000f0eff */
[----:B------:R0:W-:Y:S01]  /*8d40*/  STL [R1+0x1d10], R8 ;  /* 0x001d100801007387 */ /* 0x0001e20000100800 */
[----:B---3--:R-:W-:-:S03]  /*8d50*/  LEA R14, P0, R5, c[0x0][0x160], 0x1 ;  /* 0x00005800050e7a11 */ /* 0x008fc600078008ff */
[----:B------:R1:W-:Y:S01]  /*8d60*/  STL [R1+0x1cf0], R9 ;  /* 0x001cf00901007387 */ /* 0x0003e20000100800 */
[----:B0-----:R-:W-:-:S03]  /*8d70*/  LEA.HI.X.SX32 R8, R24, R2, 0x1, P6 ;  /* 0x0000000218087211 */ /* 0x001fc600030f0eff */
[----:B------:R-:W2:Y:S01]  /*8d80*/  LDL.LU R10, [R1+0x100] ;  /* 0x00010000010a7983 */ /* 0x000ea20000300800 */
[----:B-1----:R-:W-:-:S03]  /*8d90*/  LEA R9, P6, R3, R26, 0x1 ;  /* 0x0000001a03097211 */ /* 0x002fc600078c08ff */
[----:B------:R0:W-:Y:S01]  /*8da0*/  STL [R1+0x1cf8], R8 ;  /* 0x001cf80801007387 */ /* 0x0001e20000100800 */
[----:B------:R-:W-:Y:S02]  /*8db0*/  LEA.HI.X.SX32 R15, R5, c[0x0][0x164], 0x1, P0 ;  /* 0x00005900050f7a11 */ /* 0x000fe400000f0eff */
[-C--:B------:R-:W-:Y:S01]  /*8dc0*/  LEA.HI.X.SX32 R5, R27, R2.reuse, 0x1, P3 ;  /* 0x000000021b057211 */ /* 0x080fe200018f0eff */
[----:B------:R1:W-:Y:S01]  /*8dd0*/  STL [R1+0x1be8], R9 ;  /* 0x001be80901007387 */ /* 0x0003e20000100800 */
[----:B0-----:R-:W-:-:S03]  /*8de0*/  LEA.HI.X.SX32 R8, R25, R2, 0x1, P5 ;  /* 0x0000000219087211 */ /* 0x001fc600028f0eff */
[----:B-1----:R-:W3:Y:S04]  /*8df0*/  LDL.LU R9, [R1+0x104] ;  /* 0x0001040001097983 */ /* 0x002ee80000300800 */
[----:B------:R0:W-:Y:S04]  /*8e00*/  STL [R1+0x1bd4], R8 ;  /* 0x001bd40801007387 */ /* 0x0001e80000100800 */
[----:B------:R-:W-:Y:S04]  /*8e10*/  STL.64 [R1+0x10e8], R14 ;  /* 0x0010e80e01007387 */ /* 0x000fe80000100a00 */
[----:B------:R1:W-:Y:S04]  /*8e20*/  STL [R1+0x1bd8], R5 ;  /* 0x001bd80501007387 */ /* 0x0003e80000100800 */
[----:B0-----:R-:W3:Y:S01]  /*8e30*/  LDL.LU R8, [R1+0x108] ;  /* 0x0001080001087983 */ /* 0x001ee20000300800 */
[----:B------:R-:W-:Y:S01]  /*8e40*/  IMAD.MOV.U32 R26, RZ, RZ, R14 ;  /* 0x000000ffff1a7224 */ /* 0x000fe200078e000e */
[-C--:B------:R-:W-:Y:S01]  /*8e50*/  LEA.HI.X.SX32 R13, R4, R2.reuse, 0x1, P4 ;  /* 0x00000002040d7211 */ /* 0x080fe200020f0eff */
[----:B------:R-:W-:Y:S01]  /*8e60*/  IMAD.MOV.U32 R27, RZ, RZ, R15 ;  /* 0x000000ffff1b7224 */ /* 0x000fe200078e000f */
[----:B-1----:R-:W-:-:S02]  /*8e70*/  LEA.HI.X.SX32 R5, R29, R2, 0x1, P2 ;  /* 0x000000021d057211 */ /* 0x002fc400010f0eff */
[----:B------:R-:W-:Y:S02]  /*8e80*/  LEA R24, P0, R11, c[0x0][0x160], 0x1 ;  /* 0x000058000b187a11 */ /* 0x000fe400078008ff */
[-C--:B------:R-:W-:Y:S01]  /*8e90*/  LEA.HI.X.SX32 R12, R12, R2.reuse, 0x1, P1 ;  /* 0x000000020c0c7211 */ /* 0x080fe200008f0eff */
[----:B------:R0:W-:Y:S01]  /*8ea0*/  STL [R1+0x1bdc], R5 ;  /* 0x001bdc0501007387 */ /* 0x0001e20000100800 */
[----:B------:R-:W-:Y:S02]  /*8eb0*/  LEA.HI.X.SX32 R2, R3, R2, 0x1, P6 ;  /* 0x0000000203027211 */ /* 0x000fe400030f0eff */
[----:B------:R-:W-:Y:S01]  /*8ec0*/  LEA.HI.X.SX32 R25, R11, c[0x0][0x164], 0x1, P0 ;  /* 0x000059000b197a11 */ /* 0x000fe200000f0eff */
[----:B------:R-:W-:Y:S04]  /*8ed0*/  STL [R1+0x1be0], R13 ;  /* 0x001be00d01007387 */ /* 0x000fe80000100800 */
[----:B------:R-:W-:Y:S04]  /*8ee0*/  STL [R1+0x1be4], R12 ;  /* 0x001be40c01007387 */ /* 0x000fe80000100800 */
[----:B------:R1:W-:Y:S01]  /*8ef0*/  STL [R1+0x1bcc], R2 ;  /* 0x001bcc0201007387 */ /* 0x0003e20000100800 */
[----:B------:R-:W-:Y:S01]  /*8f00*/  UIMAD UR7, UR4, 0x1e, URZ ;  /* 0x0000001e040778a4 */ /* 0x000fe2000f8e023f */
[----:B----4-:R-:W-:-:S05]  /*8f10*/  IMAD R6, R6, c[0x0][0x184], RZ ;  /* 0x0000610006067a24 */ /* 0x010fca00078e02ff */
[----:B------:R-:W-:Y:S02]  /*8f20*/  LEA R20, P0, R6, c[0x0][0x160], 0x1 ;  /* 0x0000580006147a11 */ /* 0x000fe400078008ff */
[----:B------:R-:W-:-:S04]  /*8f30*/  LEA R22, P1, R28, c[0x0][0x160], 0x1 ;  /* 0x000058001c167a11 */ /* 0x000fc800078208ff */
[----:B------:R-:W-:Y:S01]  /*8f40*/  LEA.HI.X.SX32 R23, R28, c[0x0][0x164], 0x1, P1 ;  /* 0x000059001c177a11 */ /* 0x000fe200008f0eff */
[----:B0-----:R-:W-:Y:S01]  /*8f50*/  IMAD.WIDE R4, R0, 0x2, R26 ;  /* 0x0000000200047825 */ /* 0x001fe200078e021a */
[----:B------:R-:W-:-:S04]  /*8f60*/  LEA.HI.X.SX32 R21, R6, c[0x0][0x164], 0x1, P0 ;  /* 0x0000590006157a11 */ /* 0x000fc800000f0eff */
[----:B------:R-:W-:Y:S04]  /*8f70*/  STL [R1+0x1bd0], R4 ;  /* 0x001bd00401007387 */ /* 0x000fe80000100800 */
[----:B------:R0:W-:Y:S01]  /*8f80*/  STL [R1+0x1bc4], R5 ;  /* 0x001bc40501007387 */ /* 0x0001e20000100800 */
[----:B------:R-:W-:-:S03]  /*8f90*/  IMAD R7, R7, c[0x0][0x184], RZ ;  /* 0x0000610007077a24 */ /* 0x000fc600078e02ff */
[----:B------:R-:W-:Y:S01]  /*8fa0*/  STL.64 [R1+0x10e0], R24 ;  /* 0x0010e01801007387 */ /* 0x000fe20000100a00 */
[----:B-1----:R-:W-:-:S04]  /*8fb0*/  IMAD.WIDE R2, R0, 0x2, R22 ;  /* 0x0000000200027825 */ /* 0x002fc800078e0216 */
[----:B0-----:R-:W-:Y:S01]  /*8fc0*/  IMAD.WIDE R4, R0, 0x2, R24 ;  /* 0x0000000200047825 */ /* 0x001fe200078e0218 */
[C---:B------:R-:W-:Y:S01]  /*8fd0*/  LEA R18, P1, R7.reuse, c[0x0][0x160], 0x1 ;  /* 0x0000580007127a11 */ /* 0x040fe200078208ff */
[----:B------:R0:W5:Y:S04]  /*8fe0*/  LDL.LU R28, [R1+0x1df0] ;  /* 0x001df000011c7983 */ /* 0x0001680000300800 */
[----:B------:R-:W-:Y:S01]  /*8ff0*/  STL.64 [R1+0x10d8], R22 ;  /* 0x0010d81601007387 */ /* 0x000fe20000100a00 */
[----:B------:R-:W-:-:S03]  /*9000*/  LEA.HI.X.SX32 R19, R7, c[0x0][0x164], 0x1, P1 ;  /* 0x0000590007137a11 */ /* 0x000fc600008f0eff */
[----:B------:R-:W-:Y:S04]  /*9010*/  STL [R1+0x1bc8], R4 ;  /* 0x001bc80401007387 */ /* 0x000fe80000100800 */
[----:B------:R1:W-:Y:S04]  /*9020*/  STL [R1+0x1bbc], R5 ;  /* 0x001bbc0501007387 */ /* 0x0003e80000100800 */
[----:B------:R-:W-:Y:S04]  /*9030*/  STL [R1+0x1bc0], R2 ;  /* 0x001bc00201007387 */ /* 0x000fe80000100800 */
[----:B------:R4:W-:Y:S01]  /*9040*/  STL [R1+0x1bb4], R3 ;  /* 0x001bb40301007387 */ /* 0x0009e20000100800 */
[----:B-1----:R-:W-:-:S03]  /*9050*/  IMAD.WIDE R4, R0, 0x2, R20 ;  /* 0x0000000200047825 */ /* 0x002fc600078e0214 */
[----:B------:R-:W-:Y:S04]  /*9060*/  STL.64 [R1+0x10d0], R20 ;  /* 0x0010d01401007387 */ /* 0x000fe80000100a00 */
[----:B------:R-:W-:Y:S04]  /*9070*/  STL.64 [R1+0x10f0], R18 ;  /* 0x0010f01201007387 */ /* 0x000fe80000100a00 */
[----:B------:R1:W-:Y:S01]  /*9080*/  STL [R1+0x1bb8], R4 ;  /* 0x001bb80401007387 */ /* 0x0003e20000100800 */
[----:B--2---:R-:W-:Y:S02]  /*9090*/  IMAD R6, R10, c[0x0][0x184], RZ ;  /* 0x000061000a067a24 */ /* 0x004fe400078e02ff */
[----:B----4-:R-:W-:-:S03]  /*90a0*/  IMAD.WIDE R2, R0, 0x2, R18 ;  /* 0x0000000200027825 */ /* 0x010fc600078e0212 */
[C---:B------:R-:W-:Y:S01]  /*90b0*/  LEA R16, P0, R6.reuse, c[0x0][0x160], 0x1 ;  /* 0x0000580006107a11 */ /* 0x040fe200078008ff */
[----:B------:R-:W-:Y:S03]  /*90c0*/  STL [R1+0x1bac], R5 ;  /* 0x001bac0501007387 */ /* 0x000fe60000100800 */
[----:B------:R-:W-:Y:S01]  /*90d0*/  LEA.HI.X.SX32 R17, R6, c[0x0][0x164], 0x1, P0 ;  /* 0x0000590006117a11 */ /* 0x000fe200000f0eff */
[----:B---3--:R-:W-:Y:S01]  /*90e0*/  IMAD R7, R9, c[0x0][0x184], RZ ;  /* 0x0000610009077a24 */ /* 0x008fe200078e02ff */
[----:B------:R-:W-:Y:S04]  /*90f0*/  STL [R1+0x1bb0], R2 ;  /* 0x001bb00201007387 */ /* 0x000fe80000100800 */
[----:B------:R-:W-:Y:S01]  /*9100*/  LEA R14, P1, R7, c[0x0][0x160], 0x1 ;  /* 0x00005800070e7a11 */ /* 0x000fe200078208ff */
[----:B------:R2:W-:Y:S01]  /*9110*/  STL [R1+0x1ba4], R3 ;  /* 0x001ba40301007387 */ /* 0x0005e20000100800 */
[----:B-1----:R-:W-:-:S02]  /*9120*/  IMAD R4, R8, c[0x0][0x184], RZ ;  /* 0x0000610008047a24 */ /* 0x002fc400078e02ff */
[----:B------:R-:W-:-:S03]  /*9130*/  LEA.HI.X.SX32 R15, R7, c[0x0][0x164], 0x1, P1 ;  /* 0x00005900070f7a11 */ /* 0x000fc600008f0eff */
[----:B------:R-:W-:Y:S01]  /*9140*/  LEA R6, P0, R4, c[0x0][0x160], 0x1 ;  /* 0x0000580004067a11 */ /* 0x000fe200078008ff */
[----:B--2---:R-:W-:-:S03]  /*9150*/  IMAD.WIDE R2, R0, 0x2, R16 ;  /* 0x0000000200027825 */ /* 0x004fc600078e0210 */
[----:B------:R-:W-:Y:S01]  /*9160*/  LEA.HI.X.SX32 R8, R4, c[0x0][0x164], 0x1, P0 ;  /* 0x0000590004087a11 */ /* 0x000fe200000f0eff */
[----:B------:R-:W-:Y:S01]  /*9170*/  STL.64 [R1+0x10f8], R16 ;  /* 0x0010f81001007387 */ /* 0x000fe20000100a00 */
[----:B------:R-:W-:-:S03]  /*9180*/  IMAD.WIDE R4, R0, 0x2, R14 ;  /* 0x0000000200047825 */ /* 0x000fc600078e020e */
[----:B------:R-:W-:Y:S01]  /*9190*/  STL [R1+0x140c], R6 ;  /* 0x00140c0601007387 */ /* 0x000fe20000100800 */
[----:B------:R-:W-:Y:S02]  /*91a0*/  IMAD.MOV.U32 R10, RZ, RZ, R6 ;  /* 0x000000ffff0a7224 */ /* 0x000fe400078e0006 */
[----:B------:R-:W-:Y:S01]  /*91b0*/  IMAD.MOV.U32 R11, RZ, RZ, R8 ;  /* 0x000000ffff0b7224 */ /* 0x000fe200078e0008 */
[----:B------:R-:W-:Y:S04]  /*91c0*/  STL.64 [R1+0x1100], R14 ;  /* 0x0011000e01007387 */ /* 0x000fe80000100a00 */
[----:B------:R1:W-:Y:S04]  /*91d0*/  STL [R1+0x1ba8], R2 ;  /* 0x001ba80201007387 */ /* 0x0003e80000100800 */
[----:B------:R2:W-:Y:S04]  /*91e0*/  STL [R1+0x1408], R8 ;  /* 0x0014080801007387 */ /* 0x0005e80000100800 */
[----:B------:R-:W-:Y:S01]  /*91f0*/  STL [R1+0x1ba0], R3 ;  /* 0x001ba00301007387 */ /* 0x000fe20000100800 */
[----:B-1----:R-:W-:-:S03]  /*9200*/  IMAD.U32 R2, RZ, RZ, UR7 ;  /* 0x00000007ff027e24 */ /* 0x002fc6000f8e00ff */
[----:B------:R-:W-:Y:S01]  /*9210*/  STL [R1+0x1b9c], R4 ;  /* 0x001b9c0401007387 */ /* 0x000fe20000100800 */
[----:B--2---:R-:W-:-:S03]  /*9220*/  IMAD.WIDE R8, R0, 0x2, R10 ;  /* 0x0000000200087825 */ /* 0x004fc600078e020a */
[----:B------:R1:W-:Y:S01]  /*9230*/  STL [R1+0x1b94], R5 ;  /* 0x001b940501007387 */ /* 0x0003e20000100800 */
[----:B------:R-:W-:-:S03]  /*9240*/  IMAD.WIDE R6, R2, 0x2, R24 ;  /* 0x0000000202067825 */ /* 0x000fc600078e0218 */
[----:B------:R-:W-:Y:S01]  /*9250*/  STL [R1+0x1b98], R8 ;  /* 0x001b980801007387 */ /* 0x000fe20000100800 */
[----:B-1----:R-:W-:-:S03]  /*9260*/  IMAD.WIDE R4, R2, 0x2, R26 ;  /* 0x0000000202047825 */ /* 0x002fc600078e021a */
[----:B------:R1:W-:Y:S04]  /*9270*/  STL [R1+0x1b8c], R9 ;  /* 0x001b8c0901007387 */ /* 0x0003e80000100800 */
[----:B------:R-:W-:Y:S04]  /*9280*/  STL [R1+0x1b90], R4 ;  /* 0x001b900401007387 */ /* 0x000fe80000100800 */
[----:B------:R2:W-:Y:S01]  /*9290*/  STL [R1+0x1b84], R5 ;  /* 0x001b840501007387 */ /* 0x0005e20000100800 */
[----:B-1----:R-:W-:-:S03]  /*92a0*/  IMAD.WIDE R8, R2, 0x2, R22 ;  /* 0x0000000202087825 */ /* 0x002fc600078e0216 */
[----:B------:R-:W-:Y:S01]  /*92b0*/  STL [R1+0x1b88], R6 ;  /* 0x001b880601007387 */ /* 0x000fe20000100800 */
[----:B------:R-:W-:-:S03]  /*92c0*/  UIMAD UR7, UR4, 0x1d, URZ ;  /* 0x0000001d040778a4 */ /* 0x000fc6000f8e023f */
[----:B------:R1:W-:Y:S01]  /*92d0*/  STL [R1+0x1b7c], R7 ;  /* 0x001b7c0701007387 */ /* 0x0003e20000100800 */
[----:B--2---:R-:W-:-:S03]  /*92e0*/  IMAD.WIDE R4, R2, 0x2, R20 ;  /* 0x0000000202047825 */ /* 0x004fc600078e0214 */
[----:B------:R-:W-:Y:S04]  /*92f0*/  STL [R1+0x1b80], R8 ;  /* 0x001b800801007387 */ /* 0x000fe80000100800 */
[----:B------:R-:W-:Y:S01]  /*9300*/  STL [R1+0x1b74], R9 ;  /* 0x001b740901007387 */ /* 0x000fe20000100800 */
[----:B-1----:R-:W-:-:S03]  /*9310*/  IMAD.WIDE R6, R2, 0x2, R18 ;  /* 0x0000000202067825 */ /* 0x002fc600078e0212 */
[----:B------:R-:W-:Y:S04]  /*9320*/  STL [R1+0x1b78], R4 ;  /* 0x001b780401007387 */ /* 0x000fe80000100800 */
[----:B------:R1:W-:Y:S01]  /*9330*/  STL [R1+0x1b6c], R5 ;  /* 0x001b6c0501007387 */ /* 0x0003e20000100800 */
[----:B------:R-:W-:-:S03]  /*9340*/  IMAD.U32 R0, RZ, RZ, UR7 ;  /* 0x00000007ff007e24 */ /* 0x000fc6000f8e00ff */
[----:B------:R-:W-:Y:S04]  /*9350*/  STL [R1+0x1b70], R6 ;  /* 0x001b700601007387 */ /* 0x000fe80000100800 */
[----:B------:R2:W-:Y:S01]  /*9360*/  STL [R1+0x1b64], R7 ;  /* 0x001b640701007387 */ /* 0x0005e20000100800 */
[----:B-1----:R-:W-:-:S05]  /*9370*/  IMAD.WIDE R4, R2, 0x2, R16 ;  /* 0x0000000202047825 */ /* 0x002fca00078e0210 */
[----:B------:R-:W-:Y:S01]  /*9380*/  STL [R1+0x1b68], R4 ;  /* 0x001b680401007387 */ /* 0x000fe20000100800 */
[----:B--2---:R-:W-:-:S03]  /*9390*/  IMAD.WIDE R6, R2, 0x2, R14 ;  /* 0x0000000202067825 */ /* 0x004fc600078e020e */
[----:B------:R1:W-:Y:S01]  /*93a0*/  STL [R1+0x1b60], R5 ;  /* 0x001b600501007387 */ /* 0x0003e20000100800 */
[----:B------:R-:W-:-:S03]  /*93b0*/  IMAD.WIDE R2, R2, 0x2, R10 ;  /* 0x0000000202027825 */ /* 0x000fc600078e020a */
[----:B------:R-:W-:Y:S04]  /*93c0*/  STL [R1+0x1b5c], R6 ;  /* 0x001b5c0601007387 */ /* 0x000fe80000100800 */
[----:B------:R2:W-:Y:S01]  /*93d0*/  STL [R1+0x1b4c], R7 ;  /* 0x001b4c0701007387 */ /* 0x0005e20000100800 */
[----:B-1----:R-:W-:-:S03]  /*93e0*/  IMAD.WIDE R4, R0, 0x2, R26 ;  /* 0x0000000200047825 */ /* 0x002fc600078e021a */
[----:B------:R-:W-:Y:S04]  /*93f0*/  STL [R1+0x1b54], R2 ;  /* 0x001b540201007387 */ /* 0x000fe80000100800 */
[----:B------:R1:W-:Y:S01]  /*9400*/  STL [R1+0x1b50], R3 ;  /* 0x001b500301007387 */ /* 0x0003e20000100800 */
[----:B--2---:R-:W-:-:S03]  /*9410*/  IMAD.WIDE R6, R0, 0x2, R24 ;  /* 0x0000000200067825 */ /* 0x004fc600078e0218 */
[----:B------:R-:W-:Y:S04]  /*9420*/  STL [R1+0x1b58], R4 ;  /* 0x001b580401007387 */ /* 0x000fe80000100800 */
[----:B------:R2:W-:Y:S01]  /*9430*/  STL [R1+0x1b44], R5 ;  /* 0x001b440501007387 */ /* 0x0005e20000100800 */
[----:B-1----:R-:W-:-:S03]  /*9440*/  IMAD.WIDE R2, R0, 0x2, R22 ;  /* 0x0000000200027825 */ /* 0x002fc600078e0216 */
[----:B------:R-:W-:Y:S04]  /*9450*/  STL [R1+0x1b48], R6 ;  /* 0x001b480601007387 */ /* 0x000fe80000100800 */
[----:B------:R1:W-:Y:S01]  /*9460*/  STL [R1+0x1b3c], R7 ;  /* 0x001b3c0701007387 */ /* 0x0003e20000100800 */
[----:B--2---:R-:W-:-:S03]  /*9470*/  IMAD.WIDE R4, R0, 0x2, R20 ;  /* 0x0000000200047825 */ /* 0x004fc600078e0214 */
[----:B------:R-:W-:Y:S01]  /*9480*/  STL [R1+0x1b40], R2 ;  /* 0x001b400201007387 */ /* 0x000fe20000100800 */
[----:B------:R-:W-:-:S03]  /*9490*/  UIMAD UR7, UR4, 0x1c, URZ ;  /* 0x0000001c040778a4 */ /* 0x000fc6000f8e023f */
[----:B------:R2:W-:Y:S04]  /*94a0*/  STL [R1+0x1b34], R3 ;  /* 0x001b340301007387 */ /* 0x0005e80000100800 */
[----:B------:R-:W-:Y:S01]  /*94b0*/  STL [R1+0x1b38], R4 ;  /* 0x001b380401007387 */ /* 0x000fe20000100800 */
[----:B-1----:R-:W-:-:S03]  /*94c0*/  IMAD.WIDE R6, R0, 0x2, R14 ;  /* 0x0000000200067825 */ /* 0x002fc600078e020e */
[----:B------:R1:W-:Y:S01]  /*94d0*/  STL [R1+0x1b2c], R5 ;  /* 0x001b2c0501007387 */ /* 0x0003e20000100800 */
[----:B--2---:R-:W-:-:S05]  /*94e0*/  IMAD.WIDE R2, R0, 0x2, R18 ;  /* 0x0000000200027825 */ /* 0x004fca00078e0212 */
[----:B------:R2:W-:Y:S01]  /*94f0*/  STL [R1+0x1b30], R2 ;  /* 0x001b300201007387 */ /* 0x0005e20000100800 */
[----:B-1----:R-:W-:-:S03]  /*9500*/  IMAD.WIDE R4, R0, 0x2, R16 ;  /* 0x0000000200047825 */ /* 0x002fc600078e0210 */
[----:B------:R-:W-:Y:S04]  /*9510*/  STL [R1+0x1b24], R3 ;  /* 0x001b240301007387 */ /* 0x000fe80000100800 */
[----:B------:R-:W-:Y:S01]  /*9520*/  STL [R1+0x1b28], R4 ;  /* 0x001b280401007387 */ /* 0x000fe20000100800 */
[----:B--2---:R-:W-:-:S03]  /*9530*/  IMAD.U32 R2, RZ, RZ, UR7 ;  /* 0x00000007ff027e24 */ /* 0x004fc6000f8e00ff */
[----:B------:R1:W-:Y:S04]  /*9540*/  STL [R1+0x1b20], R5 ;  /* 0x001b200501007387 */ /* 0x0003e80000100800 */
[----:B------:R-:W-:Y:S04]  /*9550*/  STL [R1+0x1b1c], R6 ;  /* 0x001b1c0601007387 */ /* 0x000fe80000100800 */
[----:B------:R2:W-:Y:S01]  /*9560*/  STL [R1+0x1b0c], R7 ;  /* 0x001b0c0701007387 */ /* 0x0005e20000100800 */
[----:B-1----:R-:W-:-:S04]  /*9570*/  IMAD.WIDE R4, R0, 0x2, R10 ;  /* 0x0000000200047825 */ /* 0x002fc800078e020a */
[C---:B------:R-:W-:Y:S01]  /*9580*/  IMAD.WIDE R8, R2.reuse, 0x2, R24 ;  /* 0x0000000202087825 */ /* 0x040fe200078e0218 */
[----:B------:R-:W-:Y:S03]  /*9590*/  STL [R1+0x1b14], R4 ;  /* 0x001b140401007387 */ /* 0x000fe60000100800 */
[----:B--2---:R-:W-:Y:S01]  /*95a0*/  IMAD.WIDE R6, R2, 0x2, R26 ;  /* 0x0000000202067825 */ /* 0x004fe200078e021a */
[----:B------:R1:W-:Y:S04]  /*95b0*/  STL [R1+0x1b10], R5 ;  /* 0x001b100501007387 */ /* 0x0003e80000100800 */
[----:B------:R-:W-:Y:S01]  /*95c0*/  STL [R1+0x1b18], R6 ;  /* 0x001b180601007387 */ /* 0x000fe20000100800 */
[----:B------:R-:W-:-:S03]  /*95d0*/  UIMAD UR7, UR4, 0x1b, URZ ;  /* 0x0000001b040778a4 */ /* 0x000fc6000f8e023f */
        /* <DEDUP_REMOVED lines=8> */
[----:B------:R-:W-:Y:S01]  /*9660*/  STL [R1+0x1af8], R6 ;  /* 0x001af80601007387 */ /* 0x000fe20000100800 */
[----:B------:R-:W-:-:S03]  /*9670*/  IMAD.U32 R0, RZ, RZ, UR7 ;  /* 0x00000007ff007e24 */ /* 0x000fc6000f8e00ff */
[----:B------:R1:W-:Y:S01]  /*9680*/  STL [R1+0x1aec], R7 ;  /* 0x001aec0701007387 */ /* 0x0003e20000100800 */
[----:B--2---:R-:W-:-:S03]  /*9690*/  IMAD.WIDE R4, R2, 0x2, R16 ;  /* 0x0000000202047825 */ /* 0x004fc600078e0210 */
[----:B------:R-:W-:Y:S04]  /*96a0*/  STL [R1+0x1af0], R8 ;  /* 0x001af00801007387 */ /* 0x000fe80000100800 */
[----:B------:R-:W-:Y:S01]  /*96b0*/  STL [R1+0x1ae4], R9 ;  /* 0x001ae40901007387 */ /* 0x000fe20000100800 */
[----:B-1----:R-:W-:-:S03]  /*96c0*/  IMAD.WIDE R6, R2, 0x2, R14 ;  /* 0x0000000202067825 */ /* 0x002fc600078e020e */
[----:B------:R-:W-:Y:S01]  /*96d0*/  STL [R1+0x1ae8], R4 ;  /* 0x001ae80401007387 */ /* 0x000fe20000100800 */
[----:B------:R-:W-:-:S03]  /*96e0*/  IMAD.WIDE R2, R2, 0x2, R10 ;  /* 0x0000000202027825 */ /* 0x000fc600078e020a */
[----:B------:R1:W-:Y:S04]  /*96f0*/  STL [R1+0x1ae0], R5 ;  /* 0x001ae00501007387 */ /* 0x0003e80000100800 */
        /* <DEDUP_REMOVED lines=14> */
[----:B------:R2:W-:Y:S04]  /*97e0*/  STL [R1+0x1ab4], R3 ;  /* 0x001ab40301007387 */ /* 0x0005e80000100800 */
[----:B------:R-:W-:Y:S01]  /*97f0*/  STL [R1+0x1ab8], R4 ;  /* 0x001ab80401007387 */ /* 0x000fe20000100800 */
[----:B-1----:R-:W-:-:S03]  /*9800*/  IMAD.WIDE R6, R0, 0x2, R14 ;  /* 0x0000000200067825 */ /* 0x002fc600078e020e */
[----:B------:R1:W-:Y:S01]  /*9810*/  STL [R1+0x1aac], R5 ;  /* 0x001aac0501007387 */ /* 0x0003e20000100800 */
[----:B--2---:R-:W-:-:S05]  /*9820*/  IMAD.WIDE R2, R0, 0x2, R18 ;  /* 0x0000000200027825 */ /* 0x004fca00078e0212 */
[----:B------:R2:W-:Y:S01]  /*9830*/  STL [R1+0x1ab0], R2 ;  /* 0x001ab00201007387 */ /* 0x0005e20000100800 */
[----:B-1----:R-:W-:-:S03]  /*9840*/  IMAD.WIDE R4, R0, 0x2, R16 ;  /* 0x0000000200047825 */ /* 0x002fc600078e0210 */
[----:B------:R-:W-:Y:S01]  /*9850*/  STL [R1+0x1aa4], R3 ;  /* 0x001aa40301007387 */ /* 0x000fe20000100800 */
[----:B------:R-:W-:-:S03]  /*9860*/  IMAD.WIDE R8, R0, 0x2, R10 ;  /* 0x0000000200087825 */ /* 0x000fc600078e020a */
[----:B------:R-:W-:Y:S01]  /*9870*/  STL [R1+0x1aa8], R4 ;  /* 0x001aa80401007387 */ /* 0x000fe20000100800 */
[----:B--2---:R-:W-:-:S03]  /*9880*/  IMAD.U32 R2, RZ, RZ, UR7 ;  /* 0x00000007ff027e24 */ /* 0x004fc6000f8e00ff */
        /* <DEDUP_REMOVED lines=15> */
[----:B------:R2:W-:Y:S01]  /*9980*/  STL [R1+0x1a74], R9 ;  /* 0x001a740901007387 */ /* 0x0005e20000100800 */
[----:B-1----:R-:W-:-:S03]  /*9990*/  IMAD.WIDE R6, R2, 0x2, R18 ;  /* 0x0000000202067825 */ /* 0x002fc600078e0212 */
[----:B------:R-:W-:Y:S04]  /*99a0*/  STL [R1+0x1a78], R4 ;  /* 0x001a780401007387 */ /* 0x000fe80000100800 */
[----:B------:R1:W-:Y:S01]  /*99b0*/  STL [R1+0x1a6c], R5 ;  /* 0x001a6c0501007387 */ /* 0x0003e20000100800 */
[----:B------:R-:W-:-:S03]  /*99c0*/  IMAD.U32 R0, RZ, RZ, UR7 ;  /* 0x00000007ff007e24 */ /* 0x000fc6000f8e00ff */
[----:B------:R-:W-:Y:S01]  /*99d0*/  STL [R1+0x1a70], R6 ;  /* 0x001a700601007387 */ /* 0x000fe20000100800 */
[----:B--2---:R-:W-:-:S03]  /*99e0*/  IMAD.WIDE R8, R2, 0x2, R10 ;  /* 0x0000000202087825 */ /* 0x004fc600078e020a */
        /* <DEDUP_REMOVED lines=10> */
[----:B------:R-:W-:Y:S01]  /*9a90*/  STL [R1+0x1a24], R9 ;  /* 0x001a240901007387 */ /* 0x000fe20000100800 */
[----:B--2---:R-:W-:-:S03]  /*9aa0*/  IMAD.WIDE R6, R0, 0x2, R22 ;  /* 0x0000000200067825 */ /* 0x004fc600078e0216 */
[----:B------:R-:W-:Y:S04]  /*9ab0*/  STL [R1+0x1a30], R2 ;  /* 0x001a300201007387 */ /* 0x000fe80000100800 */
        /* <DEDUP_REMOVED lines=13> */
[----:B--2---:R-:W-:-:S03]  /*9b90*/  IMAD.U32 R3, RZ, RZ, UR7 ;  /* 0x00000007ff037e24 */ /* 0x004fc6000f8e00ff */
[----:B------:R-:W-:Y:S01]  /*9ba0*/  STL [R1+0x1a58], R6 ;  /* 0x001a580601007387 */ /* 0x000fe20000100800 */
[----:B------:R-:W-:-:S04]  /*9bb0*/  IMAD.WIDE R8, R0, 0x2, R10 ;  /* 0x0000000200087825 */ /* 0x000fc800078e020a */
[----:B-1----:R-:W-:Y:S01]  /*9bc0*/  IMAD.WIDE R4, R0, 0x2, R14 ;  /* 0x0000000200047825 */ /* 0x002fe200078e020e */
[----:B------:R1:W-:Y:S04]  /*9bd0*/  STL [R1+0x1a54], R7 ;  /* 0x001a540701007387 */ /* 0x0003e80000100800 */
[----:B------:R-:W-:Y:S04]  /*9be0*/  STL [R1+0x19e4], R4 ;  /* 0x0019e40401007387 */ /* 0x000fe80000100800 */
[----:B------:R2:W-:Y:S01]  /*9bf0*/  STL [R1+0x19e0], R5 ;  /* 0x0019e00501007387 */ /* 0x0005e20000100800 */
[----:B-1----:R-:W-:-:S03]  /*9c00*/  IMAD.WIDE R6, R3, 0x2, R24 ;  /* 0x0000000203067825 */ /* 0x002fc600078e0218 */
[----:B------:R-:W-:Y:S01]  /*9c10*/  STL [R1+0x19ec], R8 ;  /* 0x0019ec0801007387 */ /* 0x000fe20000100800 */
[----:B--2---:R-:W-:-:S03]  /*9c20*/  IMAD.WIDE R4, R3, 0x2, R26 ;  /* 0x0000000203047825 */ /* 0x004fc600078e021a */
        /* <DEDUP_REMOVED lines=16> */
[----:B-1----:R-:W-:-:S04]  /*9d30*/  IMAD.WIDE R4, R3, 0x2, R16 ;  /* 0x0000000203047825 */ /* 0x002fc800078e0210 */
[C---:B------:R-:W-:Y:S01]  /*9d40*/  IMAD.WIDE R8, R3.reuse, 0x2, R10 ;  /* 0x0000000203087825 */ /* 0x040fe200078e020a */
[----:B------:R-:W-:Y:S03]  /*9d50*/  STL [R1+0x1a1c], R4 ;  /* 0x001a1c0401007387 */ /* 0x000fe60000100800 */
[----:B--2---:R-:W-:Y:S01]  /*9d60*/  IMAD.WIDE R6, R3, 0x2, R14 ;  /* 0x0000000203067825 */ /* 0x004fe200078e020e */
        /* <DEDUP_REMOVED lines=43> */
[----:B------:R2:W-:Y:S04]  /*a020*/  STL [R1+0x1990], R2 ;  /* 0x0019900201007387 */ /* 0x0005e80000100800 */
[----:B------:R-:W-:Y:S01]  /*a030*/  STL [R1+0x198c], R3 ;  /* 0x00198c0301007387 */ /* 0x000fe20000100800 */
        /* <DEDUP_REMOVED lines=122> */
[----:B------:R-:W-:-:S03]  /*a7e0*/  USHF.L.U32 UR7, UR4, 0x4, URZ ;  /* 0x0000000404077899 */ /* 0x000fc6000800063f */
        /* <DEDUP_REMOVED lines=384> */
[----:B------:R-:W-:Y:S04]  /*bff0*/  STL [R1+0x147c], R9 ;  /* 0x00147c0901007387 */ /* 0x000fe80000100800 */
[----:B------:R-:W-:Y:S01]  /*c000*/  STL [R1+0x1488], R2 ;  /* 0x0014880201007387 */ /* 0x000fe20000100800 */
[----:B--2---:R-:W-:-:S03]  /*c010*/  IMAD.WIDE R6, R0, 0x2, R20 ;  /* 0x0000000200067825 */ /* 0x004fc600078e0214 */
[----:B------:R1:W-:Y:S04]  /*c020*/  STL [R1+0x1484], R3 ;  /* 0x0014840301007387 */ /* 0x0003e80000100800 */
[----:B------:R-:W-:Y:S01]  /*c030*/  STL [R1+0x1490], R4 ;  /* 0x0014900401007387 */ /* 0x000fe20000100800 */
[----:B-1----:R-:W-:-:S03]  /*c040*/  IMAD.WIDE R2, R0, 0x2, R22 ;  /* 0x0000000200027825 */ /* 0x002fc600078e0216 */
[----:B------:R1:W-:Y:S04]  /*c050*/  STL [R1+0x148c], R5 ;  /* 0x00148c0501007387 */ /* 0x0003e80000100800 */
[----:B------:R-:W-:Y:S04]  /*c060*/  STL [R1+0x1498], R2 ;  /* 0x0014980201007387 */ /* 0x000fe80000100800 */
[----:B------:R2:W-:Y:S01]  /*c070*/  STL [R1+0x1494], R3 ;  /* 0x0014940301007387 */ /* 0x0005e20000100800 */
[----:B-1----:R-:W-:-:S03]  /*c080*/  IMAD.WIDE R4, R0, 0x2, R18 ;  /* 0x0000000200047825 */ /* 0x002fc600078e0212 */
[----:B------:R-:W-:Y:S04]  /*c090*/  STL [R1+0x14a0], R6 ;  /* 0x0014a00601007387 */ /* 0x000fe80000100800 */
[----:B------:R1:W-:Y:S01]  /*c0a0*/  STL [R1+0x149c], R7 ;  /* 0x00149c0701007387 */ /* 0x0003e20000100800 */
[----:B--2---:R-:W-:-:S03]  /*c0b0*/  IMAD.WIDE R2, R0, 0x2, R16 ;  /* 0x0000000200027825 */ /* 0x004fc600078e0210 */
[----:B------:R-:W-:Y:S01]  /*c0c0*/  STL [R1+0x14a8], R4 ;  /* 0x0014a80401007387 */ /* 0x000fe20000100800 */
[----:B------:R-:W-:-:S03]  /*c0d0*/  IMAD.U32 R12, RZ, RZ, UR4 ;  /* 0x00000004ff0c7e24 */ /* 0x000fc6000f8e00ff */
        /* <DEDUP_REMOVED lines=12> */
[----:B------:R-:W-:Y:S01]  /*c1a0*/  STL [R1+0x1430], R3 ;  /* 0x0014300301007387 */ /* 0x000fe20000100800 */
[----:B-1----:R-:W-:-:S03]  /*c1b0*/  IMAD.WIDE R6, R12, 0x2, R22 ;  /* 0x000000020c067825 */ /* 0x002fc600078e0216 */
[----:B------:R-:W-:Y:S04]  /*c1c0*/  STL [R1+0x143c], R4 ;  /* 0x00143c0401007387 */ /* 0x000fe80000100800 */
[----:B------:R-:W-:Y:S04]  /*c1d0*/  STL [R1+0x1438], R5 ;  /* 0x0014380501007387 */ /* 0x000fe80000100800 */
[----:B------:R-:W-:Y:S04]  /*c1e0*/  STL [R1+0x1444], R6 ;  /* 0x0014440601007387 */ /* 0x000fe80000100800 */
[----:B------:R1:W-:Y:S02]  /*c1f0*/  STL [R1+0x1440], R7 ;  /* 0x0014400701007387 */ /* 0x0003e40000100800 */
[----:B-1----:R-:W-:-:S02]  /*c200*/  IMAD.WIDE R6, R12, 0x2, R14 ;  /* 0x000000020c067825 */ /* 0x002fc400078e020e */
[----:B------:R-:W1:Y:S02]  /*c210*/  S2R R15, SR_TID.X ;  /* 0x00000000000f7919 */ /* 0x000e640000002100 */
[----:B------:R-:W-:-:S04]  /*c220*/  IMAD.WIDE R8, R12, 0x2, R20 ;  /* 0x000000020c087825 */ /* 0x000fc800078e0214 */
[C---:B------:R-:W-:Y:S01]  /*c230*/  IMAD.WIDE R2, R12.reuse, 0x2, R18 ;  /* 0x000000020c027825 */ /* 0x040fe200078e0212 */
[----:B------:R-:W-:Y:S03]  /*c240*/  STL [R1+0x144c], R8 ;  /* 0x00144c0801007387 */ /* 0x000fe60000100800 */
[C---:B------:R-:W-:Y:S01]  /*c250*/  IMAD.WIDE R4, R12.reuse, 0x2, R16 ;  /* 0x000000020c047825 */ /* 0x040fe200078e0210 */
[----:B------:R2:W-:Y:S04]  /*c260*/  STL [R1+0x1448], R9 ;  /* 0x0014480901007387 */ /* 0x0005e80000100800 */
[----:B------:R1:W-:Y:S04]  /*c270*/  STL [R1+0x1454], R2 ;  /* 0x0014540201007387 */ /* 0x0003e80000100800 */
[----:B------:R3:W-:Y:S01]  /*c280*/  STL [R1+0x1450], R3 ;  /* 0x0014500301007387 */ /* 0x0007e20000100800 */
[----:B--2---:R-:W-:-:S03]  /*c290*/  IMAD.WIDE R8, R12, 0x2, R10 ;  /* 0x000000020c087825 */ /* 0x004fc600078e020a */
[----:B------:R-:W-:Y:S04]  /*c2a0*/  STL [R1+0x145c], R4 ;  /* 0x00145c0401007387 */ /* 0x000fe80000100800 */
[----:B------:R-:W-:Y:S01]  /*c2b0*/  STL [R1+0x1458], R5 ;  /* 0x0014580501007387 */ /* 0x000fe20000100800 */
[----:B-1----:R-:W-:-:S03]  /*c2c0*/  IMAD.SHL.U32 R2, R15, 0x200, RZ ;  /* 0x000002000f027824 */ /* 0x002fc600078e00ff */
[----:B------:R-:W-:Y:S04]  /*c2d0*/  STL [R1+0x1464], R6 ;  /* 0x0014640601007387 */ /* 0x000fe80000100800 */
[----:B------:R-:W-:Y:S04]  /*c2e0*/  STL [R1+0x1460], R7 ;  /* 0x0014600701007387 */ /* 0x000fe80000100800 */
[----:B------:R-:W-:Y:S04]  /*c2f0*/  STL [R1+0x146c], R8 ;  /* 0x00146c0801007387 */ /* 0x000fe80000100800 */
[----:B------:R-:W-:Y:S04]  /*c300*/  STL [R1+0x1468], R9 ;  /* 0x0014680901007387 */ /* 0x000fe80000100800 */
[----:B------:R-:W-:Y:S04]  /*c310*/  STL [R1+0x13f4], RZ ;  /* 0x0013f4ff01007387 */ /* 0x000fe80000100800 */
[----:B------:R-:W-:Y:S04]  /*c320*/  STL [R1+0x10c0], RZ ;  /* 0x0010c0ff01007387 */ /* 0x000fe80000100800 */
[----:B------:R1:W-:Y:S04]  /*c330*/  STL [R1+0x1dec], R2 ;  /* 0x001dec0201007387 */ /* 0x0003e80000100800 */
        /* <DEDUP_REMOVED lines=966> */
[----:B------:R-:W2:Y:S04]  /*ffa0*/  S2R R13, SR_TID.X ;  /* 0x00000000000d7919 */ /* 0x000ea80000002100 */
        /* <DEDUP_REMOVED lines=21> */
[----:B--2---:R-:W-:-:S03]  /*10100*/  LOP3.LUT R13, R13, 0x3f, RZ, 0xc0, !PT ;  /* 0x0000003f0d0d7812 */ /* 0x004fc600078ec0ff */
[----:B------:R0:W-:Y:S04]  /*10110*/  STL [R1+0x710], RZ ;  /* 0x000710ff01007387 */ /* 0x0001e80000100800 */
[----:B------:R0:W-:Y:S04]  /*10120*/  STL [R1+0x714], RZ ;  /* 0x000714ff01007387 */ /* 0x0001e80000100800 */
[----:B------:R0:W-:Y:S04]  /*10130*/  STL [R1+0x718], RZ ;  /* 0x000718ff01007387 */ /* 0x0001e80000100800 */
[----:B------:R0:W-:Y:S04]  /*10140*/  STL [R1+0x71c], RZ ;  /* 0x00071cff01007387 */ /* 0x0001e80000100800 */
[----:B------:R0:W-:Y:S01]  /*10150*/  STL [R1+0x700], RZ ;  /* 0x000700ff01007387 */ /* 0x0001e20000100800 */
[----:B------:R-:W-:-:S03]  /*10160*/  IMAD.SHL.U32 R0, R13, 0x2, RZ ;  /* 0x000000020d007824 */ /* 0x000fc600078e00ff */
        /* <DEDUP_REMOVED lines=27> */
[----:B------:R0:W-:Y:S01]  /*10320*/  STL [R1+0x6a8], RZ ;  /* 0x0006a8ff01007387 */ /* 0x0001e20000100800 */
[----:B------:R-:W-:-:S03]  /*10330*/  IMAD.SHL.U32 R13, R13, 0x2, RZ ;  /* 0x000000020d0d7824 */ /* 0x000fc600078e00ff */
[----:B------:R0:W-:Y:S04]  /*10340*/  STL [R1+0x6ac], RZ ;  /* 0x0006acff01007387 */ /* 0x0001e80000100800 */
[----:B------:R0:W-:Y:S04]  /*10350*/  STL [R1+0xd0], RZ ;  /* 0x0000d0ff01007387 */ /* 0x0001e80000100800 */
[----:B------:R0:W-:Y:S04]  /*10360*/  STL [R1+0xd4], RZ ;  /* 0x0000d4ff01007387 */ /* 0x0001e80000100800 */
[----:B------:R0:W-:Y:S04]  /*10370*/  STL [R1+0xd8], RZ ;  /* 0x0000d8ff01007387 */ /* 0x0001e80000100800 */
[----:B------:R0:W-:Y:S01]  /*10380*/  STL [R1+0xdc], RZ ;  /* 0x0000dcff01007387 */ /* 0x0001e20000100800 */
[----:B------:R-:W-:Y:S01]  /*10390*/  LOP3.LUT R13, R13, 0x10, RZ, 0xc0, !PT ;  /* 0x000000100d0d7812 */ /* 0x000fe200078ec0ff */
[----:B------:R-:W-:-:S03]  /*103a0*/  IMAD R14, R14, 0x410, RZ ;  /* 0x000004100e0e7824 */ /* 0x000fc600078e02ff */
[----:B------:R-:W-:Y:S01]  /*103b0*/  LOP3.LUT R13, R13, 0x20, R15, 0xf8, !PT ;  /* 0x000000200d0d7812 */ /* 0x000fe200078ef80f */
[----:B------:R-:W-:-:S03]  /*103c0*/  USHF.R.S32.HI UR7, URZ, 0x1f, UR6 ;  /* 0x0000001f3f077899 */ /* 0x000fc60008011406 */
[----:B------:R-:W-:Y:S01]  /*103d0*/  LOP3.LUT R13, R14, R13, RZ, 0x3c, !PT ;  /* 0x0000000d0e0d7212 */ /* 0x000fe200078e3cff */
[----:B------:R-:W-:Y:S02]  /*103e0*/  USHF.L.U32 UR5, UR5, 0x5, URZ ;  /* 0x0000000505057899 */ /* 0x000fe4000800063f */
[----:B------:R-:W-:Y:S01]  /*103f0*/  USHF.L.U32 UR4, UR4, 0x5, URZ ;  /* 0x0000000504047899 */ /* 0x000fe2000800063f */
[----:B---3--:R-:W-:Y:S01]  /*10400*/  LOP3.LUT R3, R13, 0x2000, R2, 0xf8, !PT ;  /* 0x000020000d037812 */ /* 0x008fe200078ef802 */
[----:B------:R-:W-:Y:S01]  /*10410*/  ULEA.HI UR7, UR7, UR6, URZ, 0x5 ;  /* 0x0000000607077291 */ /* 0x000fe2000f8f283f */
[C---:B-1----:R-:W-:Y:S01]  /*10420*/  LOP3.LUT R2, R0.reuse, 0x10, RZ, 0x3c, !PT ;  /* 0x0000001000027812 */ /* 0x042fe200078e3cff */
[----:B------:R-:W-:Y:S01]  /*10430*/  USHF.R.S32.HI UR6, URZ, 0x1f, UR4 ;  /* 0x0000001f3f067899 */ /* 0x000fe20008011404 */
[C---:B------:R-:W-:Y:S01]  /*10440*/  LOP3.LUT R5, R0.reuse, 0x20, RZ, 0x3c, !PT ;  /* 0x0000002000057812 */ /* 0x040fe200078e3cff */
[----:B------:R-:W-:Y:S01]  /*10450*/  USHF.R.S32.HI UR8, URZ, 0x1f, UR5 ;  /* 0x0000001f3f087899 */ /* 0x000fe20008011405 */
[----:B------:R-:W-:-:S02]  /*10460*/  LOP3.LUT R4, R0, 0x30, RZ, 0x3c, !PT ;  /* 0x0000003000047812 */ /* 0x000fc400078e3cff */
[C---:B------:R-:W-:Y:S02]  /*10470*/  LOP3.LUT R2, R0.reuse, 0x40, RZ, 0x3c, !PT ;  /* 0x0000004000027812 */ /* 0x040fe400078e3cff */
[C---:B------:R-:W-:Y:S02]  /*10480*/  LOP3.LUT R5, R0.reuse, 0x50, RZ, 0x3c, !PT ;  /* 0x0000005000057812 */ /* 0x040fe400078e3cff */
[C---:B------:R-:W-:Y:S02]  /*10490*/  LOP3.LUT R4, R0.reuse, 0x60, RZ, 0x3c, !PT ;  /* 0x0000006000047812 */ /* 0x040fe400078e3cff */
[----:B------:R-:W-:Y:S02]  /*104a0*/  LOP3.LUT R2, R0, 0x70, RZ, 0x3c, !PT ;  /* 0x0000007000027812 */ /* 0x000fe400078e3cff */
[----:B------:R-:W-:Y:S01]  /*104b0*/  LOP3.LUT R29, R3, 0x40, RZ, 0x3c, !PT ;  /* 0x00000040031d7812 */ /* 0x000fe200078e3cff */
[----:B------:R-:W-:Y:S02]  /*104c0*/  USHF.L.U32 UR12, UR4, 0x1, URZ ;  /* 0x00000001040c7899 */ /* 0x000fe4000800063f */
[----:B------:R-:W-:-:S02]  /*104d0*/  USHF.L.U32 UR9, UR5, 0x1, URZ ;  /* 0x0000000105097899 */ /* 0x000fc4000800063f */
[----:B------:R-:W-:Y:S02]  /*104e0*/  USHF.R.S32.HI UR7, URZ, 0x5, UR7 ;  /* 0x000000053f077899 */ /* 0x000fe40008011407 */
[----:B------:R-:W-:Y:S02]  /*104f0*/  USHF.L.U64.HI UR6, UR4, 0x1, UR6 ;  /* 0x0000000104067899 */ /* 0x000fe40008010206 */
[----:B0-----:R-:W-:Y:S02]  /*10500*/  USHF.L.U64.HI UR8, UR5, 0x1, UR8 ;  /* 0x0000000105087899 */ /* 0x001fe40008010208 */
.L_x_3:
[----:B-1----:R-:W2:Y:S01]  /*10510*/  LDL R5, [R1+0x1408] ;  /* 0x0014080001057983 */ /* 0x002ea20000100800 */
[----:B------:R-:W-:-:S03]  /*10520*/  IMAD.MOV.U32 R2, RZ, RZ, -0x20 ;  /* 0xffffffe0ff027424 */ /* 0x000fc600078e00ff */
[----:B--2---:R0:W-:Y:S04]  /*10530*/  STL [R1+0x45a4], R5 ;  /* 0x0045a40501007387 */ /* 0x0041e80000100800 */
[----:B------:R-:W2:Y:S04]  /*10540*/  LDL R4, [R1+0x140c] ;  /* 0x00140c0001047983 */ /* 0x000ea80000100800 */
[----:B0-----:R-:W3:Y:S04]  /*10550*/  LDL R5, [R1+0x13f4] ;  /* 0x0013f40001057983 */ /* 0x001ee80000100800 */
[----:B------:R-:W-:Y:S04]  /*10560*/  STL [R1+0x42c0], R0 ;  /* 0x0042c00001007387 */ /* 0x000fe80000100800 */
        /* <DEDUP_REMOVED lines=185> */
[----:B------:R0:W-:Y:S04]  /*11100*/  STL [R1+0x45a0], R26 ;  /* 0x0045a01a01007387 */ /* 0x0001e80000100800 */
        /* <DEDUP_REMOVED lines=18> */
[----:B-----5:R-:W-:Y:S04]  /*11230*/  STL [R1+0x426c], R7 ;  /* 0x00426c0701007387 */ /* 0x020fe80000100800 */
        /* <DEDUP_REMOVED lines=19> */
[----:B------:R-:W-:Y:S01]  /*11370*/  STL [R1+0x4188], R3 ;  /* 0x0041880301007387 */ /* 0x000fe20000100800 */
[----:B---3--:R-:W-:-:S03]  /*11380*/  IMAD R2, R5, R2, c[0x0][0x180] ;  /* 0x0000600005027624 */ /* 0x008fc600078e0202 */
[----:B------:R-:W-:Y:S04]  /*11390*/  STL [R1+0x4190], R3 ;  /* 0x0041900301007387 */ /* 0x000fe80000100800 */
[----:B-----5:R-:W-:Y:S04]  /*113a0*/  STL [R1+0x4088], R28 ;  /* 0x0040881c01007387 */ /* 0x020fe80000100800 */
[----:B------:R-:W-:Y:S04]  /*113b0*/  STL [R1+0x4198], R28 ;  /* 0x0041981c01007387 */ /* 0x000fe80000100800 */
[----:B------:R-:W-:Y:S04]  /*113c0*/  STL [R1+0x3be0], R29 ;  /* 0x003be01d01007387 */ /* 0x000fe80000100800 */
[----:B------:R-:W2:Y:S01]  /*113d0*/  LDL.LU R5, [R1+0x45a4] ;  /* 0x0045a40001057983 */ /* 0x000ea20000300800 */
[----:B------:R-:W-:-:S02]  /*113e0*/  ISETP.GT.AND P0, PT, R2, RZ, PT ;  /* 0x000000ff0200720c */ /* 0x000fc40003f04270 */
[----:B0-----:R-:W-:-:S11]  /*113f0*/  PRMT R26, RZ, 0x7610, R26 ;  /* 0x00007610ff1a7816 */ /* 0x001fd6000000001a */
[----:B--2---:R-:W2:Y:S01]  /*11400*/  @P0 LDG.E.U16 R26, [R4.64] ;  /* 0x0000000a041a0981 */ /* 0x004ea2000c1e1500 */
[----:B------:R-:W-:-:S03]  /*11410*/  PRMT R0, RZ, 0x7610, R0 ;  /* 0x00007610ff007816 */ /* 0x000fc60000000000 */
[----:B--2---:R0:W-:Y:S04]  /*11420*/  STL [R1+0x13c4], R26 ;  /* 0x0013c41a01007387 */ /* 0x0041e80000100800 */
[----:B0-----:R-:W2:Y:S04]  /*11430*/  LDL.LU R26, [R1+0x45a0] ;  /* 0x0045a000011a7983 */ /* 0x001ea80000300800 */
[----:B------:R-:W3:Y:S04]  /*11440*/  LDL.64 R4, [R1+0x1100] ;  /* 0x0011000001047983 */ /* 0x000ee80000100a00 */
[----:B---3--:R-:W3:Y:S01]  /*11450*/  @P0 LDG.E.U16 R0, [R4.64] ;  /* 0x0000000a04000981 */ /* 0x008ee2000c1e1500 */
[----:B------:R-:W-:-:S03]  /*11460*/  PRMT R27, RZ, 0x7610, R27 ;  /* 0x00007610ff1b7816 */ /* 0x000fc6000000001b */
[----:B---3--:R0:W-:Y:S04]  /*11470*/  STL [R1+0x13c0], R0 ;  /* 0x0013c00001007387 */ /* 0x0081e80000100800 */
[----:B0-----:R-:W3:Y:S04]  /*11480*/  LDL.LU R0, [R1+0x459c] ;  /* 0x00459c0001007983 */ /* 0x001ee80000300800 */
[----:B------:R-:W4:Y:S04]  /*11490*/  LDL.64 R4, [R1+0x10f8] ;  /* 0x0010f80001047983 */ /* 0x000f280000100a00 */
[----:B----4-:R-:W4:Y:S01]  /*114a0*/  @P0 LDG.E.U16 R27, [R4.64] ;  /* 0x0000000a041b0981 */ /* 0x010f22000c1e1500 */
[----:B---3--:R-:W-:-:S03]  /*114b0*/  PRMT R0, RZ, 0x7610, R0 ;  /* 0x00007610ff007816 */ /* 0x008fc60000000000 */
[----:B----4-:R0:W-:Y:S04]  /*114c0*/  STL [R1+0x13bc], R27 ;  /* 0x0013bc1b01007387 */ /* 0x0101e80000100800 */
        /* <DEDUP_REMOVED lines=23> */
[----:B------:R-:W-:-:S03]  /*11640*/  ISETP.GT.AND P1, PT, R2, 0x1, PT ;  /* 0x000000010200780c */ /* 0x000fc60003f24270 */
[----:B----4-:R0:W-:Y:S04]  /*11650*/  STL [R1+0x13a8], R0 ;  /* 0x0013a80001007387 */ /* 0x0101e80000100800 */
[----:B0-----:R-:W4:Y:S04]  /*11660*/  LDL.LU R0, [R1+0x4584] ;  /* 0x0045840001007983 */ /* 0x001f280000300800 */
[----:B------:R-:W2:Y:S04]  /*11670*/  LDL R4, [R1+0x1468] ;  /* 0x0014680001047983 */ /* 0x000ea80000100800 */
[----:B------:R-:W2:Y:S01]  /*11680*/  LDL R5, [R1+0x146c] ;  /* 0x00146c0001057983 */ /* 0x000ea20000100800 */
[----:B---3--:R-:W-:-:S02]  /*11690*/  PRMT R27, RZ, 0x7610, R27 ;  /* 0x00007610ff1b7816 */ /* 0x008fc4000000001b */
[----:B--2---:R-:W-:-:S04]  /*116a0*/  @P1 LOP3.LUT R5, R5, R4, RZ, 0x3c, !PT ;  /* 0x0000000405051212 */ /* 0x004fc800078e3cff */
[----:B------:R-:W-:-:S04]  /*116b0*/  @P1 LOP3.LUT R4, R5, R4, RZ, 0x3c, !PT ;  /* 0x0000000405041212 */ /* 0x000fc800078e3cff */
[----:B------:R-:W-:-:S05]  /*116c0*/  @P1 LOP3.LUT R5, R5, R4, RZ, 0x3c, !PT ;  /* 0x0000000405051212 */ /* 0x000fca00078e3cff */
[----:B------:R-:W2:Y:S04]  /*116d0*/  @P1 LDG.E.U16 R27, [R4.64] ;  /* 0x0000000a041b1981 */ /* 0x000ea8000c1e1500 */
[----:B--2---:R0:W-:Y:S04]  /*116e0*/  STL [R1+0x13a4], R27 ;  /* 0x0013a41b01007387 */ /* 0x0041e80000100800 */
[----:B0-----:R-:W2:Y:S04]  /*116f0*/  LDL.LU R27, [R1+0x4580] ;  /* 0x00458000011b7983 */ /* 0x001ea80000300800 */
[----:B------:R-:W3:Y:S04]  /*11700*/  LDL R4, [R1+0x1460] ;  /* 0x0014600001047983 */ /* 0x000ee80000100800 */
[----:B------:R-:W3:Y:S01]  /*11710*/  LDL R5, [R1+0x1464] ;  /* 0x0014640001057983 */ /* 0x000ee20000100800 */
[----:B----4-:R-:W-:-:S02]  /*11720*/  PRMT R0, RZ, 0x7610, R0 ;  /* 0x00007610ff007816 */ /* 0x010fc40000000000 */
[----:B---3--:R-:W-:-:S04]  /*11730*/  @P1 LOP3.LUT R5, R5, R4, RZ, 0x3c, !PT ;  /* 0x0000000405051212 */ /* 0x008fc800078e3cff */
[----:B------:R-:W-:-:S04]  /*11740*/  @P1 LOP3.LUT R4, R5, R4, RZ, 0x3c, !PT ;  /* 0x0000000405041212 */ /* 0x000fc800078e3cff */
[----:B------:R-:W-:-:S05]  /*11750*/  @P1 LOP3.LUT R5, R5, R4, RZ, 0x3c, !PT ;  /* 0x0000000405051212 */ /* 0x000fca00078e3cff */
[----:B------:R-:W3:Y:S04]  /*11760*/  @P1 LDG.E.U16 R0, [R4.64] ;  /* 0x0000000a04001981 */ /* 0x000ee8000c1e1500 */
[----:B---3--:R0:W-:Y:S04]  /*11770*/  STL [R1+0x13a0], R0 ;  /* 0x0013a00001007387 */ /* 0x0081e80000100800 */
[----:B0-----:R-:W3:Y:S04]  /*11780*/  LDL.LU R0, [R1+0x457c] ;  /* 0x00457c0001007983 */ /* 0x001ee80000300800 */
[----:B------:R-:W4:Y:S04]  /*11790*/  LDL R4, [R1+0x1458] ;  /* 0x0014580001047983 */ /* 0x000f280000100800 */
[----:B------:R-:W4:Y:S01]  /*117a0*/  LDL R5, [R1+0x145c] ;  /* 0x00145c0001057983 */ /* 0x000f220000100800 */
[----:B--2---:R-:W-:-:S02]  /*117b0*/  PRMT R27, RZ, 0x7610, R27 ;  /* 0x00007610ff1b7816 */ /* 0x004fc4000000001b */
[----:B----4-:R-:W-:-:S04]  /*117c0*/  @P1 LOP3.LUT R5, R5, R4, RZ, 0x3c, !PT ;  /* 0x0000000405051212 */ /* 0x010fc800078e3cff */
[----:B------:R-:W-:-:S04]  /*117d0*/  @P1 LOP3.LUT R4, R5, R4, RZ, 0x3c, !PT ;  /* 0x0000000405041212 */ /* 0x000fc800078e3cff */
[----:B------:R-:W-:-:S05]  /*117e0*/  @P1 LOP3.LUT R5, R5, R4, RZ, 0x3c, !PT ;  /* 0x0000000405051212 */ /* 0x000fca00078e3cff */
[----:B------:R-:W2:Y:S04]  /*117f0*/  @P1 LDG.E.U16 R27, [R4.64] ;  /* 0x0000000a041b1981 */ /* 0x000ea8000c1e1500 */
[----:B--2---:R0:W-:Y:S04]  /*11800*/  STL [R1+0x139c], R27 ;  /* 0x00139c1b01007387 */ /* 0x0041e80000100800 */
[----:B0-----:R-:W2:Y:S04]  /*11810*/  LDL.LU R27, [R1+0x4578] ;  /* 0x00457800011b7983 */ /* 0x001ea80000300800 */
[----:B------:R-:W4:Y:S04]  /*11820*/  LDL R4, [R1+0x1450] ;  /* 0x0014500001047983 */ /* 0x000f280000100800 */
[----:B------:R-:W4:Y:S01]  /*11830*/  LDL R5, [R1+0x1454] ;  /* 0x0014540001057983 */ /* 0x000f220000100800 */
[----:B---3--:R-:W-:-:S02]  /*11840*/  PRMT R0, RZ, 0x7610, R0 ;  /* 0x00007610ff007816 */ /* 0x008fc40000000000 */
[----:B----4-:R-:W-:-:S04]  /*11850*/  @P1 LOP3.LUT R5, R5, R4, RZ, 0x3c, !PT ;  /* 0x0000000405051212 */ /* 0x010fc800078e3cff */
        /* <DEDUP_REMOVED lines=38> */
[----:B------:R-:W3:Y:S01]  /*11ac0*/  @P1 LDG.E.U16 R0, [R4.64] ;  /* 0x0000000a04001981 */ /* 0x000ee2000c1e1500 */
[----:B------:R-:W-:-:S03]  /*11ad0*/  ISETP.GT.AND P0, PT, R2, 0x2, PT ;  /* 0x000000020200780c */ /* 0x000fc60003f04270 */
        /* <DEDUP_REMOVED lines=350> */
[----:B------:R-:W-:-:S02]  /*130c0*/  PRMT R28, RZ, 0x7610, R28 ;  /* 0x00007610ff1c7816 */ /* 0x000fc4000000001c */
[----:B----4-:R-:W-:-:S04]  /*130d0*/  @P0 LOP3.LUT R5, R5, R4, RZ, 0x3c, !PT ;  /* 0x0000000405050212 */ /* 0x010fc800078e3cff */
[----:B------:R-:W-:-:S04]  /*130e0*/  @P0 LOP3.LUT R4, R5, R4, RZ, 0x3c, !PT ;  /* 0x0000000405040212 */ /* 0x000fc800078e3cff */
[----:B------:R-:W-:-:S05]  /*130f0*/  @P0 LOP3.LUT R5, R5, R4, RZ, 0x3c, !PT ;  /* 0x0000000405050212 */ /* 0x000fca00078e3cff */
[----:B------:R0:W4:Y:S04]  /*13100*/  @P0 LDG.E.U16 R28, [R4.64] ;  /* 0x0000000a041c0981 */ /* 0x000128000c1e1500 */
[----:B0-----:R-:W2:Y:S04]  /*13110*/  LDL R4, [R1+0x1574] ;  /* 0x0015740001047983 */ /* 0x001ea80000100800 */
[----:B------:R-:W2:Y:S01]  /*13120*/  LDL R5, [R1+0x1578] ;  /* 0x0015780001057983 */ /* 0x000ea20000100800 */
[----:B------:R-:W-:-:S03]  /*13130*/  PRMT R3, RZ, 0x7610, R3 ;  /* 0x00007610ff037816 */ /* 0x000fc60000000003 */
[----:B----4-:R-:W-:Y:S01]  /*13140*/  STL [R1+0x419c], R28 ;  /* 0x00419c1c01007387 */ /* 0x010fe20000100800 */
[----:B--2---:R-:W-:-:S04]  /*13150*/  @P0 LOP3.LUT R5, R5, R4, RZ, 0x3c, !PT ;  /* 0x0000000405050212 */ /* 0x004fc800078e3cff */
[----:B------:R-:W-:-:S04]  /*13160*/  @P0 LOP3.LUT R4, R5, R4, RZ, 0x3c, !PT ;  /* 0x0000000405040212 */ /* 0x000fc800078e3cff */
[----:B------:R-:W-:-:S05]  /*13170*/  @P0 LOP3.LUT R5, R5, R4, RZ, 0x3c, !PT ;  /* 0x0000000405050212 */ /* 0x000fca00078e3cff */
[----:B------:R0:W2:Y:S04]  /*13180*/  @P0 LDG.E.U16 R3, [R4.64] ;  /* 0x0000000a04030981 */ /* 0x0000a8000c1e1500 */
[----:B0-----:R-:W4:Y:S04]  /*13190*/  LDL R4, [R1+0x156c] ;  /* 0x00156c0001047983 */ /* 0x001f280000100800 */
[----:B------:R-:W4:Y:S01]  /*131a0*/  LDL R5, [R1+0x1570] ;  /* 0x0015700001057983 */ /* 0x000f220000100800 */
[----:B------:R-:W-:Y:S02]  /*131b0*/  ISETP.GT.AND P1, PT, R2, 0x7, PT ;  /* 0x000000070200780c */ /* 0x000fe40003f24270 */
[----:B---3--:R-:W-:-:S11]  /*131c0*/  PRMT R0, RZ, 0x7610, R0 ;  /* 0x00007610ff007816 */ /* 0x008fd60000000000 */
[----:B----4-:R-:W-:-:S04]  /*131d0*/  @P1 LOP3.LUT R5, R5, R4, RZ, 0x3c, !PT ;  /* 0x0000000405051212 */ /* 0x010fc800078e3cff */
[----:B------:R-:W-:-:S04]  /*131e0*/  @P1 LOP3.LUT R4, R5, R4, RZ, 0x3c, !PT ;  /* 0x0000000405041212 */ /* 0x000fc800078e3cff */
[----:B------:R-:W-:-:S05]  /*131f0*/  @P1 LOP3.LUT R5, R5, R4, RZ, 0x3c, !PT ;  /* 0x0000000405051212 */ /* 0x000fca00078e3cff */
[----:B------:R-:W3:Y:S04]  /*13200*/  @P1 LDG.E.U16 R0, [R4.64] ;  /* 0x0000000a04001981 */ /* 0x000ee8000c1e1500 */
[----:B--2---:R-:W-:Y:S04]  /*13210*/  STL [R1+0x41a0], R3 ;  /* 0x0041a00301007387 */ /* 0x004fe80000100800 */
[----:B---3--:R0:W-:Y:S04]  /*13220*/  STL [R1+0x13e4], R0 ;  /* 0x0013e40001007387 */ /* 0x0081e80000100800 */
[----:B0-----:R-:W2:Y:S04]  /*13230*/  LDL.LU R0, [R1+0x44c8] ;  /* 0x0044c80001007983 */ /* 0x001ea80000300800 */
[----:B------:R-:W3:Y:S04]  /*13240*/  LDL R4, [R1+0x1564] ;  /* 0x0015640001047983 */ /* 0x000ee80000100800 */
[----:B------:R-:W3:Y:S01]  /*13250*/  LDL R5, [R1+0x1568] ;  /* 0x0015680001057983 */ /* 0x000ee20000100800 */
[----:B------:R-:W-:-:S02]  /*13260*/  PRMT R27, RZ, 0x7610, R27 ;  /* 0x00007610ff1b7816 */ /* 0x000fc4000000001b */
        /* <DEDUP_REMOVED lines=452> */
[----:B------:R-:W-:Y:S02]  /*14eb0*/  PRMT R0, RZ, 0x7610, R0 ;  /* 0x00007610ff007816 */ /* 0x000fe40000000000 */
[----:B----4-:R-:W-:-:S04]  /*14ec0*/  @P1 LOP3.LUT R5, R5, R4, RZ, 0x3c, !PT ;  /* 0x0000000405051212 */ /* 0x010fc800078e3cff */
[----:B------:R-:W-:-:S04]  /*14ed0*/  @P1 LOP3.LUT R4, R5, R4, RZ, 0x3c, !PT ;  /* 0x0000000405041212 */ /* 0x000fc800078e3cff */
[----:B------:R-:W-:-:S05]  /*14ee0*/  @P1 LOP3.LUT R5, R5, R4, RZ, 0x3c, !PT ;  /* 0x0000000405051212 */ /* 0x000fca00078e3cff */
[----:B------:R-:W4:Y:S04]  /*14ef0*/  @P1 LDG.E.U16 R0, [R4.64] ;  /* 0x0000000a04001981 */ /* 0x000f28000c1e1500 */
[----:B--2---:R-:W-:Y:S04]  /*14f00*/  STL [R1+0x41e8], R3 ;  /* 0x0041e80301007387 */ /* 0x004fe80000100800 */
[----:B----4-:R0:W-:Y:S04]  /*14f10*/  STL [R1+0x11b8], R0 ;  /* 0x0011b80001007387 */ /* 0x0101e80000100800 */
        /* <DEDUP_REMOVED lines=34> */
[----:B------:R-:W2:Y:S01]  /*15140*/  @P1 LDG.E.U16 R0, [R4.64] ;  /* 0x0000000a04001981 */ /* 0x000ea2000c1e1500 */
[----:B------:R-:W-:-:S03]  /*15150*/  ISETP.GT.AND P0, PT, R2, 0xe, PT ;  /* 0x0000000e0200780c */ /* 0x000fc60003f04270 */
        /* <DEDUP_REMOVED lines=429> */
[----:B0-----:R-:W2:Y:S01]  /*16c30*/  LDL.LU R0, [R1+0x4338] ;  /* 0x0043380001007983 */ /* 0x001ea20000300800 */
[----:B------:R-:W4:Y:S02]  /*16c40*/  LDL R4, [R1+0x18b4] ;  /* 0x0018b40001047983 */ /* 0x000f240000100800 */
[----:B------:R-:W4:Y:S02]  /*16c50*/  LDL R5, [R1+0x18b8] ;  /* 0x0018b80001057983 */ /* 0x000f240000100800 */
[----:B----4-:R-:W-:-:S02]  /*16c60*/  @P1 LOP3.LUT R5, R5, R4, RZ, 0x3c, !PT ;  /* 0x0000000405051212 */ /* 0x010fc400078e3cff */
[----:B--2---:R-:W-:Y:S02]  /*16c70*/  PRMT R0, RZ, 0x7610, R0 ;  /* 0x00007610ff007816 */ /* 0x004fe40000000000 */
[----:B------:R-:W-:-:S04]  /*16c80*/  @P1 LOP3.LUT R4, R5, R4, RZ, 0x3c, !PT ;  /* 0x0000000405041212 */ /* 0x000fc800078e3cff */
[----:B------:R-:W-:-:S05]  /*16c90*/  @P1 LOP3.LUT R5, R5, R4, RZ, 0x3c, !PT ;  /* 0x0000000405051212 */ /* 0x000fca00078e3cff */
[----:B------:R-:W2:Y:S01]  /*16ca0*/  @P1 LDG.E.U16 R0, [R4.64] ;  /* 0x0000000a04001981 */ /* 0x000ea2000c1e1500 */
[----:B------:R-:W-:-:S03]  /*16cb0*/  ISETP.GT.AND P0, PT, R2, 0x14, PT ;  /* 0x000000140200780c */ /* 0x000fc60003f04270 */
[----:B--2---:R0:W-:Y:S04]  /*16cc0*/  STL [R1+0xac], R0 ;  /* 0x0000ac0001007387 */ /* 0x0041e80000100800 */
[----:B0-----:R-:W2:Y:S01]  /*16cd0*/  LDL.LU R0, [R1+0x4334] ;  /* 0x0043340001007983 */ /* 0x001ea20000300800 */
[----:B------:R-:W4:Y:S02]  /*16ce0*/  LDL R4, [R1+0x18ac] ;  /* 0x0018ac0001047983 */ /* 0x000f240000100800 */
[----:B------:R-:W4:Y:S03]  /*16cf0*/  LDL R5, [R1+0x18b0] ;  /* 0x0018b00001057983 */ /* 0x000f260000100800 */
[----:B----4-:R-:W-:-:S02]  /*16d00*/  @P0 LOP3.LUT R5, R5, R4, RZ, 0x3c, !PT ;  /* 0x0000000405050212 */ /* 0x010fc400078e3cff */
[----:B--2---:R-:W-:Y:S02]  /*16d10*/  PRMT R0, RZ, 0x7610, R0 ;  /* 0x00007610ff007816 */ /* 0x004fe40000000000 */
        /* <DEDUP_REMOVED lines=59> */
[----:B------:R-:W-:Y:S02]  /*170d0*/  PRMT R3, RZ, 0x7610, R3 ;  /* 0x00007610ff037816 */ /* 0x000fe40000000003 */
[----:B--2---:R-:W-:-:S04]  /*170e0*/  @P0 LOP3.LUT R5, R5, R4, RZ, 0x3c, !PT ;  /* 0x0000000405050212 */ /* 0x004fc800078e3cff */
[----:B------:R-:W-:-:S04]  /*170f0*/  @P0 LOP3.LUT R4, R5, R4, RZ, 0x3c, !PT ;  /* 0x0000000405040212 */ /* 0x000fc800078e3cff */
[----:B------:R-:W-:Y:S01]  /*17100*/  @P0 LOP3.LUT R5, R5, R4, RZ, 0x3c, !PT ;  /* 0x0000000405050212 */ /* 0x000fe200078e3cff */
[----:B----4-:R-:W-:Y:S04]  /*17110*/  STL [R1+0x41fc], R28 ;  /* 0x0041fc1c01007387 */ /* 0x010fe80000100800 */
[----:B------:R0:W2:Y:S04]  /*17120*/  @P0 LDG.E.U16 R3, [R4.64] ;  /* 0x0000000a04030981 */ /* 0x0000a8000c1e1500 */
[----:B0-----:R-:W4:Y:S04]  /*17130*/  LDL R4, [R1+0x18ec] ;  /* 0x0018ec0001047983 */ /* 0x001f280000100800 */
[----:B------:R-:W4:Y:S01]  /*17140*/  LDL R5, [R1+0x18f0] ;  /* 0x0018f00001057983 */ /* 0x000f220000100800 */
[----:B------:R-:W-:-:S02]  /*17150*/  ISETP.GT.AND P1, PT, R2, 0x15, PT ;  /* 0x000000150200780c */ /* 0x000fc40003f24270 */
[----:B------:R-:W-:-:S11]  /*17160*/  PRMT R0, RZ, 0x7610, R0 ;  /* 0x00007610ff007816 */ /* 0x000fd60000000000 */
[----:B----4-:R-:W-:-:S04]  /*17170*/  @P1 LOP3.LUT R5, R5, R4, RZ, 0x3c, !PT ;  /* 0x0000000405051212 */ /* 0x010fc800078e3cff */
[----:B------:R-:W-:-:S04]  /*17180*/  @P1 LOP3.LUT R4, R5, R4, RZ, 0x3c, !PT ;  /* 0x0000000405041212 */ /* 0x000fc800078e3cff */
[----:B------:R-:W-:-:S05]  /*17190*/  @P1 LOP3.LUT R5, R5, R4, RZ, 0x3c, !PT ;  /* 0x0000000405051212 */ /* 0x000fca00078e3cff */
[----:B------:R-:W4:Y:S04]  /*171a0*/  @P1 LDG.E.U16 R0, [R4.64] ;  /* 0x0000000a04001981 */ /* 0x000f28000c1e1500 */
[----:B--2---:R-:W-:Y:S04]  /*171b0*/  STL [R1+0x4200], R3 ;  /* 0x0042000301007387 */ /* 0x004fe80000100800 */
[----:B----4-:R0:W-:Y:S04]  /*171c0*/  STL [R1+0x84], R0 ;  /* 0x0000840001007387 */ /* 0x0101e80000100800 */
        /* <DEDUP_REMOVED lines=203> */
[----:B------:R-:W4:Y:S01]  /*17e80*/  LDL R5, [R1+0x19ac] ;  /* 0x0019ac0001057983 */ /* 0x000f220000100800 */
[----:B---3--:R-:W-:Y:S02]  /*17e90*/  PRMT R27, RZ, 0x7610, R27 ;  /* 0x00007610ff1b7816 */ /* 0x008fe4000000001b */
[----:B----4-:R-:W-:-:S04]  /*17ea0*/  @P1 LOP3.LUT R5, R5, R4, RZ, 0x3c, !PT ;  /* 0x0000000405051212 */ /* 0x010fc800078e3cff */
[----:B------:R-:W-:-:S04]  /*17eb0*/  @P1 LOP3.LUT R4, R5, R4, RZ, 0x3c, !PT ;  /* 0x0000000405041212 */ /* 0x000fc800078e3cff */
[----:B------:R-:W-:-:S05]  /*17ec0*/  @P1 LOP3.LUT R5, R5, R4, RZ, 0x3c, !PT ;  /* 0x0000000405051212 */ /* 0x000fca00078e3cff */
[----:B------:R-:W3:Y:S04]  /*17ed0*/  @P1 LDG.E.U16 R27, [R4.64] ;  /* 0x0000000a041b1981 */ /* 0x000ee8000c1e1500 */
[----:B---3--:R0:W-:Y:S04]  /*17ee0*/  STL [R1+0x64], R27 ;  /* 0x0000641b01007387 */ /* 0x0081e80000100800 */
[----:B0-----:R-:W3:Y:S01]  /*17ef0*/  LDL.LU R27, [R1+0x42bc] ;  /* 0x0042bc00011b7983 */ /* 0x001ee20000300800 */
[----:B------:R-:W4:Y:S02]  /*17f00*/  LDL R4, [R1+0x1410] ;  /* 0x0014100001047983 */ /* 0x000f240000100800 */
[----:B------:R-:W4:Y:S01]  /*17f10*/  LDL R5, [R1+0x19a4] ;  /* 0x0019a40001057983 */ /* 0x000f220000100800 */
[----:B------:R-:W-:-:S02]  /*17f20*/  PRMT R26, RZ, 0x7610, R26 ;  /* 0x00007610ff1a7816 */ /* 0x000fc4000000001a */
[----:B----4-:R-:W-:-:S04]  /*17f30*/  @P1 LOP3.LUT R5, R5, R4, RZ, 0x3c, !PT ;  /* 0x0000000405051212 */ /* 0x010fc800078e3cff */
[----:B------:R-:W-:-:S04]  /*17f40*/  @P1 LOP3.LUT R4, R5, R4, RZ, 0x3c, !PT ;  /* 0x0000000405041212 */ /* 0x000fc800078e3cff */
[----:B------:R-:W-:-:S05]  /*17f50*/  @P1 LOP3.LUT R5, R5, R4, RZ, 0x3c, !PT ;  /* 0x0000000405051212 */ /* 0x000fca00078e3cff */
[----:B------:R-:W4:Y:S04]  /*17f60*/  @P1 LDG.E.U16 R26, [R4.64] ;  /* 0x0000000a041a1981 */ /* 0x000f28000c1e1500 */
[----:B----4-:R0:W-:Y:S04]  /*17f70*/  STL [R1+0x60], R26 ;  /* 0x0000601a01007387 */ /* 0x0101e80000100800 */
[----:B0-----:R-:W4:Y:S01]  /*17f80*/  LDL.LU R26, [R1+0x42b8] ;  /* 0x0042b800011a7983 */ /* 0x001f220000300800 */
[----:B------:R-:W2:Y:S02]  /*17f90*/  LDL R4, [R1+0x1a18] ;  /* 0x001a180001047983 */ /* 0x000ea40000100800 */
[----:B------:R-:W2:Y:S01]  /*17fa0*/  LDL R5, [R1+0x1a1c] ;  /* 0x001a1c0001057983 */ /* 0x000ea20000100800 */
[----:B------:R-:W-:-:S02]  /*17fb0*/  PRMT R25, RZ, 0x7610, R25 ;  /* 0x00007610ff197816 */ /* 0x000fc40000000019 */
[----:B--2---:R-:W-:-:S04]  /*17fc0*/  @P1 LOP3.LUT R5, R5, R4, RZ, 0x3c, !PT ;  /* 0x0000000405051212 */ /* 0x004fc800078e3cff */
[----:B------:R-:W-:-:S04]  /*17fd0*/  @P1 LOP3.LUT R4, R5, R4, RZ, 0x3c, !PT ;  /* 0x0000000405041212 */ /* 0x000fc800078e3cff */
[----:B------:R-:W-:-:S05]  /*17fe0*/  @P1 LOP3.LUT R5, R5, R4, RZ, 0x3c, !PT ;  /* 0x0000000405051212 */ /* 0x000fca00078e3cff */
[----:B------:R-:W2:Y:S04]  /*17ff0*/  @P1 LDG.E.U16 R25, [R4.64] ;  /* 0x0000000a04191981 */ /* 0x000ea8000c1e1500 */
[----:B--2---:R0:W-:Y:S04]  /*18000*/  STL [R1+0x5c], R25 ;  /* 0x00005c1901007387 */ /* 0x0041e80000100800 */
[----:B0-----:R-:W2:Y:S01]  /*18010*/  LDL.LU R25, [R1+0x42b4] ;  /* 0x0042b40001197983 */ /* 0x001ea20000300800 */
        /* <DEDUP_REMOVED lines=42> */
[----:B------:R-:W2:Y:S01]  /*182c0*/  @P1 LDG.E.U16 R20, [R4.64] ;  /* 0x0000000a04141981 */ /* 0x000ea2000c1e1500 */
[----:B------:R-:W-:-:S03]  /*182d0*/  ISETP.GT.AND P2, PT, R2, 0x19, PT ;  /* 0x000000190200780c */ /* 0x000fc60003f44270 */
[----:B--2---:R0:W-:Y:S04]  /*182e0*/  STL [R1+0x48], R20 ;  /* 0x0000481401007387 */ /* 0x0041e80000100800 */
[----:B0-----:R-:W2:Y:S01]  /*182f0*/  LDL.LU R20, [R1+0x42a0] ;  /* 0x0042a00001147983 */ /* 0x001ea20000300800 */
[----:B------:R-:W2:Y:S02]  /*18300*/  LDL R4, [R1+0x19e8] ;  /* 0x0019e80001047983 */ /* 0x000ea40000100800 */
[----:B------:R-:W2:Y:S01]  /*18310*/  LDL R5, [R1+0x19ec] ;  /* 0x0019ec0001057983 */ /* 0x000ea20000100800 */
[----:B------:R-:W-:Y:S02]  /*18320*/  PRMT R19, RZ, 0x7610, R19 ;  /* 0x00007610ff137816 */ /* 0x000fe40000000013 */
        /* <DEDUP_REMOVED lines=112> */
[----:B------:R0:W2:Y:S04]  /*18a30*/  @P1 LDG.E.U16 R29, [R4.64] ;  /* 0x0000000a041d1981 */ /* 0x0000a8000c1e1500 */
[----:B0-----:R-:W2:Y:S04]  /*18a40*/  LDL R4, [R1+0x1a74] ;  /* 0x001a740001047983 */ /* 0x001ea80000100800 */
[----:B------:R-:W2:Y:S01]  /*18a50*/  LDL R5, [R1+0x1a80] ;  /* 0x001a800001057983 */ /* 0x000ea20000100800 */
[----:B------:R-:W-:Y:S02]  /*18a60*/  PRMT R7, RZ, 0x7610, R7 ;  /* 0x00007610ff077816 */ /* 0x000fe40000000007 */
[----:B--2---:R-:W-:-:S04]  /*18a70*/  @P1 LOP3.LUT R5, R5, R4, RZ, 0x3c, !PT ;  /* 0x0000000405051212 */ /* 0x004fc800078e3cff */
[----:B------:R-:W-:-:S04]  /*18a80*/  @P1 LOP3.LUT R4, R5, R4, RZ, 0x3c, !PT ;  /* 0x0000000405041212 */ /* 0x000fc800078e3cff */
[----:B------:R-:W-:-:S05]  /*18a90*/  @P1 LOP3.LUT R5, R5, R4, RZ, 0x3c, !PT ;  /* 0x0000000405051212 */ /* 0x000fca00078e3cff */
[----:B------:R-:W2:Y:S04]  /*18aa0*/  @P1 LDG.E.U16 R7, [R4.64] ;  /* 0x0000000a04071981 */ /* 0x000ea8000c1e1500 */
[----:B------:R0:W-:Y:S04]  /*18ab0*/  STL [R1+0x4244], R29 ;  /* 0x0042441d01007387 */ /* 0x0001e80000100800 */
[----:B0-----:R-:W3:Y:S04]  /*18ac0*/  LDL R29, [R1+0x1a9c] ;  /* 0x001a9c00011d7983 */ /* 0x001ee80000100800 */
        /* <DEDUP_REMOVED lines=19> */
[----:B--2---:R-:W-:Y:S01]  /*18c00*/  STL [R1+0x8], R0 ;  /* 0x0000080001007387 */ /* 0x004fe20000100800 */
[----:B------:R-:W2:Y:S02]  /*18c10*/  LDL R4, [R1+0x1a90] ;  /* 0x001a900001047983 */ /* 0x000ea40000100800 */
[----:B------:R-:W2:Y:S01]  /*18c20*/  LDL R5, [R1+0x1a94] ;  /* 0x001a940001057983 */ /* 0x000ea20000100800 */
[----:B------:R-:W-:-:S06]  /*18c30*/  PRMT R28, RZ, 0x7610, R28 ;  /* 0x00007610ff1c7816 */ /* 0x000fcc000000001c */
[----:B--2---:R-:W-:-:S04]  /*18c40*/  @P2 LOP3.LUT R5, R5, R4, RZ, 0x3c, !PT ;  /* 0x0000000405052212 */ /* 0x004fc800078e3cff */
[----:B------:R-:W-:-:S04]  /*18c50*/  @P2 LOP3.LUT R4, R5, R4, RZ, 0x3c, !PT ;  /* 0x0000000405042212 */ /* 0x000fc800078e3cff */
[----:B------:R-:W-:-:S05]  /*18c60*/  @P2 LOP3.LUT R5, R5, R4, RZ, 0x3c, !PT ;  /* 0x0000000405052212 */ /* 0x000fca00078e3cff */
[----:B------:R0:W2:Y:S04]  /*18c70*/  @P2 LDG.E.U16 R28, [R4.64] ;  /* 0x0000000a041c2981 */ /* 0x0000a8000c1e1500 */
[----:B0-----:R-:W4:Y:S01]  /*18c80*/  LDL R5, [R1+0x1a8c] ;  /* 0x001a8c0001057983 */ /* 0x001f220000100800 */
[----:B------:R-:W-:Y:S01]  /*18c90*/  PRMT R3, RZ, 0x7610, R3 ;  /* 0x00007610ff037816 */ /* 0x000fe20000000003 */
[----:B---3--:R-:W-:Y:S02]  /*18ca0*/  @P2 IMAD.MOV.U32 R4, RZ, RZ, R29 ;  /* 0x000000ffff042224 */ /* 0x008fe400078e001d */
[----:B--2---:R0:W-:Y:S01]  /*18cb0*/  STL [R1+0x420c], R28 ;  /* 0x00420c1c01007387 */ /* 0x0041e20000100800 */
[----:B------:R-:W-:Y:S01]  /*18cc0*/  PRMT R27, RZ, 0x7610, R27 ;  /* 0x00007610ff1b7816 */ /* 0x000fe2000000001b */
[----:B------:R-:W2:Y:S02]  /*18cd0*/  LDL R29, [R1+0x1ac0] ;  /* 0x001ac000011d7983 */ /* 0x000ea40000100800 */
[----:B----4-:R1:W3:Y:S04]  /*18ce0*/  @P2 LDG.E.U16 R3, [R4.64] ;  /* 0x0000000a04032981 */ /* 0x0102e8000c1e1500 */
[----:B0-----:R-:W4:Y:S04]  /*18cf0*/  LDL R28, [R1+0x1ab8] ;  /* 0x001ab800011c7983 */ /* 0x001f280000100800 */
[----:B-1----:R-:W2:Y:S04]  /*18d00*/  LDL R4, [R1+0x1aa0] ;  /* 0x001aa00001047983 */ /* 0x002ea80000100800 */
[----:B------:R-:W2:Y:S02]  /*18d10*/  LDL R5, [R1+0x1aa8] ;  /* 0x001aa80001057983 */ /* 0x000ea40000100800 */
[----:B--2---:R-:W-:-:S04]  /*18d20*/  @P2 LOP3.LUT R5, R5, R4, RZ, 0x3c, !PT ;  /* 0x0000000405052212 */ /* 0x004fc800078e3cff */
[----:B------:R-:W-:-:S04]  /*18d30*/  @P2 LOP3.LUT R4, R5, R4, RZ, 0x3c, !PT ;  /* 0x0000000405042212 */ /* 0x000fc800078e3cff */
[----:B------:R-:W-:Y:S01]  /*18d40*/  @P2 LOP3.LUT R5, R5, R4, RZ, 0x3c, !PT ;  /* 0x0000000405052212 */ /* 0x000fe200078e3cff */
[----:B---3--:R-:W-:Y:S04]  /*18d50*/  STL [R1+0x4210], R3 ;  /* 0x0042100301007387 */ /* 0x008fe80000100800 */
[----:B------:R0:W2:Y:S04]  /*18d60*/  @P2 LDG.E.U16 R27, [R4.64] ;  /* 0x0000000a041b2981 */ /* 0x0000a8000c1e1500 */
[----:B0-----:R-:W3:Y:S04]  /*18d70*/  LDL R4, [R1+0x1aa4] ;  /* 0x001aa40001047983 */ /* 0x001ee80000100800 */
[----:B------:R-:W3:Y:S01]  /*18d80*/  LDL R5, [R1+0x1ab0] ;  /* 0x001ab00001057983 */ /* 0x000ee20000100800 */
[----:B------:R-:W-:-:S02]  /*18d90*/  PRMT R26, RZ, 0x7610, R26 ;  /* 0x00007610ff1a7816 */ /* 0x000fc4000000001a */
[----:B---3--:R-:W-:-:S04]  /*18da0*/  @P2 LOP3.LUT R5, R5, R4, RZ, 0x3c, !PT ;  /* 0x0000000405052212 */ /* 0x008fc800078e3cff */
[----:B------:R-:W-:-:S04]  /*18db0*/  @P2 LOP3.LUT R4, R5, R4, RZ, 0x3c, !PT ;  /* 0x0000000405042212 */ /* 0x000fc800078e3cff */
[----:B------:R-:W-:Y:S01]  /*18dc0*/  @P2 LOP3.LUT R5, R5, R4, RZ, 0x3c, !PT ;  /* 0x0000000405052212 */ /* 0x000fe200078e3cff */
[----:B--2---:R0:W-:Y:S04]  /*18dd0*/  STL [R1+0x4214], R27 ;  /* 0x0042141b01007387 */ /* 0x0041e80000100800 */
[----:B------:R1:W2:Y:S01]  /*18de0*/  @P2 LDG.E.U16 R26, [R4.64] ;  /* 0x0000000a041a2981 */ /* 0x0002a2000c1e1500 */
[----:B------:R-:W-:-:S03]  /*18df0*/  PRMT R25, RZ, 0x7610, R25 ;  /* 0x00007610ff197816 */ /* 0x000fc60000000019 */
[----:B0-----:R-:W3:Y:S04]  /*18e00*/  LDL R27, [R1+0x1ab4] ;  /* 0x001ab400011b7983 */ /* 0x001ee80000100800 */
[----:B-1----:R-:W2:Y:S01]  /*18e10*/  LDL R5, [R1+0x1aac] ;  /* 0x001aac0001057983 */ /* 0x002ea20000100800 */
[----:B----4-:R-:W-:Y:S01]  /*18e20*/  @P2 IMAD.MOV.U32 R4, RZ, RZ, R28 ;  /* 0x000000ffff042224 */ /* 0x010fe200078e001c */
[----:B------:R-:W-:-:S04]  /*18e30*/  PRMT R24, RZ, 0x7610, R24 ;  /* 0x00007610ff187816 */ /* 0x000fc80000000018 */
[----:B--2---:R0:W2:Y:S04]  /*18e40*/  @P2 LDG.E.U16 R25, [R4.64] ;  /* 0x0000000a04192981 */ /* 0x0040a8000c1e1500 */
[----:B------:R-:W-:Y:S01]  /*18e50*/  STL [R1+0x4218], R26 ;  /* 0x0042181a01007387 */ /* 0x000fe20000100800 */
[----:B------:R-:W4:Y:S02]  /*18e60*/  LDL R28, [R1+0x1ad4] ;  /* 0x001ad400011c7983 */ /* 0x000f240000100800 */
[----:B0-----:R-:W-:Y:S02]  /*18e70*/  @P2 IMAD.MOV.U32 R4, RZ, RZ, R29 ;  /* 0x000000ffff042224 */ /* 0x001fe400078e001d */
[----:B---3--:R-:W-:-:S05]  /*18e80*/  @P2 IMAD.MOV.U32 R5, RZ, RZ, R27 ;  /* 0x000000ffff052224 */ /* 0x008fca00078e001b */
[----:B------:R0:W3:Y:S04]  /*18e90*/  @P2 LDG.E.U16 R24, [R4.64] ;  /* 0x0000000a04182981 */ /* 0x0000e8000c1e1500 */
[----:B--2---:R-:W-:Y:S01]  /*18ea0*/  STL [R1+0x421c], R25 ;  /* 0x00421c1901007387 */ /* 0x004fe20000100800 */
[----:B0-----:R-:W2:Y:S02]  /*18eb0*/  LDL R4, [R1+0x1abc] ;  /* 0x001abc0001047983 */ /* 0x001ea40000100800 */
[----:B------:R-:W2:Y:S01]  /*18ec0*/  LDL R5, [R1+0x1ac8] ;  /* 0x001ac80001057983 */ /* 0x000ea20000100800 */
[----:B------:R-:W-:Y:S01]  /*18ed0*/  PRMT R23, RZ, 0x7610, R23 ;  /* 0x00007610ff177816 */ /* 0x000fe20000000017 */
[----:B------:R-:W4:Y:S04]  /*18ee0*/  LDL R29, [R1+0x1acc] ;  /* 0x001acc00011d7983 */ /* 0x000f280000100800 */
[----:B------:R-:W4:Y:S04]  /*18ef0*/  LDL R27, [R1+0x1adc] ;  /* 0x001adc00011b7983 */ /* 0x000f280000100800 */
[----:B---3--:R-:W-:Y:S01]  /*18f00*/  STL [R1+0x4220], R24 ;  /* 0x0042201801007387 */ /* 0x008fe20000100800 */
[----:B--2---:R-:W-:-:S04]  /*18f10*/  @P2 LOP3.LUT R5, R5, R4, RZ, 0x3c, !PT ;  /* 0x0000000405052212 */ /* 0x004fc800078e3cff */
[----:B------:R-:W-:-:S04]  /*18f20*/  @P2 LOP3.LUT R4, R5, R4, RZ, 0x3c, !PT ;  /* 0x0000000405042212 */ /* 0x000fc800078e3cff */
[----:B------:R-:W-:-:S05]  /*18f30*/  @P2 LOP3.LUT R5, R5, R4, RZ, 0x3c, !PT ;  /* 0x0000000405052212 */ /* 0x000fca00078e3cff */
[----:B------:R0:W2:Y:S04]  /*18f40*/  @P2 LDG.E.U16 R23, [R4.64] ;  /* 0x0000000a04172981 */ /* 0x0000a8000c1e1500 */
[----:B0-----:R-:W3:Y:S04]  /*18f50*/  LDL R4, [R1+0x1ac4] ;  /* 0x001ac40001047983 */ /* 0x001ee80000100800 */
[----:B------:R-:W3:Y:S01]  /*18f60*/  LDL R5, [R1+0x1ad8] ;  /* 0x001ad80001057983 */ /* 0x000ee20000100800 */
[----:B------:R-:W-:Y:S02]  /*18f70*/  PRMT R22, RZ, 0x7610, R22 ;  /* 0x00007610ff167816 */ /* 0x000fe40000000016 */
[----:B------:R-:W-:-:S02]  /*18f80*/  ISETP.GT.AND P1, PT, R2, 0x1c, PT ;  /* 0x0000001c0200780c */ /* 0x000fc40003f24270 */
[----:B---3--:R-:W-:-:S04]  /*18f90*/  @P2 LOP3.LUT R5, R5, R4, RZ, 0x3c, !PT ;  /* 0x0000000405052212 */ /* 0x008fc800078e3cff */
[----:B------:R-:W-:-:S04]  /*18fa0*/  @P2 LOP3.LUT R4, R5, R4, RZ, 0x3c, !PT ;  /* 0x0000000405042212 */ /* 0x000fc800078e3cff */
[----:B------:R-:W-:Y:S01]  /*18fb0*/  @P2 LOP3.LUT R5, R5, R4, RZ, 0x3c, !PT ;  /* 0x0000000405052212 */ /* 0x000fe200078e3cff */
[----:B--2---:R-:W-:Y:S04]  /*18fc0*/  STL [R1+0x4224], R23 ;  /* 0x0042241701007387 */ /* 0x004fe80000100800 */
[----:B------:R0:W2:Y:S04]  /*18fd0*/  @P2 LDG.E.U16 R22, [R4.64] ;  /* 0x0000000a04162981 */ /* 0x0000a8000c1e1500 */
[----:B0-----:R-:W3:Y:S01]  /*18fe0*/  LDL R5, [R1+0x1ad0] ;  /* 0x001ad00001057983 */ /* 0x001ee20000100800 */
[----:B------:R-:W-:Y:S01]  /*18ff0*/  PRMT R21, RZ, 0x7610, R21 ;  /* 0x00007610ff157816 */ /* 0x000fe20000000015 */
[----:B----4-:R-:W-:Y:S01]  /*19000*/  @P1 IMAD.MOV.U32 R4, RZ, RZ, R28 ;  /* 0x000000ffff041224 */ /* 0x010fe200078e001c */
[----:B------:R-:W-:-:S04]  /*19010*/  PRMT R20, RZ, 0x7610, R20 ;  /* 0x00007610ff147816 */ /* 0x000fc80000000014 */
[----:B---3--:R0:W3:Y:S04]  /*19020*/  @P1 LDG.E.U16 R21, [R4.64] ;  /* 0x0000000a04151981 */ /* 0x0080e8000c1e1500 */
[----:B--2---:R1:W-:Y:S01]  /*19030*/  STL [R1+0x4228], R22 ;  /* 0x0042281601007387 */ /* 0x0043e20000100800 */
[----:B------:R-:W2:Y:S02]  /*19040*/  LDL R28, [R1+0x1aec] ;  /* 0x001aec00011c7983 */ /* 0x000ea40000100800 */
[----:B0-----:R-:W-:Y:S02]  /*19050*/  @P1 IMAD.MOV.U32 R4, RZ, RZ, R27 ;  /* 0x000000ffff041224 */ /* 0x001fe400078e001b */
[----:B------:R-:W-:Y:S01]  /*19060*/  @P1 IMAD.MOV.U32 R5, RZ, RZ, R29 ;  /* 0x000000ffff051224 */ /* 0x000fe200078e001d */
[----:B-1----:R-:W4:Y:S04]  /*19070*/  LDL R22, [R1+0x1af8] ;  /* 0x001af80001167983 */ /* 0x002f280000100800 */
[----:B------:R0:W2:Y:S04]  /*19080*/  @P1 LDG.E.U16 R20, [R4.64] ;  /* 0x0000000a04141981 */ /* 0x0000a8000c1e1500 */
[----:B---3--:R1:W-:Y:S01]  /*19090*/  STL [R1+0x4204], R21 ;  /* 0x0042041501007387 */ /* 0x0083e20000100800 */
[----:B0-----:R-:W3:Y:S02]  /*190a0*/  LDL R4, [R1+0x1ae0] ;  /* 0x001ae00001047983 */ /* 0x001ee40000100800 */
[----:B------:R-:W3:Y:S01]  /*190b0*/  LDL R5, [R1+0x1ae8] ;  /* 0x001ae80001057983 */ /* 0x000ee20000100800 */
[----:B------:R-:W-:Y:S01]  /*190c0*/  PRMT R19, RZ, 0x7610, R19 ;  /* 0x00007610ff137816 */ /* 0x000fe20000000013 */
[----:B------:R-:W4:Y:S04]  /*190d0*/  LDL R29, [R1+0x1af4] ;  /* 0x001af400011d7983 */ /* 0x000f280000100800 */
[----:B------:R-:W4:Y:S04]  /*190e0*/  LDL R27, [R1+0x1b00] ;  /* 0x001b0000011b7983 */ /* 0x000f280000100800 */
[----:B-1----:R-:W4:Y:S04]  /*190f0*/  LDL R21, [R1+0x1af0] ;  /* 0x001af00001157983 */ /* 0x002f280000100800 */
[----:B--2---:R-:W-:Y:S01]  /*19100*/  STL [R1+0x4208], R20 ;  /* 0x0042081401007387 */ /* 0x004fe20000100800 */
[----:B---3--:R-:W-:-:S04]  /*19110*/  @P1 LOP3.LUT R5, R5, R4, RZ, 0x3c, !PT ;  /* 0x0000000405051212 */ /* 0x008fc800078e3cff */
[----:B------:R-:W-:-:S04]  /*19120*/  @P1 LOP3.LUT R4, R5, R4, RZ, 0x3c, !PT ;  /* 0x0000000405041212 */ /* 0x000fc800078e3cff */
[----:B------:R-:W-:-:S05]  /*19130*/  @P1 LOP3.LUT R5, R5, R4, RZ, 0x3c, !PT ;  /* 0x0000000405051212 */ /* 0x000fca00078e3cff */
[----:B------:R0:W2:Y:S04]  /*19140*/  @P1 LDG.E.U16 R19, [R4.64] ;  /* 0x0000000a04131981 */ /* 0x0000a8000c1e1500 */
[----:B0-----:R-:W3:Y:S01]  /*19150*/  LDL R5, [R1+0x1ae4] ;  /* 0x001ae40001057983 */ /* 0x001ee20000100800 */
[----:B------:R-:W-:Y:S01]  /*19160*/  PRMT R18, RZ, 0x7610, R18 ;  /* 0x00007610ff127816 */ /* 0x000fe20000000012 */
[----:B----4-:R-:W-:Y:S01]  /*19170*/  @P1 IMAD.MOV.U32 R4, RZ, RZ, R21 ;  /* 0x000000ffff041224 */ /* 0x010fe200078e0015 */
[----:B------:R-:W-:Y:S02]  /*19180*/  PRMT R17, RZ, 0x7610, R17 ;  /* 0x00007610ff117816 */ /* 0x000fe40000000011 */
[----:B------:R-:W-:Y:S02]  /*19190*/  PRMT R16, RZ, 0x7610, R16 ;  /* 0x00007610ff107816 */ /* 0x000fe40000000010 */
[----:B---3--:R0:W3:Y:S02]  /*191a0*/  @P1 LDG.E.U16 R18, [R4.64] ;  /* 0x0000000a04121981 */ /* 0x0080e4000c1e1500 */
[----:B0-----:R-:W-:-:S02]  /*191b0*/  @P1 IMAD.MOV.U32 R4, RZ, RZ, R22 ;  /* 0x000000ffff041224 */ /* 0x001fc400078e0016 */
[----:B------:R-:W-:-:S05]  /*191c0*/  @P1 IMAD.MOV.U32 R5, RZ, RZ, R28 ;  /* 0x000000ffff051224 */ /* 0x000fca00078e001c */
[----:B------:R0:W4:Y:S02]  /*191d0*/  @P1 LDG.E.U16 R17, [R4.64] ;  /* 0x0000000a04111981 */ /* 0x000124000c1e1500 */
[----:B0-----:R-:W-:Y:S02]  /*191e0*/  @P1 IMAD.MOV.U32 R4, RZ, RZ, R27 ;  /* 0x000000ffff041224 */ /* 0x001fe400078e001b */
[----:B------:R-:W-:-:S05]  /*191f0*/  @P1 IMAD.MOV.U32 R5, RZ, RZ, R29 ;  /* 0x000000ffff051224 */ /* 0x000fca00078e001d */
[----:B------:R0:W4:Y:S04]  /*19200*/  @P1 LDG.E.U16 R16, [R4.64] ;  /* 0x0000000a04101981 */ /* 0x000128000c1e1500 */
[----:B--2---:R-:W-:Y:S04]  /*19210*/  STL [R1+0x422c], R19 ;  /* 0x00422c1301007387 */ /* 0x004fe80000100800 */
[----:B---3--:R-:W-:Y:S01]  /*19220*/  STL [R1+0x4230], R18 ;  /* 0x0042301201007387 */ /* 0x008fe20000100800 */
[----:B------:R-:W2:Y:S02]  /*19230*/  LDL R22, [R1+0x1b18] ;  /* 0x001b180001167983 */ /* 0x000ea40000100800 */
[----:B------:R-:W3:Y:S02]  /*19240*/  LDL R28, [R1+0x1b10] ;  /* 0x001b1000011c7983 */ /* 0x000ee40000100800 */
[----:B------:R-:W2:Y:S01]  /*19250*/  LDL R21, [R1+0x1b14] ;  /* 0x001b140001157983 */ /* 0x000ea20000100800 */
[----:B----4-:R-:W-:Y:S01]  /*19260*/  STL [R1+0x4234], R17 ;  /* 0x0042341101007387 */ /* 0x010fe20000100800 */
[----:B0-----:R-:W4:Y:S02]  /*19270*/  LDL R4, [R1+0x1afc] ;  /* 0x001afc0001047983 */ /* 0x001f240000100800 */
[----:B------:R-:W4:Y:S02]  /*19280*/  LDL R5, [R1+0x1b08] ;  /* 0x001b080001057983 */ /* 0x000f240000100800 */
[----:B------:R-:W2:Y:S01]  /*19290*/  LDL R29, [R1+0x1b0c] ;  /* 0x001b0c00011d7983 */ /* 0x000ea20000100800 */
[----:B------:R-:W2:Y:S04]  /*192a0*/  LDL R27, [R1+0x1b1c] ;  /* 0x001b1c00011b7983 */ /* 0x000ea80000100800 */
[----:B------:R0:W-:Y:S04]  /*192b0*/  STL [R1+0x4238], R16 ;  /* 0x0042381001007387 */ /* 0x0001e80000100800 */
[----:B0-----:R-:W3:Y:S01]  /*192c0*/  LDL R16, [R1+0x1b04] ;  /* 0x001b040001107983 */ /* 0x001ee20000100800 */
[----:B------:R-:W-:-:S02]  /*192d0*/  PRMT R15, RZ, 0x7610, R15 ;  /* 0x00007610ff0f7816 */ /* 0x000fc4000000000f */
[----:B------:R-:W-:Y:S02]  /*192e0*/  ISETP.GT.AND P2, PT, R2, 0x1d, PT ;  /* 0x0000001d0200780c */ /* 0x000fe40003f44270 */
[----:B------:R-:W-:Y:S02]  /*192f0*/  PRMT R14, RZ, 0x7610, R14 ;  /* 0x00007610ff0e7816 */ /* 0x000fe4000000000e */
[----:B------:R-:W-:Y:S02]  /*19300*/  PRMT R13, RZ, 0x7610, R13 ;  /* 0x00007610ff0d7816 */ /* 0x000fe4000000000d */
[----:B----4-:R-:W-:-:S04]  /*19310*/  @P1 LOP3.LUT R5, R5, R4, RZ, 0x3c, !PT ;  /* 0x0000000405051212 */ /* 0x010fc800078e3cff */
[----:B------:R-:W-:-:S04]  /*19320*/  @P1 LOP3.LUT R4, R5, R4, RZ, 0x3c, !PT ;  /* 0x0000000405041212 */ /* 0x000fc800078e3cff */
[----:B------:R-:W-:-:S05]  /*19330*/  @P1 LOP3.LUT R5, R5, R4, RZ, 0x3c, !PT ;  /* 0x0000000405051212 */ /* 0x000fca00078e3cff */
[----:B------:R2:W4:Y:S02]  /*19340*/  @P1 LDG.E.U16 R15, [R4.64] ;  /* 0x0000000a040f1981 */ /* 0x000524000c1e1500 */
[----:B--2---:R-:W-:Y:S02]  /*19350*/  @P1 IMAD.MOV.U32 R4, RZ, RZ, R22 ;  /* 0x000000ffff041224 */ /* 0x004fe400078e0016 */
[----:B---3--:R-:W-:-:S05]  /*19360*/  @P1 IMAD.MOV.U32 R5, RZ, RZ, R16 ;  /* 0x000000ffff051224 */ /* 0x008fca00078e0010 */
[----:B------:R0:W2:Y:S02]  /*19370*/  @P1 LDG.E.U16 R14, [R4.64] ;  /* 0x0000000a040e1981 */ /* 0x0000a4000c1e1500 */
[----:B0-----:R-:W-:Y:S02]  /*19380*/  @P2 IMAD.MOV.U32 R4, RZ, RZ, R21 ;  /* 0x000000ffff042224 */ /* 0x001fe400078e0015 */
[----:B------:R-:W-:-:S05]  /*19390*/  @P2 IMAD.MOV.U32 R5, RZ, RZ, R28 ;  /* 0x000000ffff052224 */ /* 0x000fca00078e001c */
[----:B------:R0:W3:Y:S01]  /*193a0*/  @P2 LDG.E.U16 R13, [R4.64] ;  /* 0x0000000a040d2981 */ /* 0x0000e2000c1e1500 */
[----:B------:R-:W-:Y:S01]  /*193b0*/  PRMT R12, RZ, 0x7610, R12 ;  /* 0x00007610ff0c7816 */ /* 0x000fe2000000000c */
[----:B0-----:R-:W-:Y:S02]  /*193c0*/  @P2 IMAD.MOV.U32 R4, RZ, RZ, R27 ;  /* 0x000000ffff042224 */ /* 0x001fe400078e001b */
[----:B------:R-:W-:-:S05]  /*193d0*/  @P2 IMAD.MOV.U32 R5, RZ, RZ, R29 ;  /* 0x000000ffff052224 */ /* 0x000fca00078e001d */
[----:B------:R0:W3:Y:S04]  /*193e0*/  @P2 LDG.E.U16 R12, [R4.64] ;  /* 0x0000000a040c2981 */ /* 0x0000e8000c1e1500 */
[----:B----4-:R-:W-:Y:S01]  /*193f0*/  STL [R1+0x423c], R15 ;  /* 0x00423c0f01007387 */ /* 0x010fe20000100800 */
[----:B------:R-:W4:Y:S03]  /*19400*/  LDL R22, [R1+0x1b28] ;  /* 0x001b280001167983 */ /* 0x000f260000100800 */
[----:B--2---:R-:W-:Y:S01]  /*19410*/  STL [R1+0x4240], R14 ;  /* 0x0042400e01007387 */ /* 0x004fe20000100800 */
[----:B------:R-:W2:Y:S02]  /*19420*/  LDL R28, [R1+0x1b24] ;  /* 0x001b2400011c7983 */ /* 0x000ea40000100800 */
[----:B------:R-:W2:Y:S01]  /*19430*/  LDL R21, [R1+0x1b30] ;  /* 0x001b300001157983 */ /* 0x000ea20000100800 */
[----:B---3--:R-:W-:Y:S01]  /*19440*/  STL [R1+0x41b8], R13 ;  /* 0x0041b80d01007387 */ /* 0x008fe20000100800 */
[----:B0-----:R-:W3:Y:S01]  /*19450*/  LDL R5, [R1+0x1b20] ;  /* 0x001b200001057983 */ /* 0x001ee20000100800 */
[----:B------:R-:W-:-:S02]  /*19460*/  PRMT R11, RZ, 0x7610, R11 ;  /* 0x00007610ff0b7816 */ /* 0x000fc4000000000b */
[----:B------:R-:W-:Y:S01]  /*19470*/  PRMT R10, RZ, 0x7610, R10 ;  /* 0x00007610ff0a7816 */ /* 0x000fe2000000000a */
[----:B------:R-:W2:Y:S04]  /*19480*/  LDL R29, [R1+0x1b38] ;  /* 0x001b3800011d7983 */ /* 0x000ea80000100800 */
[----:B------:R-:W2:Y:S04]  /*19490*/  LDL R27, [R1+0x1b34] ;  /* 0x001b3400011b7983 */ /* 0x000ea80000100800 */
[----:B------:R-:W2:Y:S01]  /*194a0*/  LDL R16, [R1+0x1b40] ;  /* 0x001b400001107983 */ /* 0x000ea20000100800 */
[----:B----4-:R-:W-:-:S05]  /*194b0*/  @P2 IMAD.MOV.U32 R4, RZ, RZ, R22 ;  /* 0x000000ffff042224 */ /* 0x010fca00078e0016 */
[----:B---3--:R2:W3:Y:S04]  /*194c0*/  @P2 LDG.E.U16 R11, [R4.64] ;  /* 0x0000000a040b2981 */ /* 0x0084e8000c1e1500 */
[----:B------:R0:W-:Y:S01]  /*194d0*/  STL [R1+0x41bc], R12 ;  /* 0x0041bc0c01007387 */ /* 0x0001e20000100800 */
[----:B------:R-:W4:Y:S02]  /*194e0*/  LDL R22, [R1+0x1b3c] ;  /* 0x001b3c0001167983 */ /* 0x000f240000100800 */
[----:B--2---:R-:W-:Y:S02]  /*194f0*/  @P2 IMAD.MOV.U32 R4, RZ, RZ, R21 ;  /* 0x000000ffff042224 */ /* 0x004fe400078e0015 */
[----:B------:R-:W-:Y:S01]  /*19500*/  @P2 IMAD.MOV.U32 R5, RZ, RZ, R28 ;  /* 0x000000ffff052224 */ /* 0x000fe200078e001c */
[----:B0-----:R-:W2:Y:S04]  /*19510*/  LDL R12, [R1+0x1b48] ;  /* 0x001b4800010c7983 */ /* 0x001ea80000100800 */
[----:B------:R0:W2:Y:S04]  /*19520*/  @P2 LDG.E.U16 R10, [R4.64] ;  /* 0x0000000a040a2981 */ /* 0x0000a8000c1e1500 */
[----:B---3--:R-:W-:Y:S01]  /*19530*/  STL [R1+0x41c0], R11 ;  /* 0x0041c00b01007387 */ /* 0x008fe20000100800 */
[----:B0-----:R-:W3:Y:S01]  /*19540*/  LDL R5, [R1+0x1b2c] ;  /* 0x001b2c0001057983 */ /* 0x001ee20000100800 */
[----:B------:R-:W-:Y:S01]  /*19550*/  PRMT R9, RZ, 0x7610, R9 ;  /* 0x00007610ff097816 */ /* 0x000fe20000000009 */
[----:B------:R-:W-:Y:S01]  /*19560*/  @P2 IMAD.MOV.U32 R4, RZ, RZ, R29 ;  /* 0x000000ffff042224 */ /* 0x000fe200078e001d */
[----:B------:R-:W-:-:S02]  /*19570*/  PRMT R8, RZ, 0x7610, R8 ;  /* 0x00007610ff087816 */ /* 0x000fc40000000008 */
[----:B------:R-:W-:Y:S01]  /*19580*/  PRMT R7, RZ, 0x7610, R7 ;  /* 0x00007610ff077816 */ /* 0x000fe20000000007 */
[----:B------:R-:W2:Y:S04]  /*19590*/  LDL R21, [R1+0x1b58] ;  /* 0x001b580001157983 */ /* 0x000ea80000100800 */
[----:B------:R-:W2:Y:S04]  /*195a0*/  LDL R28, [R1+0x1b44] ;  /* 0x001b4400011c7983 */ /* 0x000ea80000100800 */
[----:B---3--:R0:W3:Y:S02]  /*195b0*/  @P2 LDG.E.U16 R9, [R4.64] ;  /* 0x0000000a04092981 */ /* 0x0080e4000c1e1500 */
[----:B0-----:R-:W-:-:S02]  /*195c0*/  @P2 IMAD.MOV.U32 R4, RZ, RZ, R16 ;  /* 0x000000ffff042224 */ /* 0x001fc400078e0010 */
[----:B------:R-:W-:-:S05]  /*195d0*/  @P2 IMAD.MOV.U32 R5, RZ, RZ, R27 ;  /* 0x000000ffff052224 */ /* 0x000fca00078e001b */
[----:B------:R2:W3:Y:S02]  /*195e0*/  @P2 LDG.E.U16 R8, [R4.64] ;  /* 0x0000000a04082981 */ /* 0x0004e4000c1e1500 */
[----:B--2---:R-:W-:Y:S02]  /*195f0*/  @P2 IMAD.MOV.U32 R4, RZ, RZ, R12 ;  /* 0x000000ffff042224 */ /* 0x004fe400078e000c */
[----:B----4-:R-:W-:-:S05]  /*19600*/  @P2 IMAD.MOV.U32 R5, RZ, RZ, R22 ;  /* 0x000000ffff052224 */ /* 0x010fca00078e0016 */
[----:B------:R0:W2:Y:S04]  /*19610*/  @P2 LDG.E.U16 R7, [R4.64] ;  /* 0x0000000a04072981 */ /* 0x0000a8000c1e1500 */
[----:B------:R-:W-:Y:S04]  /*19620*/  STL [R1+0x41c4], R10 ;  /* 0x0041c40a01007387 */ /* 0x000fe80000100800 */
[----:B---3--:R-:W-:Y:S01]  /*19630*/  STL [R1+0x41c8], R9 ;  /* 0x0041c80901007387 */ /* 0x008fe20000100800 */
[----:B------:R-:W3:Y:S02]  /*19640*/  LDL R27, [R1+0x19b0] ;  /* 0x0019b000011b7983 */ /* 0x000ee40000100800 */
[----:B------:R-:W4:Y:S01]  /*19650*/  LDL R16, [R1+0x19b4] ;  /* 0x0019b40001107983 */ /* 0x000f220000100800 */
[----:B------:R1:W-:Y:S01]  /*19660*/  STL [R1+0x41cc], R8 ;  /* 0x0041cc0801007387 */ /* 0x0003e20000100800 */
[----:B------:R-:W4:Y:S02]  /*19670*/  LDL R22, [R1+0x1b50] ;  /* 0x001b500001167983 */ /* 0x000f240000100800 */
[----:B------:R-:W4:Y:S02]  /*19680*/  LDL R12, [R1+0x1b54] ;  /* 0x001b5400010c7983 */ /* 0x000f240000100800 */
[----:B0-----:R-:W-:Y:S01]  /*19690*/  @P2 IMAD.MOV.U32 R4, RZ, RZ, R21 ;  /* 0x000000ffff042224 */ /* 0x001fe200078e0015 */
[----:B------:R-:W-:-:S02]  /*196a0*/  PRMT R6, RZ, 0x7610, R6 ;  /* 0x00007610ff067816 */ /* 0x000fc40000000006 */
[----:B------:R-:W-:Y:S01]  /*196b0*/  ISETP.GT.AND P1, PT, R2, 0x1e, PT ;  /* 0x0000001e0200780c */ /* 0x000fe20003f24270 */
[----:B------:R-:W-:Y:S01]  /*196c0*/  @P2 IMAD.MOV.U32 R5, RZ, RZ, R28 ;  /* 0x000000ffff052224 */ /* 0x000fe200078e001c */
[----:B------:R-:W-:-:S04]  /*196d0*/  PRMT R15, RZ, 0x7610, R15 ;  /* 0x00007610ff0f7816 */ /* 0x000fc8000000000f */
[----:B------:R3:W4:Y:S04]  /*196e0*/  @P2 LDG.E.U16 R6, [R4.64] ;  /* 0x0000000a04062981 */ /* 0x000728000c1e1500 */
[----:B--2---:R0:W-:Y:S01]  /*196f0*/  STL [R1+0x41d0], R7 ;  /* 0x0041d00701007387 */ /* 0x0041e20000100800 */
[----:B------:R-:W2:Y:S02]  /*19700*/  LDL R21, [R1+0x1b4c] ;  /* 0x001b4c0001157983 */ /* 0x000ea40000100800 */
[----:B-1----:R-:W2:Y:S01]  /*19710*/  LDL R8, [R1+0x1b5c] ;  /* 0x001b5c0001087983 */ /* 0x002ea20000100800 */
[----:B------:R-:W-:Y:S01]  /*19720*/  PRMT R10, RZ, 0x7610, R10 ;  /* 0x00007610ff0a7816 */ /* 0x000fe2000000000a */
[----:B---3--:R-:W-:Y:S02]  /*19730*/  @P0 IMAD.MOV.U32 R5, RZ, RZ, R27 ;  /* 0x000000ffff050224 */ /* 0x008fe400078e001b */
[----:B----4-:R-:W-:-:S05]  /*19740*/  @P0 IMAD.MOV.U32 R4, RZ, RZ, R16 ;  /* 0x000000ffff040224 */ /* 0x010fca00078e0010 */
[----:B------:R1:W3:Y:S02]  /*19750*/  @P0 LDG.E.U16 R15, [R4.64] ;  /* 0x0000000a040f0981 */ /* 0x0002e4000c1e1500 */
[----:B-1----:R-:W-:Y:S02]  /*19760*/  @P1 IMAD.MOV.U32 R5, RZ, RZ, R22 ;  /* 0x000000ffff051224 */ /* 0x002fe400078e0016 */
[----:B------:R-:W-:-:S05]  /*19770*/  @P1 IMAD.MOV.U32 R4, RZ, RZ, R12 ;  /* 0x000000ffff041224 */ /* 0x000fca00078e000c */
[----:B------:R2:W4:Y:S01]  /*19780*/  @P1 LDG.E.U16 R10, [R4.64] ;  /* 0x0000000a040a1981 */ /* 0x000522000c1e1500 */
[----:B0-----:R-:W-:Y:S01]  /*19790*/  PRMT R7, RZ, 0x7610, R7 ;  /* 0x00007610ff077816 */ /* 0x001fe20000000007 */
[----:B--2---:R-:W-:Y:S02]  /*197a0*/  @P1 IMAD.MOV.U32 R5, RZ, RZ, R21 ;  /* 0x000000ffff051224 */ /* 0x004fe400078e0015 */
[----:B------:R-:W-:-:S05]  /*197b0*/  @P1 IMAD.MOV.U32 R4, RZ, RZ, R8 ;  /* 0x000000ffff041224 */ /* 0x000fca00078e0008 */
[----:B------:R-:W2:Y:S04]  /*197c0*/  @P1 LDG.E.U16 R7, [R4.64] ;  /* 0x0000000a04071981 */ /* 0x000ea8000c1e1500 */
[----:B------:R-:W-:Y:S01]  /*197d0*/  STL [R1+0x41d4], R6 ;  /* 0x0041d40601007387 */ /* 0x000fe20000100800 */
[----:B------:R-:W2:Y:S02]  /*197e0*/  LDL R28, [R1+0x1b60] ;  /* 0x001b6000011c7983 */ /* 0x000ea40000100800 */
[----:B------:R-:W2:Y:S02]  /*197f0*/  LDL R27, [R1+0x1b68] ;  /* 0x001b6800011b7983 */ /* 0x000ea40000100800 */
[----:B------:R-:W2:Y:S01]  /*19800*/  LDL R16, [R1+0x1b64] ;  /* 0x001b640001107983 */ /* 0x000ea20000100800 */
[----:B---3--:R0:W-:Y:S01]  /*19810*/  STL [R1+0x1160], R15 ;  /* 0x0011600f01007387 */ /* 0x0081e20000100800 */
[----:B------:R-:W3:Y:S03]  /*19820*/  LDL R12, [R1+0x1b6c] ;  /* 0x001b6c00010c7983 */ /* 0x000ee60000100800 */
[----:B0-----:R-:W3:Y:S04]  /*19830*/  LDL R15, [R1+0x1b70] ;  /* 0x001b7000010f7983 */ /* 0x001ee80000100800 */
[----:B----4-:R0:W-:Y:S01]  /*19840*/  STL [R1+0x1158], R10 ;  /* 0x0011580a01007387 */ /* 0x0101e20000100800 */
[----:B------:R-:W4:Y:S02]  /*19850*/  LDL R22, [R1+0x1b74] ;  /* 0x001b740001167983 */ /* 0x000f240000100800 */
[----:B------:R-:W4:Y:S02]  /*19860*/  LDL R21, [R1+0x1b80] ;  /* 0x001b800001157983 */ /* 0x000f240000100800 */
[----:B------:R-:W4:Y:S01]  /*19870*/  LDL R8, [R1+0x1b7c] ;  /* 0x001b7c0001087983 */ /* 0x000f220000100800 */
[----:B0-----:R-:W4:Y:S01]  /*19880*/  LDL R10, [R1+0x1b78] ;  /* 0x001b7800010a7983 */ /* 0x001f220000100800 */
[----:B------:R-:W-:-:S03]  /*19890*/  PRMT R26, RZ, 0x7610, R26 ;  /* 0x00007610ff1a7816 */ /* 0x000fc6000000001a */
[----:B--2---:R0:W-:Y:S01]  /*198a0*/  STL [R1+0x1150], R7 ;  /* 0x0011500701007387 */ /* 0x0041e20000100800 */
[----:B------:R-:W-:Y:S02]  /*198b0*/  @P1 IMAD.MOV.U32 R5, RZ, RZ, R28 ;  /* 0x000000ffff051224 */ /* 0x000fe400078e001c */
[----:B------:R-:W-:Y:S01]  /*198c0*/  @P1 IMAD.MOV.U32 R4, RZ, RZ, R27 ;  /* 0x000000ffff041224 */ /* 0x000fe200078e001b */
[----:B------:R-:W-:-:S04]  /*198d0*/  PRMT R25, RZ, 0x7610, R25 ;  /* 0x00007610ff197816 */ /* 0x000fc80000000019 */
[----:B------:R1:W2:Y:S04]  /*198e0*/  @P1 LDG.E.U16 R26, [R4.64] ;  /* 0x0000000a041a1981 */ /* 0x0002a8000c1e1500 */
[----:B0-----:R-:W2:Y:S01]  /*198f0*/  LDL R7, [R1+0x1b88] ;  /* 0x001b880001077983 */ /* 0x001ea20000100800 */
[----:B-1----:R-:W-:-:S03]  /*19900*/  @P1 IMAD.MOV.U32 R5, RZ, RZ, R16 ;  /* 0x000000ffff051224 */ /* 0x002fc600078e0010 */
[----:B------:R-:W2:Y:S01]  /*19910*/  LDL R16, [R1+0x1b84] ;  /* 0x001b840001107983 */ /* 0x000ea20000100800 */
[----:B---3--:R-:W-:-:S03]  /*19920*/  @P1 IMAD.MOV.U32 R4, RZ, RZ, R15 ;  /* 0x000000ffff041224 */ /* 0x008fc600078e000f */
[----:B------:R-:W3:Y:S04]  /*19930*/  LDL R15, [R1+0x1b90] ;  /* 0x001b9000010f7983 */ /* 0x000ee80000100800 */
[----:B------:R0:W3:Y:S02]  /*19940*/  @P1 LDG.E.U16 R25, [R4.64] ;  /* 0x0000000a04191981 */ /* 0x0000e4000c1e1500 */
[----:B0-----:R-:W-:Y:S02]  /*19950*/  @P1 IMAD.MOV.U32 R5, RZ, RZ, R12 ;  /* 0x000000ffff051224 */ /* 0x001fe400078e000c */
[----:B------:R-:W3:Y:S01]  /*19960*/  LDL R12, [R1+0x1b8c] ;  /* 0x001b8c00010c7983 */ /* 0x000ee20000100800 */
[----:B----4-:R-:W-:Y:S02]  /*19970*/  @P1 IMAD.MOV.U32 R4, RZ, RZ, R10 ;  /* 0x000000ffff041224 */ /* 0x010fe400078e000a */
[----:B------:R-:W4:Y:S01]  /*19980*/  LDL R10, [R1+0x1b98] ;  /* 0x001b9800010a7983 */ /* 0x000f220000100800 */
[----:B------:R-:W-:-:S02]  /*19990*/  PRMT R24, RZ, 0x7610, R24 ;  /* 0x00007610ff187816 */ /* 0x000fc40000000018 */
[----:B------:R-:W-:-:S04]  /*199a0*/  PRMT R19, RZ, 0x7610, R19 ;  /* 0x00007610ff137816 */ /* 0x000fc80000000013 */
[----:B------:R0:W4:Y:S01]  /*199b0*/  @P1 LDG.E.U16 R24, [R4.64] ;  /* 0x0000000a04181981 */ /* 0x000122000c1e1500 */
[----:B------:R-:W-:Y:S01]  /*199c0*/  PRMT R18, RZ, 0x7610, R18 ;  /* 0x00007610ff127816 */ /* 0x000fe20000000012 */
[----:B0-----:R-:W-:Y:S02]  /*199d0*/  @P1 IMAD.MOV.U32 R4, RZ, RZ, R21 ;  /* 0x000000ffff041224 */ /* 0x001fe400078e0015 */
[----:B------:R-:W-:Y:S01]  /*199e0*/  @P1 IMAD.MOV.U32 R5, RZ, RZ, R22 ;  /* 0x000000ffff051224 */ /* 0x000fe200078e0016 */
[----:B------:R-:W-:Y:S02]  /*199f0*/  ISETP.GT.AND P0, PT, R2, 0x1f, PT ;  /* 0x0000001f0200780c */ /* 0x000fe40003f04270 */
[----:B------:R-:W-:Y:S02]  /*19a00*/  PRMT R13, RZ, 0x7610, R13 ;  /* 0x00007610ff0d7816 */ /* 0x000fe4000000000d */
[----:B------:R-:W-:Y:S01]  /*19a10*/  PRMT R9, RZ, 0x7610, R9 ;  /* 0x00007610ff097816 */ /* 0x000fe20000000009 */
[----:B------:R-:W4:Y:S04]  /*19a20*/  LDL R22, [R1+0x1ba0] ;  /* 0x001ba00001167983 */ /* 0x000f280000100800 */
[----:B------:R2:W4:Y:S04]  /*19a30*/  @P1 LDG.E.U16 R19, [R4.64] ;  /* 0x0000000a04131981 */ /* 0x000528000c1e1500 */
[----:B------:R-:W4:Y:S01]  /*19a40*/  LDL R21, [R1+0x1ba8] ;  /* 0x001ba80001157983 */ /* 0x000f220000100800 */
[----:B--2---:R-:W-:-:S02]  /*19a50*/  @P1 IMAD.MOV.U32 R4, RZ, RZ, R7 ;  /* 0x000000ffff041224 */ /* 0x004fc400078e0007 */
[----:B------:R-:W-:Y:S01]  /*19a60*/  @P1 IMAD.MOV.U32 R5, RZ, RZ, R8 ;  /* 0x000000ffff051224 */ /* 0x000fe200078e0008 */
[----:B------:R-:W2:Y:S04]  /*19a70*/  LDL R7, [R1+0x1b9c] ;  /* 0x001b9c0001077983 */ /* 0x000ea80000100800 */
[----:B------:R-:W2:Y:S04]  /*19a80*/  LDL R8, [R1+0x1b94] ;  /* 0x001b940001087983 */ /* 0x000ea80000100800 */
[----:B------:R0:W2:Y:S02]  /*19a90*/  @P1 LDG.E.U16 R18, [R4.64] ;  /* 0x0000000a04121981 */ /* 0x0000a4000c1e1500 */
[----:B0-----:R-:W-:-:S02]  /*19aa0*/  @P1 IMAD.MOV.U32 R5, RZ, RZ, R16 ;  /* 0x000000ffff051224 */ /* 0x001fc400078e0010 */
[----:B---3--:R-:W-:-:S05]  /*19ab0*/  @P1 IMAD.MOV.U32 R4, RZ, RZ, R15 ;  /* 0x000000ffff041224 */ /* 0x008fca00078e000f */
[----:B------:R4:W3:Y:S02]  /*19ac0*/  @P1 LDG.E.U16 R13, [R4.64] ;  /* 0x0000000a040d1981 */ /* 0x0008e4000c1e1500 */
[----:B----4-:R-:W-:Y:S02]  /*19ad0*/  @P0 IMAD.MOV.U32 R4, RZ, RZ, R10 ;  /* 0x000000ffff040224 */ /* 0x010fe400078e000a */
[----:B------:R-:W-:-:S05]  /*19ae0*/  @P0 IMAD.MOV.U32 R5, RZ, RZ, R12 ;  /* 0x000000ffff050224 */ /* 0x000fca00078e000c */
[----:B------:R-:W4:Y:S04]  /*19af0*/  @P0 LDG.E.U16 R9, [R4.64] ;  /* 0x0000000a04090981 */ /* 0x000f28000c1e1500 */
[----:B------:R0:W-:Y:S04]  /*19b00*/  STL [R1+0x1130], R19 ;  /* 0x0011301301007387 */ /* 0x0001e80000100800 */
[----:B0-----:R-:W4:Y:S04]  /*19b10*/  LDL R19, [R1+0x1ba4] ;  /* 0x001ba40001137983 */ /* 0x001f280000100800 */
[----:B--2---:R0:W-:Y:S01]  /*19b20*/  STL [R1+0x1128], R18 ;  /* 0x0011281201007387 */ /* 0x0041e20000100800 */
[----:B------:R-:W2:Y:S03]  /*19b30*/  LDL R16, [R1+0x1bac] ;  /* 0x001bac0001107983 */ /* 0x000ea60000100800 */
[----:B0-----:R-:W2:Y:S01]  /*19b40*/  LDL R18, [R1+0x1bb0] ;  /* 0x001bb00001127983 */ /* 0x001ea20000100800 */
[----:B------:R-:W-:Y:S02]  /*19b50*/  STL [R1+0x1148], R26 ;  /* 0x0011481a01007387 */ /* 0x000fe40000100800 */
[----:B------:R-:W2:Y:S01]  /*19b60*/  LDL R15, [R1+0x1bb8] ;  /* 0x001bb800010f7983 */ /* 0x000ea20000100800 */
[----:B---3--:R0:W-:Y:S01]  /*19b70*/  STL [R1+0x1120], R13 ;  /* 0x0011200d01007387 */ /* 0x0081e20000100800 */
[----:B------:R-:W3:Y:S03]  /*19b80*/  LDL R12, [R1+0x1bc0] ;  /* 0x001bc000010c7983 */ /* 0x000ee60000100800 */
[----:B0-----:R-:W3:Y:S01]  /*19b90*/  LDL R13, [R1+0x1bb4] ;  /* 0x001bb400010d7983 */ /* 0x001ee20000100800 */
[----:B------:R-:W-:Y:S02]  /*19ba0*/  STL [R1+0x1140], R25 ;  /* 0x0011401901007387 */ /* 0x000fe40000100800 */
[----:B------:R-:W3:Y:S01]  /*19bb0*/  LDL R10, [R1+0x1bbc] ;  /* 0x001bbc00010a7983 */ /* 0x000ee20000100800 */
[----:B----4-:R0:W-:Y:S04]  /*19bc0*/  STL [R1+0x1118], R9 ;  /* 0x0011180901007387 */ /* 0x0101e80000100800 */
[----:B0-----:R-:W4:Y:S01]  /*19bd0*/  LDL R9, [R1+0x1bc8] ;  /* 0x001bc80001097983 */ /* 0x001f220000100800 */
[----:B------:R-:W-:Y:S01]  /*19be0*/  PRMT R23, RZ, 0x7610, R23 ;  /* 0x00007610ff177816 */ /* 0x000fe20000000017 */
[----:B------:R-:W-:-:S02]  /*19bf0*/  @P0 IMAD.MOV.U32 R4, RZ, RZ, R7 ;  /* 0x000000ffff040224 */ /* 0x000fc400078e0007 */
[----:B------:R-:W-:Y:S01]  /*19c00*/  @P0 IMAD.MOV.U32 R5, RZ, RZ, R8 ;  /* 0x000000ffff050224 */ /* 0x000fe200078e0008 */
[----:B------:R-:W-:-:S04]  /*19c10*/  PRMT R20, RZ, 0x7610, R20 ;  /* 0x00007610ff147816 */ /* 0x000fc80000000014 */
[----:B------:R0:W4:Y:S01]  /*19c20*/  @P0 LDG.E.U16 R23, [R4.64] ;  /* 0x0000000a04170981 */ /* 0x000122000c1e1500 */
[----:B------:R-:W-:Y:S01]  /*19c30*/  PRMT R17, RZ, 0x7610, R17 ;  /* 0x00007610ff117816 */ /* 0x000fe20000000011 */
[----:B0-----:R-:W-:Y:S02]  /*19c40*/  @P0 IMAD.MOV.U32 R4, RZ, RZ, R21 ;  /* 0x000000ffff040224 */ /* 0x001fe400078e0015 */
[----:B------:R-:W-:-:S05]  /*19c50*/  @P0 IMAD.MOV.U32 R5, RZ, RZ, R22 ;  /* 0x000000ffff050224 */ /* 0x000fca00078e0016 */
[----:B------:R2:W4:Y:S01]  /*19c60*/  @P0 LDG.E.U16 R20, [R4.64] ;  /* 0x0000000a04140981 */ /* 0x000522000c1e1500 */
[----:B------:R-:W-:Y:S01]  /*19c70*/  PRMT R14, RZ, 0x7610, R14 ;  /* 0x00007610ff0e7816 */ /* 0x000fe2000000000e */
[----:B--2---:R-:W-:Y:S02]  /*19c80*/  @P0 IMAD.MOV.U32 R4, RZ, RZ, R18 ;  /* 0x000000ffff040224 */ /* 0x004fe400078e0012 */
[----:B------:R-:W-:-:S05]  /*19c90*/  @P0 IMAD.MOV.U32 R5, RZ, RZ, R19 ;  /* 0x000000ffff050224 */ /* 0x000fca00078e0013 */
[----:B------:R0:W2:Y:S01]  /*19ca0*/  @P0 LDG.E.U16 R17, [R4.64] ;  /* 0x0000000a04110981 */ /* 0x0000a2000c1e1500 */
[----:B------:R-:W-:Y:S01]  /*19cb0*/  PRMT R11, RZ, 0x7610, R11 ;  /* 0x00007610ff0b7816 */ /* 0x000fe2000000000b */
[----:B0-----:R-:W-:Y:S02]  /*19cc0*/  @P0 IMAD.MOV.U32 R4, RZ, RZ, R15 ;  /* 0x000000ffff040224 */ /* 0x001fe400078e000f */
[----:B------:R-:W-:-:S05]  /*19cd0*/  @P0 IMAD.MOV.U32 R5, RZ, RZ, R16 ;  /* 0x000000ffff050224 */ /* 0x000fca00078e0010 */
[----:B------:R3:W2:Y:S04]  /*19ce0*/  @P0 LDG.E.U16 R14, [R4.64] ;  /* 0x0000000a040e0981 */ /* 0x0006a8000c1e1500 */
[----:B------:R-:W-:Y:S01]  /*19cf0*/  STL [R1+0x1138], R24 ;  /* 0x0011381801007387 */ /* 0x000fe20000100800 */
[----:B------:R-:W-:Y:S01]  /*19d00*/  PRMT R3, RZ, 0x7610, R3 ;  /* 0x00007610ff037816 */ /* 0x000fe20000000003 */
[----:B------:R-:W2:Y:S02]  /*19d10*/  LDL R8, [R1+0x1bc4] ;  /* 0x001bc40001087983 */ /* 0x000ea40000100800 */
[----:B------:R-:W2:Y:S02]  /*19d20*/  LDL R7, [R1+0x1bd0] ;  /* 0x001bd00001077983 */ /* 0x000ea40000100800 */
[----:B---3--:R-:W-:-:S02]  /*19d30*/  @P0 IMAD.MOV.U32 R4, RZ, RZ, R12 ;  /* 0x000000ffff040224 */ /* 0x008fc400078e000c */
[----:B------:R-:W-:-:S05]  /*19d40*/  @P0 IMAD.MOV.U32 R5, RZ, RZ, R13 ;  /* 0x000000ffff050224 */ /* 0x000fca00078e000d */
[----:B------:R0:W3:Y:S02]  /*19d50*/  @P0 LDG.E.U16 R11, [R4.64] ;  /* 0x0000000a040b0981 */ /* 0x0000e4000c1e1500 */
[----:B0-----:R-:W-:Y:S02]  /*19d60*/  @P0 IMAD.MOV.U32 R5, RZ, RZ, R10 ;  /* 0x000000ffff050224 */ /* 0x001fe400078e000a */
[----:B----4-:R-:W-:-:S05]  /*19d70*/  @P0 IMAD.MOV.U32 R4, RZ, RZ, R9 ;  /* 0x000000ffff040224 */ /* 0x010fca00078e0009 */
[----:B------:R2:W4:Y:S01]  /*19d80*/  @P0 LDG.E.U16 R3, [R4.64] ;  /* 0x0000000a04030981 */ /* 0x000522000c1e1500 */
[----:B------:R-:W-:Y:S01]  /*19d90*/  PRMT R6, RZ, 0x7610, R6 ;  /* 0x00007610ff067816 */ /* 0x000fe20000000006 */
[----:B--2---:R-:W-:Y:S02]  /*19da0*/  @P0 IMAD.MOV.U32 R5, RZ, RZ, R8 ;  /* 0x000000ffff050224 */ /* 0x004fe400078e0008 */
[----:B------:R-:W-:-:S05]  /*19db0*/  @P0 IMAD.MOV.U32 R4, RZ, RZ, R7 ;  /* 0x000000ffff040224 */ /* 0x000fca00078e0007 */
[----:B------:R0:W2:Y:S04]  /*19dc0*/  @P0 LDG.E.U16 R6, [R4.64] ;  /* 0x0000000a04060981 */ /* 0x0000a8000c1e1500 */
[----:B------:R-:W1:Y:S04]  /*19dd0*/  S2R R29, SR_TID.X ;  /* 0x00000000001d7919 */ /* 0x000e680000002100 */
[----:B------:R-:W0:Y:S01]  /*19de0*/  S2R R0, SR_TID.X ;  /* 0x0000000000007919 */ /* 0x000e220000002100 */
[----:B------:R-:W-:Y:S06]  /*19df0*/  BAR.SYNC.DEFER_BLOCKING 0x0 ;  /* 0x0000000000007b1d */ /* 0x000fec0000010000 */
[----:B----4-:R-:W-:Y:S01]  /*19e00*/  STL [R1+0xb0], R3 ;  /* 0x0000b00301007387 */ /* 0x010fe20000100800 */
[----:B0-----:R-:W4:Y:S03]  /*19e10*/  LDL.LU R4, [R1+0x13b8] ;  /* 0x0013b80001047983 */ /* 0x001f260000300800 */
[----:B----4-:R0:W-:Y:S04]  /*19e20*/  STL [R1+0x4260], R4 ;  /* 0x0042600401007387 */ /* 0x0101e80000100800 */
[----:B0-----:R-:W4:Y:S01]  /*19e30*/  LDL.LU R4, [R1+0x13c0] ;  /* 0x0013c00001047983 */ /* 0x001f220000300800 */
[----:B-1----:R-:W-:-:S04]  /*19e40*/  LOP3.LUT R3, R29, 0x1f, RZ, 0xc0, !PT ;  /* 0x0000001f1d037812 */ /* 0x002fc800078ec0ff */
[----:B------:R-:W-:Y:S02]  /*19e50*/  ISETP.GE.AND P0, PT, R3, R2, PT ;  /* 0x000000020300720c */ /* 0x000fe40003f06270 */
[----:B------:R-:W-:Y:S01]  /*19e60*/  LOP3.LUT R0, R0, 0x3f, RZ, 0xc0, !PT ;  /* 0x0000003f00007812 */ /* 0x000fe200078ec0ff */
[----:B----4-:R0:W-:Y:S04]  /*19e70*/  STL [R1+0x4264], R4 ;  /* 0x0042640401007387 */ /* 0x0101e80000100800 */
[----:B0-----:R-:W4:Y:S01]  /*19e80*/  LDL.LU R4, [R1+0x13c4] ;  /* 0x0013c40001047983 */ /* 0x001f220000300800 */
[----:B------:R-:W4:Y:S02]  /*19e90*/  LDL.LU R5, [R1+0x13b4] ;  /* 0x0013b40001057983 */ /* 0x000f240000300800 */
[----:B--2---:R0:W-:Y:S02]  /*19ea0*/  STL [R1+0xa8], R6 ;  /* 0x0000a80601007387 */ /* 0x0041e40000100800 */
[----:B0-----:R-:W2:Y:S01]  /*19eb0*/  LDL.LU R6, [R1+0x13b0] ;  /* 0x0013b00001067983 */ /* 0x001ea20000300800 */
[----:B------:R-:W2:Y:S02]  /*19ec0*/  LDL.LU R7, [R1+0x13ac] ;  /* 0x0013ac0001077983 */ /* 0x000ea40000300800 */
[----:B------:R-:W-:Y:S02]  /*19ed0*/  STL [R1+0x1110], R23 ;  /* 0x0011101701007387 */ /* 0x000fe40000100800 */
[----:B------:R-:W2:Y:S01]  /*19ee0*/  LDL.LU R8, [R1+0x13a8] ;  /* 0x0013a80001087983 */ /* 0x000ea20000300800 */
[----:B------:R-:W2:Y:S01]  /*19ef0*/  LDL.LU R9, [R1+0x12a4] ;  /* 0x0012a40001097983 */ /* 0x000ea20000300800 */
[----:B------:R-:W2:Y:S02]  /*19f00*/  LDL.LU R10, [R1+0x12a0] ;  /* 0x0012a000010a7983 */ /* 0x000ea40000300800 */
[----:B------:R-:W-:Y:S02]  /*19f10*/  STL [R1+0x1108], R20 ;  /* 0x0011081401007387 */ /* 0x000fe40000100800 */
[----:B---3--:R0:W-:Y:S02]  /*19f20*/  STL [R1+0xb8], R11 ;  /* 0x0000b80b01007387 */ /* 0x0081e40000100800 */
[----:B0-----:R-:W3:Y:S01]  /*19f30*/  LDL.LU R11, [R1+0x129c] ;  /* 0x00129c00010b7983 */ /* 0x001ee20000300800 */
[----:B------:R-:W2:Y:S02]  /*19f40*/  LDL.LU R12, [R1+0x1298] ;  /* 0x00129800010c7983 */ /* 0x000ea40000300800 */
[----:B------:R-:W-:Y:S02]  /*19f50*/  STL [R1+0xc8], R17 ;  /* 0x0000c81101007387 */ /* 0x000fe40000100800 */
[----:B------:R-:W2:Y:S01]  /*19f60*/  LDL.LU R13, [R1+0x1294] ;  /* 0x00129400010d7983 */ /* 0x000ea20000300800 */
[----:B------:R0:W-:Y:S04]  /*19f70*/  STL [R1+0xc0], R14 ;  /* 0x0000c00e01007387 */ /* 0x0001e80000100800 */
[----:B0-----:R-:W2:Y:S01]  /*19f80*/  LDL.LU R14, [R1+0x1290] ;  /* 0x00129000010e7983 */ /* 0x001ea20000300800 */
[----:B------:R-:W2:Y:S02]  /*19f90*/  LDL.LU R15, [R1+0x128c] ;  /* 0x00128c00010f7983 */ /* 0x000ea40000300800 */
[----:B------:R-:W2:Y:S02]  /*19fa0*/  LDL.LU R16, [R1+0x1288] ;  /* 0x0012880001107983 */ /* 0x000ea40000300800 */
[----:B------:R-:W2:Y:S01]  /*19fb0*/  LDL.LU R17, [R1+0x11a4] ;  /* 0x0011a40001117983 */ /* 0x000ea20000300800 */
[----:B------:R-:W2:Y:S01]  /*19fc0*/  LDL.LU R18, [R1+0x11a0] ;  /* 0x0011a00001127983 */ /* 0x000ea20000300800 */
        /* <DEDUP_REMOVED lines=12> */
[----:B------:R-:W-:Y:S02]  /*1a090*/  STL [R1+0x4104], R2 ;  /* 0x0041040201007387 */ /* 0x000fe40000100800 */
[----:B------:R-:W-:Y:S02]  /*1a0a0*/  STL [R1+0x410c], R2 ;  /* 0x00410c0201007387 */ /* 0x000fe40000100800 */
[----:B------:R-:W-:Y:S01]  /*1a0b0*/  STL [R1+0x4114], R2 ;  /* 0x0041140201007387 */ /* 0x000fe20000100800 */
[----:B------:R-:W-:Y:S01]  /*1a0c0*/  STL [R1+0x411c], R2 ;  /* 0x00411c0201007387 */ /* 0x000fe20000100800 */
        /* <DEDUP_REMOVED lines=10> */
[----:B------:R-:W-:Y:S01]  /*1a170*/  IMAD.SHL.U32 R0, R0, 0x2, RZ ;  /* 0x0000000200007824 */ /* 0x000fe200078e00ff */
[----:B------:R-:W-:Y:S01]  /*1a180*/  STL [R1+0x4174], R2 ;  /* 0x0041740201007387 */ /* 0x000fe20000100800 */
[----:B------:R-:W-:Y:S02]  /*1a190*/  STL [R1+0x417c], R2 ;  /* 0x00417c0201007387 */ /* 0x000fe40000100800 */
[----:B------:R-:W-:Y:S02]  /*1a1a0*/  STL [R1+0x4184], R2 ;  /* 0x0041840201007387 */ /* 0x000fe40000100800 */
[----:B------:R-:W-:Y:S01]  /*1a1b0*/  STL [R1+0x418c], R2 ;  /* 0x00418c0201007387 */ /* 0x000fe20000100800 */
[----:B------:R0:W-:Y:S04]  /*1a1c0*/  STL [R1+0x4194], R2 ;  /* 0x0041940201007387 */ /* 0x0001e80000100800 */
[----:B0-----:R-:W2:Y:S04]  /*1a1d0*/  LDL.LU R2, [R1+0x13bc] ;  /* 0x0013bc0001027983 */ /* 0x001ea80000300800 */
[----:B----4-:R0:W-:Y:S04]  /*1a1e0*/  STS.U16 [R0], R4 ;  /* 0x0000000400007388 */ /* 0x0101e80000000400 */
[----:B0-----:R-:W4:Y:S04]  /*1a1f0*/  LDL.LU R4, [R1+0x4264] ;  /* 0x0042640001047983 */ /* 0x001f280000300800 */
[----:B----4-:R0:W-:Y:S04]  /*1a200*/  STS.U16 [R0+0x80], R4 ;  /* 0x0000800400007388 */ /* 0x0101e80000000400 */
[----:B0-----:R-:W4:Y:S04]  /*1a210*/  LDL.LU R4, [R1+0x4260] ;  /* 0x0042600001047983 */ /* 0x001f280000300800 */
[----:B----4-:R0:W-:Y:S04]  /*1a220*/  STS.U16 [R0+0x180], R4 ;  /* 0x0001800400007388 */ /* 0x0101e80000000400 */
[----:B0-----:R-:W4:Y:S04]  /*1a230*/  LDL.LU R4, [R1+0x139c] ;  /* 0x00139c0001047983 */ /* 0x001f280000300800 */
[----:B----4-:R0:W-:Y:S04]  /*1a240*/  STL [R1+0x4254], R4 ;  /* 0x0042540401007387 */ /* 0x0101e80000100800 */
[----:B0-----:R-:W4:Y:S04]  /*1a250*/  LDL.LU R4, [R1+0x13a4] ;  /* 0x0013a40001047983 */ /* 0x001f280000300800 */
[----:B----4-:R0:W-:Y:S04]  /*1a260*/  STL [R1+0x4258], R4 ;  /* 0x0042580401007387 */ /* 0x0101e80000100800 */
[----:B0-----:R-:W4:Y:S04]  /*1a270*/  LDL.LU R4, [R1+0x48] ;  /* 0x0000480001047983 */ /* 0x001f280000300800 */
[----:B------:R-:W-:Y:S04]  /*1a280*/  STS.U16 [R0+0x200], R5 ;  /* 0x0002000500007388 */ /* 0x000fe80000000400 */
[----:B--2---:R-:W-:Y:S04]  /*1a290*/  STS.U16 [R0+0x280], R6 ;  /* 0x0002800600007388 */ /* 0x004fe80000000400 */
[----:B------:R-:W-:Y:S04]  /*1a2a0*/  STS.U16 [R0+0x300], R7 ;  /* 0x0003000700007388 */ /* 0x000fe80000000400 */
[----:B------:R-:W-:Y:S04]  /*1a2b0*/  STS.U16 [R0+0x380], R8 ;  /* 0x0003800800007388 */ /* 0x000fe80000000400 */
[----:B------:R-:W-:Y:S04]  /*1a2c0*/  STS.U16 [R0+0x2000], R9 ;  /* 0x0020000900007388 */ /* 0x000fe80000000400 */
[----:B------:R-:W-:Y:S04]  /*1a2d0*/  STS.U16 [R0+0x2080], R10 ;  /* 0x0020800a00007388 */ /* 0x000fe80000000400 */
[----:B---3--:R-:W-:Y:S04]  /*1a2e0*/  STS.U16 [R0+0x2100], R11 ;  /* 0x0021000b00007388 */ /* 0x008fe80000000400 */
[----:B------:R-:W-:Y:S04]  /*1a2f0*/  STS.U16 [R0+0x2180], R12 ;  /* 0x0021800c00007388 */ /* 0x000fe80000000400 */
[----:B------:R-:W-:Y:S04]  /*1a300*/  STS.U16 [R0+0x2200], R13 ;  /* 0x0022000d00007388 */ /* 0x000fe80000000400 */
[----:B------:R-:W-:Y:S04]  /*1a310*/  STS.U16 [R0+0x2280], R14 ;  /* 0x0022800e00007388 */ /* 0x000fe80000000400 */
[----:B------:R-:W-:Y:S04]  /*1a320*/  STS.U16 [R0+0x2300], R15 ;  /* 0x0023000f00007388 */ /* 0x000fe80000000400 */
[----:B------:R-:W-:Y:S04]  /*1a330*/  STS.U16 [R0+0x2380], R16 ;  /* 0x0023801000007388 */ /* 0x000fe80000000400 */
[----:B------:R-:W-:Y:S04]  /*1a340*/  STS.U16 [R0+0x4000], R17 ;  /* 0x0040001100007388 */ /* 0x000fe80000000400 */
[----:B----4-:R0:W-:Y:S04]  /*1a350*/  STL [R1+0x425c], R4 ;  /* 0x00425c0401007387 */ /* 0x0101e80000100800 */
[----:B0-----:R-:W2:Y:S01]  /*1a360*/  LDL.LU R4, [R1+0x4c] ;  /* 0x00004c0001047983 */ /* 0x001ea20000300800 */
[----:B------:R-:W3:Y:S02]  /*1a370*/  LDL.LU R5, [R1+0x1398] ;  /* 0x0013980001057983 */ /* 0x000ee40000300800 */
[----:B------:R-:W4:Y:S02]  /*1a380*/  LDL.LU R6, [R1+0x1394] ;  /* 0x0013940001067983 */ /* 0x000f240000300800 */
[----:B------:R-:W3:Y:S01]  /*1a390*/  LDL.LU R7, [R1+0x1390] ;  /* 0x0013900001077983 */ /* 0x000ee20000300800 */
[----:B------:R-:W3:Y:S01]  /*1a3a0*/  LDL.LU R8, [R1+0x138c] ;  /* 0x00138c0001087983 */ /* 0x000ee20000300800 */
[----:B------:R-:W3:Y:S02]  /*1a3b0*/  LDL.LU R9, [R1+0x1388] ;  /* 0x0013880001097983 */ /* 0x000ee40000300800 */
[----:B------:R-:W3:Y:S02]  /*1a3c0*/  LDL.LU R10, [R1+0x1284] ;  /* 0x00128400010a7983 */ /* 0x000ee40000300800 */
[----:B------:R-:W3:Y:S01]  /*1a3d0*/  LDL.LU R11, [R1+0x1280] ;  /* 0x00128000010b7983 */ /* 0x000ee20000300800 */
[----:B------:R-:W3:Y:S01]  /*1a3e0*/  LDL.LU R12, [R1+0x127c] ;  /* 0x00127c00010c7983 */ /* 0x000ee20000300800 */
[----:B------:R-:W3:Y:S02]  /*1a3f0*/  LDL.LU R13, [R1+0x1278] ;  /* 0x00127800010d7983 */ /* 0x000ee40000300800 */
[----:B------:R-:W3:Y:S02]  /*1a400*/  LDL.LU R14, [R1+0x1274] ;  /* 0x00127400010e7983 */ /* 0x000ee40000300800 */
[----:B------:R-:W3:Y:S01]  /*1a410*/  LDL.LU R15, [R1+0x1270] ;  /* 0x00127000010f7983 */ /* 0x000ee20000300800 */
[----:B------:R-:W3:Y:S04]  /*1a420*/  LDL.LU R16, [R1+0x126c] ;  /* 0x00126c0001107983 */ /* 0x000ee80000300800 */
[----:B------:R0:W-:Y:S01]  /*1a430*/  STS.U16 [R0+0x4080], R18 ;  /* 0x0040801200007388 */ /* 0x0001e20000000400 */
[----:B------:R-:W3:Y:S03]  /*1a440*/  LDL.LU R17, [R1+0x1268] ;  /* 0x0012680001117983 */ /* 0x000ee60000300800 */
[----:B------:R1:W-:Y:S04]  /*1a450*/  STS.U16 [R0+0x4100], R19 ;  /* 0x0041001300007388 */ /* 0x0003e80000000400 */
[----:B------:R1:W-:Y:S04]  /*1a460*/  STS.U16 [R0+0x4180], R20 ;  /* 0x0041801400007388 */ /* 0x0003e80000000400 */
[----:B------:R1:W-:Y:S04]  /*1a470*/  STS.U16 [R0+0x4200], R21 ;  /* 0x0042001500007388 */ /* 0x0003e80000000400 */
[----:B------:R1:W-:Y:S04]  /*1a480*/  STS.U16 [R0+0x4280], R22 ;  /* 0x0042801600007388 */ /* 0x0003e80000000400 */
[----:B------:R1:W-:Y:S04]  /*1a490*/  STS.U16 [R0+0x4300], R23 ;  /* 0x0043001700007388 */ /* 0x0003e80000000400 */
[----:B0-----:R-:W3:Y:S01]  /*1a4a0*/  LDL.LU R18, [R1+0x1180] ;  /* 0x0011800001127983 */ /* 0x001ee20000300800 */
[----:B-1----:R-:W3:Y:S02]  /*1a4b0*/  LDL.LU R19, [R1+0x117c] ;  /* 0x00117c0001137983 */ /* 0x002ee40000300800 */
[----:B------:R-:W3:Y:S01]  /*1a4c0*/  LDL.LU R20, [R1+0x1178] ;  /* 0x0011780001147983 */ /* 0x000ee20000300800 */
[----:B------:R-:W3:Y:S01]  /*1a4d0*/  LDL.LU R21, [R1+0x1174] ;  /* 0x0011740001157983 */ /* 0x000ee20000300800 */
[----:B------:R-:W3:Y:S03]  /*1a4e0*/  LDL.LU R22, [R1+0x1170] ;  /* 0x0011700001167983 */ /* 0x000ee60000300800 */
        /* <DEDUP_REMOVED lines=14> */
[----:B0-----:R-:W3:Y:S04]  /*1a5d0*/  LDL.LU R29, [R1+0x34] ;  /* 0x00003400011d7983 */ /* 0x001ee80000300800 */
[----:B--2---:R0:W-:Y:S04]  /*1a5e0*/  STS.U16 [R0+0x6300], R4 ;  /* 0x0063000400007388 */ /* 0x0041e80000000400 */
[----:B0-----:R-:W2:Y:S04]  /*1a5f0*/  LDL.LU R4, [R1+0x425c] ;  /* 0x00425c0001047983 */ /* 0x001ea80000300800 */
[----:B------:R-:W-:Y:S04]  /*1a600*/  STS.U16 [R0+0x100], R2 ;  /* 0x0001000200007388 */ /* 0x000fe80000000400 */
[----:B--2---:R0:W-:Y:S04]  /*1a610*/  STS.U16 [R0+0x6380], R4 ;  /* 0x0063800400007388 */ /* 0x0041e80000000400 */
[----:B0-----:R-:W2:Y:S01]  /*1a620*/  LDL.LU R4, [R1+0x4258] ;  /* 0x0042580001047983 */ /* 0x001ea20000300800 */
[----:B------:R-:W-:-:S02]  /*1a630*/  LOP3.LUT R2, R0, 0x10, RZ, 0x3c, !PT ;  /* 0x0000001000027812 */ /* 0x000fc400078e3cff */
[----:B------:R-:W3:Y:S03]  /*1a640*/  LDL.LU R0, [R1+0x13a0] ;  /* 0x0013a00001007983 */ /* 0x000ee60000300800 */
[----:B--2---:R0:W-:Y:S04]  /*1a650*/  STS.U16 [R2+0x400], R4 ;  /* 0x0004000402007388 */ /* 0x0041e80000000400 */
[----:B0-----:R-:W2:Y:S01]  /*1a660*/  LDL.LU R4, [R1+0x4254] ;  /* 0x0042540001047983 */ /* 0x001ea20000300800 */
[----:B---3--:R-:W-:Y:S03]  /*1a670*/  STS.U16 [R2+0x480], R0 ;  /* 0x0004800002007388 */ /* 0x008fe60000000400 */
[----:B--2---:R-:W-:Y:S01]  /*1a680*/  STS.U16 [R2+0x500], R4 ;  /* 0x0005000402007388 */ /* 0x004fe20000000400 */
[----:B------:R-:W-:Y:S02]  /*1a690*/  STS.U16 [R2+0x580], R5 ;  /* 0x0005800502007388 */ /* 0x000fe40000000400 */
[----:B----4-:R-:W-:Y:S02]  /*1a6a0*/  STS.U16 [R2+0x600], R6 ;  /* 0x0006000602007388 */ /* 0x010fe40000000400 */
[----:B------:R-:W-:Y:S01]  /*1a6b0*/  STS.U16 [R2+0x680], R7 ;  /* 0x0006800702007388 */ /* 0x000fe20000000400 */
[----:B------:R-:W-:Y:S01]  /*1a6c0*/  STS.U16 [R2+0x700], R8 ;  /* 0x0007000802007388 */ /* 0x000fe20000000400 */
[----:B------:R-:W-:Y:S02]  /*1a6d0*/  STS.U16 [R2+0x780], R9 ;  /* 0x0007800902007388 */ /* 0x000fe40000000400 */
[----:B------:R-:W-:Y:S02]  /*1a6e0*/  STS.U16 [R2+0x2400], R10 ;  /* 0x0024000a02007388 */ /* 0x000fe40000000400 */
        /* <DEDUP_REMOVED lines=19> */
[----:B------:R0:W-:Y:S02]  /*1a820*/  STS.U16 [R2+0x6600], R29 ;  /* 0x0066001d02007388 */ /* 0x0001e40000000400 */
[----:B0-----:R-:W2:Y:S04]  /*1a830*/  LDL.LU R29, [R1+0x28] ;  /* 0x00002800011d7983 */ /* 0x001ea80000300800 */
[----:B--2---:R0:W-:Y:S04]  /*1a840*/  STL [R1+0x424c], R29 ;  /* 0x00424c1d01007387 */ /* 0x0041e80000100800 */
[----:B0-----:R-:W2:Y:S04]  /*1a850*/  LDL.LU R29, [R1+0x2c] ;  /* 0x00002c00011d7983 */ /* 0x001ea80000300800 */
[----:B------:R-:W0:Y:S04]  /*1a860*/  S2R R0, SR_TID.X ;  /* 0x0000000000007919 */ /* 0x000e280000002100 */
[----:B--2---:R1:W-:Y:S04]  /*1a870*/  STL [R1+0x4250], R29 ;  /* 0x0042501d01007387 */ /* 0x0043e80000100800 */
[----:B-1----:R-:W2:Y:S01]  /*1a880*/  LDL.LU R29, [R1+0x30] ;  /* 0x00003000011d7983 */ /* 0x002ea20000300800 */
[----:B------:R-:W3:Y:S01]  /*1a890*/  LDL.LU R2, [R1+0x137c] ;  /* 0x00137c0001027983 */ /* 0x000ee20000300800 */
[----:B0-----:R-:W-:-:S05]  /*1a8a0*/  LOP3.LUT R0, R0, 0x3f, RZ, 0xc0, !PT ;  /* 0x0000003f00007812 */ /* 0x001fca00078ec0ff */
[----:B------:R-:W-:-:S05]  /*1a8b0*/  IMAD.SHL.U32 R0, R0, 0x2, RZ ;  /* 0x0000000200007824 */ /* 0x000fca00078e00ff */
[C---:B------:R-:W-:Y:S01]  /*1a8c0*/  LOP3.LUT R16, R0.reuse, 0x20, RZ, 0x3c, !PT ;  /* 0x0000002000107812 */ /* 0x040fe200078e3cff */
[----:B---3--:R0:W-:Y:S01]  /*1a8d0*/  STL [R1+0x4248], R2 ;  /* 0x0042480201007387 */ /* 0x0081e20000100800 */
        /* <DEDUP_REMOVED lines=20> */
[----:B------:R-:W3:Y:S01]  /*1aa20*/  LDL.LU R25, [R1+0x112c] ;  /* 0x00112c0001197983 */ /* 0x000ee20000300800 */
[----:B0-----:R-:W-:Y:S01]  /*1aa30*/  LOP3.LUT R2, R0, 0x10, RZ, 0x3c, !PT ;  /* 0x0000001000027812 */ /* 0x001fe200078e3cff */
[----:B------:R-:W3:Y:S01]  /*1aa40*/  LDL.LU R26, [R1+0x1124] ;  /* 0x00112400011a7983 */ /* 0x000ee20000300800 */
[----:B------:R-:W3:Y:S01]  /*1aa50*/  LDL.LU R27, [R1+0x24] ;  /* 0x00002400011b7983 */ /* 0x000ee20000300800 */
[----:B------:R-:W3:Y:S02]  /*1aa60*/  LDL.LU R3, [R1+0x20] ;  /* 0x0000200001037983 */ /* 0x000ee40000300800 */
[----:B------:R-:W3:Y:S02]  /*1aa70*/  LDL.LU R28, [R1+0x1c] ;  /* 0x00001c00011c7983 */ /* 0x000ee40000300800 */
[----:B------:R-:W3:Y:S01]  /*1aa80*/  LDL.LU R0, [R1+0x1384] ;  /* 0x0013840001007983 */ /* 0x000ee20000300800 */
[----:B--2---:R0:W-:Y:S04]  /*1aa90*/  STS.U16 [R2+0x6680], R29 ;  /* 0x0066801d02007388 */ /* 0x0041e80000000400 */
[----:B0-----:R-:W2:Y:S04]  /*1aaa0*/  LDL.LU R29, [R1+0x4250] ;  /* 0x00425000011d7983 */ /* 0x001ea80000300800 */
[----:B--2---:R0:W-:Y:S04]  /*1aab0*/  STS.U16 [R2+0x6700], R29 ;  /* 0x0067001d02007388 */ /* 0x0041e80000000400 */
[----:B0-----:R-:W2:Y:S04]  /*1aac0*/  LDL.LU R29, [R1+0x424c] ;  /* 0x00424c00011d7983 */ /* 0x001ea80000300800 */
[----:B--2---:R0:W-:Y:S04]  /*1aad0*/  STS.U16 [R2+0x6780], R29 ;  /* 0x0067801d02007388 */ /* 0x0041e80000000400 */
[----:B0-----:R-:W2:Y:S01]  /*1aae0*/  LDL.LU R2, [R1+0x4248] ;  /* 0x0042480001027983 */ /* 0x001ea20000300800 */
[----:B------:R-:W4:Y:S02]  /*1aaf0*/  LDL.LU R29, [R1+0x4244] ;  /* 0x00424400011d7983 */ /* 0x000f240000300800 */
[----:B---3--:R0:W-:Y:S02]  /*1ab00*/  STS.U16 [R16+0x800], R0 ;  /* 0x0008000010007388 */ /* 0x0081e40000000400 */
[----:B0-----:R-:W4:Y:S04]  /*1ab10*/  LDL.LU R0, [R1+0x18] ;  /* 0x0000180001007983 */ /* 0x001f280000300800 */
[----:B--2---:R-:W-:Y:S01]  /*1ab20*/  STS.U16 [R16+0x880], R2 ;  /* 0x0008800210007388 */ /* 0x004fe20000000400 */
[----:B------:R-:W-:Y:S02]  /*1ab30*/  STS.U16 [R16+0x900], R4 ;  /* 0x0009000410007388 */ /* 0x000fe40000000400 */
[----:B----4-:R-:W-:Y:S01]  /*1ab40*/  STS.U16 [R16+0x980], R5 ;  /* 0x0009800510007388 */ /* 0x010fe20000000400 */
[----:B------:R-:W-:Y:S04]  /*1ab50*/  STS.U16 [R16+0xa00], R6 ;  /* 0x000a000610007388 */ /* 0x000fe80000000400 */
[----:B------:R-:W-:Y:S01]  /*1ab60*/  STS.U16 [R16+0xa80], R7 ;  /* 0x000a800710007388 */ /* 0x000fe20000000400 */
[----:B------:R-:W-:Y:S02]  /*1ab70*/  STS.U16 [R16+0xb00], R8 ;  /* 0x000b000810007388 */ /* 0x000fe40000000400 */
[----:B------:R-:W-:Y:S02]  /*1ab80*/  STS.U16 [R16+0xb80], R9 ;  /* 0x000b800910007388 */ /* 0x000fe40000000400 */
[----:B------:R-:W-:Y:S01]  /*1ab90*/  STS.U16 [R16+0x2800], R10 ;  /* 0x0028000a10007388 */ /* 0x000fe20000000400 */
[----:B------:R-:W-:Y:S01]  /*1aba0*/  STS.U16 [R16+0x2880], R11 ;  /* 0x0028800b10007388 */ /* 0x000fe20000000400 */
[----:B------:R-:W-:Y:S02]  /*1abb0*/  STS.U16 [R16+0x2900], R12 ;  /* 0x0029000c10007388 */ /* 0x000fe40000000400 */
[----:B------:R-:W-:Y:S02]  /*1abc0*/  STS.U16 [R16+0x2980], R13 ;  /* 0x0029800d10007388 */ /* 0x000fe40000000400 */
[----:B------:R0:W-:Y:S01]  /*1abd0*/  STS.U16 [R16+0x2a00], R14 ;  /* 0x002a000e10007388 */ /* 0x0001e20000000400 */
[----:B------:R1:W-:Y:S01]  /*1abe0*/  STS.U16 [R16+0x2a80], R15 ;  /* 0x002a800f10007388 */ /* 0x0003e20000000400 */
[----:B------:R2:W-:Y:S02]  /*1abf0*/  STS.U16 [R16+0x2b00], R17 ;  /* 0x002b001110007388 */ /* 0x0005e40000000400 */
[----:B------:R4:W-:Y:S02]  /*1ac00*/  STS.U16 [R16+0x2b80], R18 ;  /* 0x002b801210007388 */ /* 0x0009e40000000400 */
[----:B------:R4:W-:Y:S01]  /*1ac10*/  STS.U16 [R16+0x4800], R19 ;  /* 0x0048001310007388 */ /* 0x0009e20000000400 */
[----:B------:R-:W-:Y:S01]  /*1ac20*/  STS.U16 [R16+0x4880], R20 ;  /* 0x0048801410007388 */ /* 0x000fe20000000400 */
[----:B------:R-:W-:Y:S03]  /*1ac30*/  STS.U16 [R16+0x4900], R21 ;  /* 0x0049001510007388 */ /* 0x000fe60000000400 */
[----:B0-----:R-:W3:Y:S01]  /*1ac40*/  LDL.LU R14, [R1+0x10] ;  /* 0x00001000010e7983 */ /* 0x001ee20000300800 */
[----:B-1----:R-:W3:Y:S02]  /*1ac50*/  LDL.LU R15, [R1+0xc] ;  /* 0x00000c00010f7983 */ /* 0x002ee40000300800 */
[----:B--2---:R-:W2:Y:S02]  /*1ac60*/  LDL.LU R17, [R1+0x8] ;  /* 0x0000080001117983 */ /* 0x004ea40000300800 */
[----:B----4-:R-:W4:Y:S01]  /*1ac70*/  LDL.LU R18, [R1+0x1344] ;  /* 0x0013440001127983 */ /* 0x010f220000300800 */
[----:B------:R0:W-:Y:S04]  /*1ac80*/  STS.U16 [R16+0x4980], R22 ;  /* 0x0049801610007388 */ /* 0x0001e80000000400 */
[----:B------:R-:W4:Y:S01]  /*1ac90*/  LDL.LU R19, [R1+0x133c] ;  /* 0x00133c0001137983 */ /* 0x000f220000300800 */
[----:B------:R1:W-:Y:S02]  /*1aca0*/  STS.U16 [R16+0x4a00], R23 ;  /* 0x004a001710007388 */ /* 0x0003e40000000400 */
[----:B------:R1:W-:Y:S02]  /*1acb0*/  STS.U16 [R16+0x4a80], R24 ;  /* 0x004a801810007388 */ /* 0x0003e40000000400 */
[----:B------:R1:W-:Y:S01]  /*1acc0*/  STS.U16 [R16+0x4b00], R25 ;  /* 0x004b001910007388 */ /* 0x0003e20000000400 */
[----:B------:R1:W-:Y:S01]  /*1acd0*/  STS.U16 [R16+0x4b80], R26 ;  /* 0x004b801a10007388 */ /* 0x0003e20000000400 */
[----:B------:R1:W-:Y:S03]  /*1ace0*/  STS.U16 [R16+0x6800], R27 ;  /* 0x0068001b10007388 */ /* 0x0003e60000000400 */
[----:B0-----:R-:W4:Y:S01]  /*1acf0*/  LDL.LU R22, [R1+0x1334] ;  /* 0x0013340001167983 */ /* 0x001f220000300800 */
[----:B-1----:R-:W4:Y:S03]  /*1ad00*/  LDL.LU R23, [R1+0x132c] ;  /* 0x00132c0001177983 */ /* 0x002f260000300800 */
[----:B------:R-:W4:Y:S04]  /*1ad10*/  LDL.LU R24, [R1+0x1324] ;  /* 0x0013240001187983 */ /* 0x000f280000300800 */
[----:B------:R-:W4:Y:S01]  /*1ad20*/  LDL.LU R25, [R1+0x131c] ;  /* 0x00131c0001197983 */ /* 0x000f220000300800 */
[----:B------:R-:W4:Y:S02]  /*1ad30*/  LDL.LU R26, [R1+0x1314] ;  /* 0x00131400011a7983 */ /* 0x000f240000300800 */
[----:B------:R0:W-:Y:S02]  /*1ad40*/  STS.U16 [R16+0x6880], R3 ;  /* 0x0068800310007388 */ /* 0x0001e40000000400 */
[----:B------:R-:W4:Y:S01]  /*1ad50*/  LDL.LU R27, [R1+0x130c] ;  /* 0x00130c00011b7983 */ /* 0x000f220000300800 */
[----:B------:R1:W-:Y:S04]  /*1ad60*/  STS.U16 [R16+0x6900], R28 ;  /* 0x0069001c10007388 */ /* 0x0003e80000000400 */
[----:B0-----:R-:W4:Y:S01]  /*1ad70*/  LDL.LU R3, [R1+0x1228] ;  /* 0x0012280001037983 */ /* 0x001f220000300800 */
[----:B-1----:R-:W4:Y:S02]  /*1ad80*/  LDL.LU R28, [R1+0x121c] ;  /* 0x00121c00011c7983 */ /* 0x002f240000300800 */
[----:B------:R0:W-:Y:S01]  /*1ad90*/  STS.U16 [R16+0x6980], R0 ;  /* 0x0069800010007388 */ /* 0x0001e20000000400 */
[----:B------:R-:W4:Y:S04]  /*1ada0*/  LDL.LU R2, [R1+0x120c] ;  /* 0x00120c0001027983 */ /* 0x000f280000300800 */
[----:B------:R-:W4:Y:S01]  /*1adb0*/  LDL.LU R4, [R1+0x1204] ;  /* 0x0012040001047983 */ /* 0x000f220000300800 */
[----:B------:R-:W4:Y:S02]  /*1adc0*/  LDL.LU R5, [R1+0x11fc] ;  /* 0x0011fc0001057983 */ /* 0x000f240000300800 */
[----:B------:R-:W4:Y:S02]  /*1add0*/  LDL.LU R6, [R1+0x11f4] ;  /* 0x0011f40001067983 */ /* 0x000f240000300800 */
[----:B------:R-:W4:Y:S01]  /*1ade0*/  LDL.LU R7, [R1+0x11ec] ;  /* 0x0011ec0001077983 */ /* 0x000f220000300800 */
[----:B------:R-:W4:Y:S01]  /*1adf0*/  LDL.LU R8, [R1+0x111c] ;  /* 0x00111c0001087983 */ /* 0x000f220000300800 */
[----:B------:R-:W4:Y:S02]  /*1ae00*/  LDL.LU R9, [R1+0x1114] ;  /* 0x0011140001097983 */ /* 0x000f240000300800 */
[----:B------:R-:W4:Y:S02]  /*1ae10*/  LDL.LU R10, [R1+0x110c] ;  /* 0x00110c00010a7983 */ /* 0x000f240000300800 */
[----:B------:R-:W4:Y:S01]  /*1ae20*/  LDL.LU R11, [R1+0xcc] ;  /* 0x0000cc00010b7983 */ /* 0x000f220000300800 */
[----:B0-----:R-:W0:Y:S04]  /*1ae30*/  S2R R0, SR_TID.X ;  /* 0x0000000000007919 */ /* 0x001e280000002100 */
[----:B------:R-:W4:Y:S01]  /*1ae40*/  LDL.LU R12, [R1+0xc4] ;  /* 0x0000c400010c7983 */ /* 0x000f220000300800 */
[----:B------:R-:W4:Y:S02]  /*1ae50*/  LDL.LU R13, [R1+0xbc] ;  /* 0x0000bc00010d7983 */ /* 0x000f240000300800 */
[----:B------:R-:W4:Y:S02]  /*1ae60*/  LDL.LU R20, [R1+0xb4] ;  /* 0x0000b40001147983 */ /* 0x000f240000300800 */
[----:B------:R-:W4:Y:S01]  /*1ae70*/  LDL.LU R21, [R1+0xac] ;  /* 0x0000ac0001157983 */ /* 0x000f220000300800 */
[----:B------:R1:W-:Y:S01]  /*1ae80*/  STS.U16 [R16+0x6a00], R29 ;  /* 0x006a001d10007388 */ /* 0x0003e20000000400 */
[----:B0-----:R-:W-:-:S05]  /*1ae90*/  LOP3.LUT R0, R0, 0x3f, RZ, 0xc0, !PT ;  /* 0x0000003f00007812 */ /* 0x001fca00078ec0ff */
[----:B------:R-:W-:-:S05]  /*1aea0*/  IMAD.SHL.U32 R0, R0, 0x2, RZ ;  /* 0x0000000200007824 */ /* 0x000fca00078e00ff */
[----:B-1----:R-:W-:Y:S01]  /*1aeb0*/  LOP3.LUT R29, R0, 0x30, RZ, 0x3c, !PT ;  /* 0x00000030001d7812 */ /* 0x002fe200078e3cff */
[----:B------:R0:W-:Y:S04]  /*1aec0*/  STL [R1+0x41a4], R0 ;  /* 0x0041a40001007387 */ /* 0x0001e80000100800 */
[----:B0-----:R-:W4:Y:S04]  /*1aed0*/  LDL.LU R0, [R1+0x1214] ;  /* 0x0012140001007983 */ /* 0x001f280000300800 */
[----:B---3--:R0:W-:Y:S01]  /*1aee0*/  STS.U16 [R16+0x6a80], R14 ;  /* 0x006a800e10007388 */ /* 0x0081e20000000400 */
[----:B------:R1:W-:Y:S02]  /*1aef0*/  STS.U16 [R16+0x6b00], R15 ;  /* 0x006b000f10007388 */ /* 0x0003e40000000400 */
[----:B--2---:R2:W-:Y:S02]  /*1af00*/  STS.U16 [R16+0x6b80], R17 ;  /* 0x006b801110007388 */ /* 0x0045e40000000400 */
[----:B----4-:R3:W-:Y:S01]  /*1af10*/  STS.U16 [R29+0xc00], R18 ;  /* 0x000c00121d007388 */ /* 0x0107e20000000400 */
[----:B------:R3:W-:Y:S04]  /*1af20*/  STS.U16 [R29+0xc80], R19 ;  /* 0x000c80131d007388 */ /* 0x0007e80000000400 */
[----:B0-----:R-:W4:Y:S01]  /*1af30*/  LDL.LU R14, [R1+0x4240] ;  /* 0x00424000010e7983 */ /* 0x001f220000300800 */
[----:B-1----:R-:W4:Y:S02]  /*1af40*/  LDL.LU R15, [R1+0x423c] ;  /* 0x00423c00010f7983 */ /* 0x002f240000300800 */
[----:B--2---:R-:W2:Y:S02]  /*1af50*/  LDL.LU R16, [R1+0x4238] ;  /* 0x0042380001107983 */ /* 0x004ea40000300800 */
[----:B------:R-:W2:Y:S01]  /*1af60*/  LDL.LU R17, [R1+0x4234] ;  /* 0x0042340001117983 */ /* 0x000ea20000300800 */
[----:B---3--:R-:W3:Y:S01]  /*1af70*/  LDL.LU R18, [R1+0x4230] ;  /* 0x0042300001127983 */ /* 0x008ee20000300800 */
[----:B------:R-:W2:Y:S03]  /*1af80*/  LDL.LU R19, [R1+0x422c] ;  /* 0x00422c0001137983 */ /* 0x000ea60000300800 */
[----:B------:R0:W-:Y:S01]  /*1af90*/  STS.U16 [R29+0xd00], R22 ;  /* 0x000d00161d007388 */ /* 0x0001e20000000400 */
[----:B------:R1:W-:Y:S02]  /*1afa0*/  STS.U16 [R29+0xd80], R23 ;  /* 0x000d80171d007388 */ /* 0x0003e40000000400 */
[----:B------:R1:W-:Y:S02]  /*1afb0*/  STS.U16 [R29+0xe00], R24 ;  /* 0x000e00181d007388 */ /* 0x0003e40000000400 */
[----:B------:R1:W-:Y:S01]  /*1afc0*/  STS.U16 [R29+0xe80], R25 ;  /* 0x000e80191d007388 */ /* 0x0003e20000000400 */
[----:B------:R1:W-:Y:S01]  /*1afd0*/  STS.U16 [R29+0xf00], R26 ;  /* 0x000f001a1d007388 */ /* 0x0003e20000000400 */
[----:B------:R1:W-:Y:S03]  /*1afe0*/  STS.U16 [R29+0xf80], R27 ;  /* 0x000f801b1d007388 */ /* 0x0003e60000000400 */
[----:B0-----:R-:W2:Y:S01]  /*1aff0*/  LDL.LU R22, [R1+0x4228] ;  /* 0x0042280001167983 */ /* 0x001ea20000300800 */
[----:B-1----:R-:W2:Y:S03]  /*1b000*/  LDL.LU R23, [R1+0x4224] ;  /* 0x0042240001177983 */ /* 0x002ea60000300800 */
[----:B------:R-:W2:Y:S01]  /*1b010*/  LDL.LU R24, [R1+0x4220] ;  /* 0x0042200001187983 */ /* 0x000ea20000300800 */
[----:B------:R-:W2:Y:S03]  /*1b020*/  LDL.LU R25, [R1+0x421c] ;  /* 0x00421c0001197983 */ /* 0x000ea60000300800 */
[----:B------:R-:W2:Y:S01]  /*1b030*/  LDL.LU R26, [R1+0x4218] ;  /* 0x00421800011a7983 */ /* 0x000ea20000300800 */
[----:B------:R-:W2:Y:S03]  /*1b040*/  LDL.LU R27, [R1+0x4214] ;  /* 0x00421400011b7983 */ /* 0x000ea60000300800 */
[----:B------:R0:W-:Y:S01]  /*1b050*/  STS.U16 [R29+0x2c00], R3 ;  /* 0x002c00031d007388 */ /* 0x0001e20000000400 */
[----:B------:R1:W-:Y:S03]  /*1b060*/  STS.U16 [R29+0x2c80], R28 ;  /* 0x002c801c1d007388 */ /* 0x0003e60000000400 */
[----:B0-----:R-:W2:Y:S01]  /*1b070*/  LDL.LU R3, [R1+0x4210] ;  /* 0x0042100001037983 */ /* 0x001ea20000300800 */
[----:B-1----:R-:W2:Y:S03]  /*1b080*/  LDL.LU R28, [R1+0x420c] ;  /* 0x00420c00011c7983 */ /* 0x002ea60000300800 */
        /* <DEDUP_REMOVED lines=12> */
[----:B------:R0:W-:Y:S01]  /*1b150*/  STS.U16 [R29+0x4f00], R20 ;  /* 0x004f00141d007388 */ /* 0x0001e20000000400 */
[----:B------:R1:W-:Y:S03]  /*1b160*/  STS.U16 [R29+0x4f80], R21 ;  /* 0x004f80151d007388 */ /* 0x0003e60000000400 */
[----:B0-----:R-:W3:Y:S01]  /*1b170*/  LDL.LU R20, [R1+0x1304] ;  /* 0x0013040001147983 */ /* 0x001ee20000300800 */
[----:B-1----:R-:W3:Y:S03]  /*1b180*/  LDL.LU R21, [R1+0x1300] ;  /* 0x0013000001157983 */ /* 0x002ee60000300800 */
[----:B--2---:R-:W-:Y:S01]  /*1b190*/  STS.U16 [R29+0x6c00], R28 ;  /* 0x006c001c1d007388 */ /* 0x004fe20000000400 */
[----:B------:R0:W-:Y:S03]  /*1b1a0*/  STS.U16 [R29+0x6c80], R3 ;  /* 0x006c80031d007388 */ /* 0x0001e60000000400 */
[----:B0-----:R-:W2:Y:S01]  /*1b1b0*/  LDL.LU R3, [R1+0x12fc] ;  /* 0x0012fc0001037983 */ /* 0x001ea20000300800 */
[----:B------:R-:W4:Y:S02]  /*1b1c0*/  LDL.LU R28, [R1+0x12f8] ;  /* 0x0012f800011c7983 */ /* 0x000f240000300800 */
[----:B------:R-:W4:Y:S01]  /*1b1d0*/  LDL.LU R2, [R1+0x11d8] ;  /* 0x0011d80001027983 */ /* 0x000f220000300800 */
[----:B------:R-:W0:Y:S01]  /*1b1e0*/  S2R R0, SR_TID.X ;  /* 0x0000000000007919 */ /* 0x000e220000002100 */
[----:B------:R-:W4:Y:S02]  /*1b1f0*/  LDL.LU R4, [R1+0x11d4] ;  /* 0x0011d40001047983 */ /* 0x000f240000300800 */
[----:B------:R-:W4:Y:S02]  /*1b200*/  LDL.LU R5, [R1+0x11d0] ;  /* 0x0011d00001057983 */ /* 0x000f240000300800 */
[----:B------:R-:W4:Y:S01]  /*1b210*/  LDL.LU R6, [R1+0x11cc] ;  /* 0x0011cc0001067983 */ /* 0x000f220000300800 */
[----:B------:R-:W4:Y:S01]  /*1b220*/  LDL.LU R7, [R1+0x11c8] ;  /* 0x0011c80001077983 */ /* 0x000f220000300800 */
[----:B------:R-:W4:Y:S02]  /*1b230*/  LDL.LU R8, [R1+0xa4] ;  /* 0x0000a40001087983 */ /* 0x000f240000300800 */
[----:B------:R-:W4:Y:S02]  /*1b240*/  LDL.LU R9, [R1+0xa0] ;  /* 0x0000a00001097983 */ /* 0x000f240000300800 */
[----:B------:R-:W4:Y:S01]  /*1b250*/  LDL.LU R10, [R1+0x9c] ;  /* 0x00009c00010a7983 */ /* 0x000f220000300800 */
[----:B------:R-:W4:Y:S01]  /*1b260*/  LDL.LU R11, [R1+0x98] ;  /* 0x00009800010b7983 */ /* 0x000f220000300800 */
[----:B------:R-:W4:Y:S02]  /*1b270*/  LDL.LU R12, [R1+0x94] ;  /* 0x00009400010c7983 */ /* 0x000f240000300800 */
[----:B------:R-:W4:Y:S01]  /*1b280*/  LDL.LU R13, [R1+0x90] ;  /* 0x00009000010d7983 */ /* 0x000f220000300800 */
[----:B------:R-:W-:Y:S01]  /*1b290*/  STS.U16 [R29+0x6d00], R27 ;  /* 0x006d001b1d007388 */ /* 0x000fe20000000400 */
[----:B------:R1:W-:Y:S02]  /*1b2a0*/  STL [R1+0x41a8], R27 ;  /* 0x0041a81b01007387 */ /* 0x0003e40000100800 */
[----:B------:R-:W-:Y:S02]  /*1b2b0*/  STS.U16 [R29+0x6d80], R26 ;  /* 0x006d801a1d007388 */ /* 0x000fe40000000400 */
[----:B------:R-:W-:Y:S01]  /*1b2c0*/  STS.U16 [R29+0x6e00], R25 ;  /* 0x006e00191d007388 */ /* 0x000fe20000000400 */
[----:B------:R-:W-:Y:S04]  /*1b2d0*/  STS.U16 [R29+0x6e80], R24 ;  /* 0x006e80181d007388 */ /* 0x000fe80000000400 */
[----:B-1----:R-:W4:Y:S01]  /*1b2e0*/  LDL.LU R27, [R1+0x11dc] ;  /* 0x0011dc00011b7983 */ /* 0x002f220000300800 */
[----:B------:R1:W-:Y:S02]  /*1b2f0*/  STL [R1+0x41ac], R26 ;  /* 0x0041ac1a01007387 */ /* 0x0003e40000100800 */
[----:B------:R-:W-:Y:S02]  /*1b300*/  STS.U16 [R29+0x6f00], R23 ;  /* 0x006f00171d007388 */ /* 0x000fe40000000400 */
[----:B------:R-:W-:Y:S01]  /*1b310*/  STS.U16 [R29+0x6f80], R22 ;  /* 0x006f80161d007388 */ /* 0x000fe20000000400 */
[----:B-1----:R-:W4:Y:S01]  /*1b320*/  LDL.LU R26, [R1+0x11e0] ;  /* 0x0011e000011a7983 */ /* 0x002f220000300800 */
[----:B------:R1:W-:Y:S01]  /*1b330*/  STL [R1+0x41b0], R25 ;  /* 0x0041b01901007387 */ /* 0x0003e20000100800 */
[----:B0-----:R-:W-:-:S02]  /*1b340*/  LOP3.LUT R0, R0, 0x3f, RZ, 0xc0, !PT ;  /* 0x0000003f00007812 */ /* 0x001fc400078ec0ff */
[----:B-1----:R-:W4:Y:S01]  /*1b350*/  LDL.LU R25, [R1+0x11e4] ;  /* 0x0011e40001197983 */ /* 0x002f220000300800 */
[----:B------:R0:W-:Y:S03]  /*1b360*/  STL [R1+0x41b4], R24 ;  /* 0x0041b41801007387 */ /* 0x0001e60000100800 */
[----:B0-----:R-:W4:Y:S01]  /*1b370*/  LDL.LU R24, [R1+0x12e8] ;  /* 0x0012e80001187983 */ /* 0x001f220000300800 */
[----:B------:R0:W-:Y:S02]  /*1b380*/  STL [R1+0x41d8], R23 ;  /* 0x0041d81701007387 */ /* 0x0001e40000100800 */
[----:B------:R-:W-:Y:S01]  /*1b390*/  IMAD.SHL.U32 R0, R0, 0x2, RZ ;  /* 0x0000000200007824 */ /* 0x000fe200078e00ff */
[----:B0-----:R-:W4:Y:S01]  /*1b3a0*/  LDL.LU R23, [R1+0x12ec] ;  /* 0x0012ec0001177983 */ /* 0x001f220000300800 */
[----:B------:R0:W-:Y:S03]  /*1b3b0*/  STL [R1+0x41dc], R22 ;  /* 0x0041dc1601007387 */ /* 0x0001e60000100800 */
[----:B0-----:R-:W4:Y:S01]  /*1b3c0*/  LDL.LU R22, [R1+0x12f0] ;  /* 0x0012f00001167983 */ /* 0x001f220000300800 */
[----:B------:R-:W-:Y:S02]  /*1b3d0*/  STL [R1+0x4090], R29 ;  /* 0x0040901d01007387 */ /* 0x000fe40000100800 */
[----:B------:R0:W-:Y:S01]  /*1b3e0*/  STL [R1+0x41e0], R29 ;  /* 0x0041e01d01007387 */ /* 0x0001e20000100800 */
[----:B------:R-:W-:Y:S01]  /*1b3f0*/  LOP3.LUT R0, R0, 0x40, RZ, 0x3c, !PT ;  /* 0x0000004000007812 */ /* 0x000fe200078e3cff */
[----:B0-----:R-:W4:Y:S04]  /*1b400*/  LDL.LU R29, [R1+0x12f4] ;  /* 0x0012f400011d7983 */ /* 0x001f280000300800 */
[----:B---3--:R0:W-:Y:S01]  /*1b410*/  STS.U16 [R0+0x1000], R20 ;  /* 0x0010001400007388 */ /* 0x0081e20000000400 */
[----:B------:R1:W-:Y:S03]  /*1b420*/  STS.U16 [R0+0x1080], R21 ;  /* 0x0010801500007388 */ /* 0x0003e60000000400 */
[----:B0-----:R-:W3:Y:S01]  /*1b430*/  LDL.LU R20, [R1+0x4208] ;  /* 0x0042080001147983 */ /* 0x001ee20000300800 */
[----:B-1----:R-:W3:Y:S03]  /*1b440*/  LDL.LU R21, [R1+0x4204] ;  /* 0x0042040001157983 */ /* 0x002ee60000300800 */
[----:B--2---:R0:W-:Y:S01]  /*1b450*/  STS.U16 [R0+0x1100], R3 ;  /* 0x0011000300007388 */ /* 0x0041e20000000400 */
[----:B----4-:R1:W-:Y:S03]  /*1b460*/  STS.U16 [R0+0x1180], R28 ;  /* 0x0011801c00007388 */ /* 0x0103e60000000400 */
[----:B0-----:R-:W2:Y:S04]  /*1b470*/  LDL.LU R3, [R1+0x4200] ;  /* 0x0042000001037983 */ /* 0x001ea80000300800 */
[----:B-1----:R-:W4:Y:S04]  /*1b480*/  LDL.LU R28, [R1+0x41fc] ;  /* 0x0041fc00011c7983 */ /* 0x002f280000300800 */
        /* <DEDUP_REMOVED lines=17> */
[----:B------:R-:W-:Y:S03]  /*1b5a0*/  STS.U16 [R0+0x5280], R13 ;  /* 0x0052800d00007388 */ /* 0x000fe60000000400 */
[----:B----4-:R-:W-:Y:S01]  /*1b5b0*/  STS.U16 [R0+0x5300], R28 ;  /* 0x0053001c00007388 */ /* 0x010fe20000000400 */
[----:B--2---:R0:W-:Y:S03]  /*1b5c0*/  STS.U16 [R0+0x5380], R3 ;  /* 0x0053800300007388 */ /* 0x0041e60000000400 */
[----:B0-----:R-:W2:Y:S04]  /*1b5d0*/  LDL.LU R3, [R1+0x12d8] ;  /* 0x0012d80001037983 */ /* 0x001ea80000300800 */
[----:B--2---:R0:W-:Y:S04]  /*1b5e0*/  STL [R1+0x41ec], R3 ;  /* 0x0041ec0301007387 */ /* 0x0041e80000100800 */
[----:B0-----:R-:W2:Y:S04]  /*1b5f0*/  LDL.LU R3, [R1+0x12dc] ;  /* 0x0012dc0001037983 */ /* 0x001ea80000300800 */
[----:B--2---:R0:W-:Y:S04]  /*1b600*/  STL [R1+0x41f0], R3 ;  /* 0x0041f00301007387 */ /* 0x0041e80000100800 */
[----:B0-----:R-:W2:Y:S04]  /*1b610*/  LDL.LU R3, [R1+0x12e0] ;  /* 0x0012e00001037983 */ /* 0x001ea80000300800 */
[----:B------:R-:W0:Y:S04]  /*1b620*/  S2R R28, SR_TID.X ;  /* 0x00000000001c7919 */ /* 0x000e280000002100 */
[----:B--2---:R1:W-:Y:S04]  /*1b630*/  STL [R1+0x41f4], R3 ;  /* 0x0041f40301007387 */ /* 0x0043e80000100800 */
[----:B-1----:R-:W2:Y:S01]  /*1b640*/  LDL.LU R3, [R1+0x12e4] ;  /* 0x0012e40001037983 */ /* 0x002ea20000300800 */
[----:B0-----:R-:W-:-:S03]  /*1b650*/  LOP3.LUT R13, R28, 0x3f, RZ, 0xc0, !PT ;  /* 0x0000003f1c0d7812 */ /* 0x001fc600078ec0ff */
[----:B--2---:R0:W-:Y:S01]  /*1b660*/  STL [R1+0x41f8], R3 ;  /* 0x0041f80301007387 */ /* 0x0041e20000100800 */
[----:B------:R-:W2:Y:S02]  /*1b670*/  LDL.LU R28, [R1+0x12d4] ;  /* 0x0012d400011c7983 */ /* 0x000ea40000300800 */
[----:B------:R-:W4:Y:S02]  /*1b680*/  LDL.LU R25, [R1+0x12d0] ;  /* 0x0012d00001197983 */ /* 0x000f240000300800 */
[----:B------:R-:W2:Y:S01]  /*1b690*/  LDL.LU R26, [R1+0x12cc] ;  /* 0x0012cc00011a7983 */ /* 0x000ea20000300800 */
[----:B------:R-:W2:Y:S01]  /*1b6a0*/  LDL.LU R27, [R1+0x12c8] ;  /* 0x0012c800011b7983 */ /* 0x000ea20000300800 */
[----:B------:R-:W2:Y:S02]  /*1b6b0*/  LDL.LU R0, [R1+0x11c4] ;  /* 0x0011c40001007983 */ /* 0x000ea40000300800 */
[----:B------:R-:W2:Y:S02]  /*1b6c0*/  LDL.LU R29, [R1+0x11b8] ;  /* 0x0011b800011d7983 */ /* 0x000ea40000300800 */
[----:B------:R-:W2:Y:S01]  /*1b6d0*/  LDL.LU R22, [R1+0x11b4] ;  /* 0x0011b40001167983 */ /* 0x000ea20000300800 */
[----:B------:R-:W2:Y:S01]  /*1b6e0*/  LDL.LU R23, [R1+0x11b0] ;  /* 0x0011b00001177983 */ /* 0x000ea20000300800 */
[----:B------:R-:W2:Y:S02]  /*1b6f0*/  LDL.LU R6, [R1+0x11ac] ;  /* 0x0011ac0001067983 */ /* 0x000ea40000300800 */
[----:B0-----:R-:W-:-:S02]  /*1b700*/  IMAD.SHL.U32 R3, R13, 0x2, RZ ;  /* 0x000000020d037824 */ /* 0x001fc400078e00ff */
[----:B------:R-:W2:Y:S01]  /*1b710*/  LDL.LU R7, [R1+0x11a8] ;  /* 0x0011a80001077983 */ /* 0x000ea20000300800 */
[----:B------:R-:W0:Y:S04]  /*1b720*/  S2R R13, SR_TID.X ;  /* 0x00000000000d7919 */ /* 0x000e280000002100 */
[----:B------:R-:W2:Y:S01]  /*1b730*/  LDL.LU R8, [R1+0x84] ;  /* 0x0000840001087983 */ /* 0x000ea20000300800 */
[----:B------:R-:W2:Y:S01]  /*1b740*/  LDL.LU R9, [R1+0x80] ;  /* 0x0000800001097983 */ /* 0x000ea20000300800 */
[----:B------:R-:W-:Y:S01]  /*1b750*/  LOP3.LUT R3, R3, 0x40, RZ, 0x3c, !PT ;  /* 0x0000004003037812 */ /* 0x000fe200078e3cff */
[----:B------:R-:W2:Y:S01]  /*1b760*/  LDL.LU R10, [R1+0x7c] ;  /* 0x00007c00010a7983 */ /* 0x000ea20000300800 */
[----:B------:R-:W2:Y:S04]  /*1b770*/  LDL.LU R11, [R1+0x78] ;  /* 0x00007800010b7983 */ /* 0x000ea80000300800 */
[----:B---3--:R-:W-:Y:S01]  /*1b780*/  STS.U16 [R3+0x7000], R21 ;  /* 0x0070001503007388 */ /* 0x008fe20000000400 */
[----:B------:R-:W-:Y:S02]  /*1b790*/  STS.U16 [R3+0x7080], R20 ;  /* 0x0070801403007388 */ /* 0x000fe40000000400 */
[----:B------:R-:W-:Y:S02]  /*1b7a0*/  STS.U16 [R3+0x7100], R19 ;  /* 0x0071001303007388 */ /* 0x000fe40000000400 */
[----:B------:R-:W-:Y:S01]  /*1b7b0*/  STS.U16 [R3+0x7180], R18 ;  /* 0x0071801203007388 */ /* 0x000fe20000000400 */
[----:B------:R-:W3:Y:S04]  /*1b7c0*/  LDL.LU R12, [R1+0x74] ;  /* 0x00007400010c7983 */ /* 0x000ee80000300800 */
[----:B------:R-:W-:Y:S01]  /*1b7d0*/  STS.U16 [R3+0x7200], R17 ;  /* 0x0072001103007388 */ /* 0x000fe20000000400 */
[----:B------:R-:W-:Y:S02]  /*1b7e0*/  STS.U16 [R3+0x7280], R16 ;  /* 0x0072801003007388 */ /* 0x000fe40000000400 */
[----:B------:R-:W-:Y:S02]  /*1b7f0*/  STS.U16 [R3+0x7300], R15 ;  /* 0x0073000f03007388 */ /* 0x000fe40000000400 */
[----:B------:R1:W-:Y:S01]  /*1b800*/  STS.U16 [R3+0x7380], R14 ;  /* 0x0073800e03007388 */ /* 0x0003e20000000400 */
[----:B0-----:R-:W-:-:S02]  /*1b810*/  LOP3.LUT R2, R13, 0x3f, RZ, 0xc0, !PT ;  /* 0x0000003f0d027812 */ /* 0x001fc400078ec0ff */
[----:B------:R-:W2:Y:S01]  /*1b820*/  LDL.LU R13, [R1+0x70] ;  /* 0x00007000010d7983 */ /* 0x000ea20000300800 */
[----:B------:R-:W2:Y:S02]  /*1b830*/  LDL.LU R4, [R1+0x6c] ;  /* 0x00006c0001047983 */ /* 0x000ea40000300800 */
[----:B------:R-:W2:Y:S02]  /*1b840*/  LDL.LU R5, [R1+0x68] ;  /* 0x0000680001057983 */ /* 0x000ea40000300800 */
[----:B-1----:R-:W2:Y:S02]  /*1b850*/  LDL.LU R3, [R1+0x41f8] ;  /* 0x0041f80001037983 */ /* 0x002ea40000300800 */
[----:B------:R-:W-:-:S05]  /*1b860*/  IMAD.SHL.U32 R24, R2, 0x2, RZ ;  /* 0x0000000202187824 */ /* 0x000fca00078e00ff */
[----:B------:R-:W-:-:S05]  /*1b870*/  LOP3.LUT R24, R24, 0x50, RZ, 0x3c, !PT ;  /* 0x0000005018187812 */ /* 0x000fca00078e3cff */
[----:B--2---:R0:W-:Y:S04]  /*1b880*/  STS.U16 [R24+0x1400], R3 ;  /* 0x0014000318007388 */ /* 0x0041e80000000400 */
[----:B0-----:R-:W2:Y:S04]  /*1b890*/  LDL.LU R3, [R1+0x41f4] ;  /* 0x0041f40001037983 */ /* 0x001ea80000300800 */
[----:B--2---:R0:W-:Y:S04]  /*1b8a0*/  STS.U16 [R24+0x1480], R3 ;  /* 0x0014800318007388 */ /* 0x0041e80000000400 */
[----:B0-----:R-:W2:Y:S04]  /*1b8b0*/  LDL.LU R3, [R1+0x41f0] ;  /* 0x0041f00001037983 */ /* 0x001ea80000300800 */
[----:B--2---:R0:W-:Y:S04]  /*1b8c0*/  STS.U16 [R24+0x1500], R3 ;  /* 0x0015000318007388 */ /* 0x0041e80000000400 */
[----:B0-----:R-:W2:Y:S04]  /*1b8d0*/  LDL.LU R3, [R1+0x41ec] ;  /* 0x0041ec0001037983 */ /* 0x001ea80000300800 */
[----:B--2---:R0:W-:Y:S01]  /*1b8e0*/  STS.U16 [R24+0x1580], R3 ;  /* 0x0015800318007388 */ /* 0x0041e20000000400 */
[----:B------:R1:W-:Y:S03]  /*1b8f0*/  STS.U16 [R24+0x1600], R28 ;  /* 0x0016001c18007388 */ /* 0x0003e60000000400 */
[----:B0-----:R-:W2:Y:S01]  /*1b900*/  LDL.LU R3, [R1+0x41e8] ;  /* 0x0041e80001037983 */ /* 0x001ea20000300800 */
[----:B-1----:R-:W2:Y:S02]  /*1b910*/  LDL.LU R28, [R1+0x41e4] ;  /* 0x0041e400011c7983 */ /* 0x002ea40000300800 */
[----:B----4-:R0:W-:Y:S02]  /*1b920*/  STS.U16 [R24+0x1680], R25 ;  /* 0x0016801918007388 */ /* 0x0101e40000000400 */
[----:B------:R1:W-:Y:S01]  /*1b930*/  STS.U16 [R24+0x1700], R26 ;  /* 0x0017001a18007388 */ /* 0x0003e20000000400 */
[----:B------:R4:W-:Y:S01]  /*1b940*/  STS.U16 [R24+0x1780], R27 ;  /* 0x0017801b18007388 */ /* 0x0009e20000000400 */
[----:B------:R3:W-:Y:S03]  /*1b950*/  STS.U16 [R24+0x3400], R0 ;  /* 0x0034000018007388 */ /* 0x0007e60000000400 */
[----:B0-----:R-:W2:Y:S01]  /*1b960*/  LDL.LU R25, [R1+0x12c4] ;  /* 0x0012c40001197983 */ /* 0x001ea20000300800 */
[----:B-1----:R-:W2:Y:S02]  /*1b970*/  LDL.LU R26, [R1+0x12c0] ;  /* 0x0012c000011a7983 */ /* 0x002ea40000300800 */
[----:B----4-:R-:W4:Y:S02]  /*1b980*/  LDL.LU R27, [R1+0x12bc] ;  /* 0x0012bc00011b7983 */ /* 0x010f240000300800 */
[----:B---3--:R-:W3:Y:S01]  /*1b990*/  LDL.LU R0, [R1+0x12b8] ;  /* 0x0012b80001007983 */ /* 0x008ee20000300800 */
[----:B--2---:R-:W-:Y:S01]  /*1b9a0*/  STS.U16 [R24+0x3480], R28 ;  /* 0x0034801c18007388 */ /* 0x004fe20000000400 */
[----:B------:R0:W-:Y:S02]  /*1b9b0*/  STS.U16 [R24+0x3500], R3 ;  /* 0x0035000318007388 */ /* 0x0001e40000000400 */
[----:B------:R1:W-:Y:S02]  /*1b9c0*/  STS.U16 [R24+0x3580], R29 ;  /* 0x0035801d18007388 */ /* 0x0003e40000000400 */
[----:B------:R2:W-:Y:S01]  /*1b9d0*/  STS.U16 [R24+0x3600], R22 ;  /* 0x0036001618007388 */ /* 0x0005e20000000400 */
[----:B------:R2:W-:Y:S01]  /*1b9e0*/  STS.U16 [R24+0x3680], R23 ;  /* 0x0036801718007388 */ /* 0x0005e20000000400 */
[----:B------:R3:W-:Y:S02]  /*1b9f0*/  STS.U16 [R24+0x3700], R6 ;  /* 0x0037000618007388 */ /* 0x0007e40000000400 */
[----:B------:R3:W-:Y:S01]  /*1ba00*/  STS.U16 [R24+0x3780], R7 ;  /* 0x0037800718007388 */ /* 0x0007e20000000400 */
[----:B0-----:R-:W4:Y:S01]  /*1ba10*/  LDL.LU R3, [R1+0x12b4] ;  /* 0x0012b40001037983 */ /* 0x001f220000300800 */
[----:B------:R-:W4:Y:S02]  /*1ba20*/  LDL.LU R28, [R1+0x12b0] ;  /* 0x0012b000011c7983 */ /* 0x000f240000300800 */
[----:B-1----:R-:W4:Y:S02]  /*1ba30*/  LDL.LU R29, [R1+0x41e0] ;  /* 0x0041e000011d7983 */ /* 0x002f240000300800 */
[----:B--2---:R-:W2:Y:S01]  /*1ba40*/  LDL.LU R22, [R1+0x41dc] ;  /* 0x0041dc0001167983 */ /* 0x004ea20000300800 */
[----:B------:R-:W2:Y:S01]  /*1ba50*/  LDL.LU R23, [R1+0x41d8] ;  /* 0x0041d80001177983 */ /* 0x000ea20000300800 */
[----:B---3--:R-:W3:Y:S02]  /*1ba60*/  LDL.LU R6, [R1+0x41d4] ;  /* 0x0041d40001067983 */ /* 0x008ee40000300800 */
[----:B------:R-:W2:Y:S01]  /*1ba70*/  LDL.LU R7, [R1+0x41d0] ;  /* 0x0041d00001077983 */ /* 0x000ea20000300800 */
        /* <DEDUP_REMOVED lines=13> */
[----:B------:R-:W-:-:S02]  /*1bb50*/  IMAD.SHL.U32 R2, R2, 0x2, RZ ;  /* 0x0000000202027824 */ /* 0x000fc400078e00ff */
[----:B------:R1:W-:Y:S03]  /*1bb60*/  STS.U16 [R24+0x5780], R5 ;  /* 0x0057800518007388 */ /* 0x0003e60000000400 */
[----:B------:R-:W-:Y:S01]  /*1bb70*/  LOP3.LUT R2, R2, 0x60, RZ, 0x3c, !PT ;  /* 0x0000006002027812 */ /* 0x000fe200078e3cff */
[----:B0-----:R-:W4:Y:S04]  /*1bb80*/  LDL R4, [R1+0x1db4] ;  /* 0x001db40001047983 */ /* 0x001f280000100800 */
[----:B-1----:R-:W4:Y:S04]  /*1bb90*/  LDL R5, [R1+0x1dac] ;  /* 0x001dac0001057983 */ /* 0x002f280000100800 */
[----:B--2---:R-:W-:Y:S01]  /*1bba0*/  STS.U16 [R24+0x7400], R13 ;  /* 0x0074000d18007388 */ /* 0x004fe20000000400 */
[----:B------:R-:W-:Y:S02]  /*1bbb0*/  STS.U16 [R24+0x7480], R12 ;  /* 0x0074800c18007388 */ /* 0x000fe40000000400 */
[----:B------:R-:W-:Y:S02]  /*1bbc0*/  STS.U16 [R24+0x7500], R11 ;  /* 0x0075000b18007388 */ /* 0x000fe40000000400 */
[----:B------:R-:W-:Y:S01]  /*1bbd0*/  STS.U16 [R24+0x7580], R10 ;  /* 0x0075800a18007388 */ /* 0x000fe20000000400 */
[----:B------:R-:W-:Y:S01]  /*1bbe0*/  STS.U16 [R24+0x7600], R9 ;  /* 0x0076000918007388 */ /* 0x000fe20000000400 */
[----:B------:R-:W-:Y:S02]  /*1bbf0*/  STS.U16 [R24+0x7680], R8 ;  /* 0x0076800818007388 */ /* 0x000fe40000000400 */
[----:B------:R-:W-:Y:S02]  /*1bc00*/  STS.U16 [R24+0x7700], R7 ;  /* 0x0077000718007388 */ /* 0x000fe40000000400 */
[----:B---3--:R0:W-:Y:S01]  /*1bc10*/  STS.U16 [R24+0x7780], R6 ;  /* 0x0077800618007388 */ /* 0x0081e20000000400 */
[----:B------:R1:W-:Y:S01]  /*1bc20*/  STS.U16 [R2+0x1800], R25 ;  /* 0x0018001902007388 */ /* 0x0003e20000000400 */
[----:B------:R2:W-:Y:S02]  /*1bc30*/  STS.U16 [R2+0x1880], R26 ;  /* 0x0018801a02007388 */ /* 0x0005e40000000400 */
[----:B----4-:R3:W-:Y:S01]  /*1bc40*/  STS.U16 [R2+0x1900], R27 ;  /* 0x0019001b02007388 */ /* 0x0107e20000000400 */
[----:B------:R3:W-:Y:S04]  /*1bc50*/  STS.U16 [R2+0x1980], R0 ;  /* 0x0019800002007388 */ /* 0x0007e80000000400 */
[----:B------:R3:W-:Y:S04]  /*1bc60*/  STS.U16 [R2+0x1a00], R3 ;  /* 0x001a000302007388 */ /* 0x0007e80000000400 */
[----:B0-----:R-:W4:Y:S01]  /*1bc70*/  LDL.LU R24, [R1+0x41b4] ;  /* 0x0041b40001187983 */ /* 0x001f220000300800 */
[----:B-1----:R-:W4:Y:S02]  /*1bc80*/  LDL.LU R25, [R1+0x41b0] ;  /* 0x0041b00001197983 */ /* 0x002f240000300800 */
[----:B--2---:R-:W2:Y:S01]  /*1bc90*/  LDL.LU R26, [R1+0x41ac] ;  /* 0x0041ac00011a7983 */ /* 0x004ea20000300800 */
[----:B---3--:R-:W3:Y:S04]  /*1bca0*/  LDL.LU R27, [R1+0x41a8] ;  /* 0x0041a800011b7983 */ /* 0x008ee80000300800 */
[----:B------:R-:W2:Y:S01]  /*1bcb0*/  LDL.LU R0, [R1+0x41a4] ;  /* 0x0041a40001007983 */ /* 0x000ea20000300800 */
[----:B------:R-:W2:Y:S03]  /*1bcc0*/  LDL.LU R3, [R1+0x41a0] ;  /* 0x0041a00001037983 */ /* 0x000ea60000300800 */
[----:B------:R0:W-:Y:S04]  /*1bcd0*/  STS.U16 [R2+0x1a80], R28 ;  /* 0x001a801c02007388 */ /* 0x0001e80000000400 */
[----:B0-----:R-:W2:Y:S04]  /*1bce0*/  LDL.LU R28, [R1+0x419c] ;  /* 0x00419c00011c7983 */ /* 0x001ea80000300800 */
[----:B--2---:R0:W-:Y:S04]  /*1bcf0*/  STS.U16 [R2+0x1b00], R28 ;  /* 0x001b001c02007388 */ /* 0x0041e80000000400 */
[----:B0-----:R-:W2:Y:S01]  /*1bd00*/  LDL.LU R28, [R1+0x4198] ;  /* 0x00419800011c7983 */ /* 0x001ea20000300800 */
[----:B------:R0:W-:Y:S03]  /*1bd10*/  STS.U16 [R2+0x1b80], R3 ;  /* 0x001b800302007388 */ /* 0x0001e60000000400 */
[----:B0-----:R-:W3:Y:S01]  /*1bd20*/  LDL.LU R2, [R1+0x4194] ;  /* 0x0041940001027983 */ /* 0x001ee20000300800 */
[----:B------:R-:W3:Y:S01]  /*1bd30*/  LDL.LU R3, [R1+0x4190] ;  /* 0x0041900001037983 */ /* 0x000ee20000300800 */
[----:B--2---:R-:W-:-:S06]  /*1bd40*/  PRMT R28, RZ, 0x7610, R28 ;  /* 0x00007610ff1c7816 */ /* 0x004fcc000000001c */
[----:B------:R0:W2:Y:S04]  /*1bd50*/  @!P0 LDG.E.U16 R28, [R4.64] ;  /* 0x0000000a041c8981 */ /* 0x0000a8000c1e1500 */
[----:B0-----:R-:W2:Y:S04]  /*1bd60*/  LDL R4, [R1+0x1bcc] ;  /* 0x001bcc0001047983 */ /* 0x001ea80000100800 */
[----:B------:R-:W2:Y:S01]  /*1bd70*/  LDL R5, [R1+0x1be8] ;  /* 0x001be80001057983 */ /* 0x000ea20000100800 */
[----:B---3--:R-:W-:Y:S02]  /*1bd80*/  PRMT R2, RZ, 0x7610, R2 ;  /* 0x00007610ff027816 */ /* 0x008fe40000000002 */
[----:B--2---:R-:W-:-:S04]  /*1bd90*/  @!P0 LOP3.LUT R5, R5, R4, RZ, 0x3c, !PT ;  /* 0x0000000405058212 */ /* 0x004fc800078e3cff */
[----:B------:R-:W-:-:S04]  /*1bda0*/  @!P0 LOP3.LUT R4, R5, R4, RZ, 0x3c, !PT ;  /* 0x0000000405048212 */ /* 0x000fc800078e3cff */
[----:B------:R-:W-:-:S05]  /*1bdb0*/  @!P0 LOP3.LUT R5, R5, R4, RZ, 0x3c, !PT ;  /* 0x0000000405058212 */ /* 0x000fca00078e3cff */
[----:B------:R-:W2:Y:S04]  /*1bdc0*/  @!P0 LDG.E.U16 R2, [R4.64] ;  /* 0x0000000a04028981 */ /* 0x000ea8000c1e1500 */
[----:B------:R-:W-:Y:S04]  /*1bdd0*/  STL [R1+0x4094], R28 ;  /* 0x0040941c01007387 */ /* 0x000fe80000100800 */
[----:B--2---:R0:W-:Y:S04]  /*1bde0*/  STL [R1+0xa0], R2 ;  /* 0x0000a00201007387 */ /* 0x0041e80000100800 */
[----:B0-----:R-:W2:Y:S01]  /*1bdf0*/  LDL.LU R2, [R1+0x418c] ;  /* 0x00418c0001027983 */ /* 0x001ea20000300800 */
[----:B------:R-:W3:Y:S02]  /*1be00*/  LDL R4, [R1+0x1bd8] ;  /* 0x001bd80001047983 */ /* 0x000ee40000100800 */
[----:B------:R-:W3:Y:S01]  /*1be10*/  LDL R5, [R1+0x1d04] ;  /* 0x001d040001057983 */ /* 0x000ee20000100800 */
[----:B------:R-:W-:-:S02]  /*1be20*/  PRMT R3, RZ, 0x7610, R3 ;  /* 0x00007610ff037816 */ /* 0x000fc40000000003 */
[----:B---3--:R-:W-:-:S04]  /*1be30*/  @!P0 LOP3.LUT R5, R5, R4, RZ, 0x3c, !PT ;  /* 0x0000000405058212 */ /* 0x008fc800078e3cff */
[----:B------:R-:W-:-:S04]  /*1be40*/  @!P0 LOP3.LUT R4, R5, R4, RZ, 0x3c, !PT ;  /* 0x0000000405048212 */ /* 0x000fc800078e3cff */
[----:B------:R-:W-:-:S05]  /*1be50*/  @!P0 LOP3.LUT R5, R5, R4, RZ, 0x3c, !PT ;  /* 0x0000000405058212 */ /* 0x000fca00078e3cff */
[----:B------:R-:W3:Y:S04]  /*1be60*/  @!P0 LDG.E.U16 R3, [R4.64] ;  /* 0x0000000a04038981 */ /* 0x000ee8000c1e1500 */
[----:B---3--:R0:W-:Y:S04]  /*1be70*/  STL [R1+0x9c], R3 ;  /* 0x00009c0301007387 */ /* 0x0081e80000100800 */
[----:B0-----:R-:W3:Y:S01]  /*1be80*/  LDL.LU R3, [R1+0x4188] ;  /* 0x0041880001037983 */ /* 0x001ee20000300800 */
[----:B------:R-:W3:Y:S02]  /*1be90*/  LDL R4, [R1+0x1ce8] ;  /* 0x001ce80001047983 */ /* 0x000ee40000100800 */
[----:B------:R-:W3:Y:S01]  /*1bea0*/  LDL R5, [R1+0x1cec] ;  /* 0x001cec0001057983 */ /* 0x000ee20000100800 */
[----:B--2---:R-:W-:-:S02]  /*1beb0*/  PRMT R2, RZ, 0x7610, R2 ;  /* 0x00007610ff027816 */ /* 0x004fc40000000002 */
[----:B---3--:R-:W-:-:S04]  /*1bec0*/  @!P0 LOP3.LUT R5, R5, R4, RZ, 0x3c, !PT ;  /* 0x0000000405058212 */ /* 0x008fc800078e3cff */
[----:B------:R-:W-:-:S04]  /*1bed0*/  @!P0 LOP3.LUT R4, R5, R4, RZ, 0x3c, !PT ;  /* 0x0000000405048212 */ /* 0x000fc800078e3cff */
[----:B------:R-:W-:-:S05]  /*1bee0*/  @!P0 LOP3.LUT R5, R5, R4, RZ, 0x3c, !PT ;  /* 0x0000000405058212 */ /* 0x000fca00078e3cff */
[----:B------:R-:W2:Y:S04]  /*1bef0*/  @!P0 LDG.E.U16 R2, [R4.64] ;  /* 0x0000000a04028981 */ /* 0x000ea8000c1e1500 */
        /* <DEDUP_REMOVED lines=299> */
[----:B------:R-:W2:Y:S02]  /*1d1b0*/  LDL R4, [R1+0x1c98] ;  /* 0x001c980001047983 */ /* 0x000ea40000100800 */
[----:B------:R-:W2:Y:S01]  /*1d1c0*/  LDL R5, [R1+0x1c9c] ;  /* 0x001c9c0001057983 */ /* 0x000ea20000100800 */
[----:B------:R-:W-:-:S02]  /*1d1d0*/  PRMT R0, RZ, 0x7610, R0 ;  /* 0x00007610ff007816 */ /* 0x000fc40000000000 */
[----:B--2---:R-:W-:-:S04]  /*1d1e0*/  @!P0 LOP3.LUT R5, R5, R4, RZ, 0x3c, !PT ;  /* 0x0000000405058212 */ /* 0x004fc800078e3cff */
[----:B------:R-:W-:-:S04]  /*1d1f0*/  @!P0 LOP3.LUT R4, R5, R4, RZ, 0x3c, !PT ;  /* 0x0000000405048212 */ /* 0x000fc800078e3cff */
[----:B------:R-:W-:-:S05]  /*1d200*/  @!P0 LOP3.LUT R5, R5, R4, RZ, 0x3c, !PT ;  /* 0x0000000405058212 */ /* 0x000fca00078e3cff */
[----:B------:R-:W2:Y:S04]  /*1d210*/  @!P0 LDG.E.U16 R0, [R4.64] ;  /* 0x0000000a04008981 */ /* 0x000ea8000c1e1500 */
[----:B--2---:R-:W-:Y:S01]  /*1d220*/  STL [R1+0xc], R0 ;  /* 0x00000c0001007387 */ /* 0x004fe20000100800 */
[----:B------:R-:W2:Y:S02]  /*1d230*/  LDL R4, [R1+0x1c78] ;  /* 0x001c780001047983 */ /* 0x000ea40000100800 */
[----:B------:R-:W2:Y:S01]  /*1d240*/  LDL R5, [R1+0x1c7c] ;  /* 0x001c7c0001057983 */ /* 0x000ea20000100800 */
[----:B------:R-:W-:Y:S02]  /*1d250*/  PRMT R28, RZ, 0x7610, R28 ;  /* 0x00007610ff1c7816 */ /* 0x000fe4000000001c */
[----:B--2---:R-:W-:-:S04]  /*1d260*/  @!P0 LOP3.LUT R5, R5, R4, RZ, 0x3c, !PT ;  /* 0x0000000405058212 */ /* 0x004fc800078e3cff */
[----:B------:R-:W-:-:S04]  /*1d270*/  @!P0 LOP3.LUT R4, R5, R4, RZ, 0x3c, !PT ;  /* 0x0000000405048212 */ /* 0x000fc800078e3cff */
[----:B------:R-:W-:-:S05]  /*1d280*/  @!P0 LOP3.LUT R5, R5, R4, RZ, 0x3c, !PT ;  /* 0x0000000405058212 */ /* 0x000fca00078e3cff */
[----:B------:R0:W2:Y:S04]  /*1d290*/  @!P0 LDG.E.U16 R28, [R4.64] ;  /* 0x0000000a041c8981 */ /* 0x0000a8000c1e1500 */
[----:B0-----:R-:W3:Y:S04]  /*1d2a0*/  LDL R4, [R1+0x1c58] ;  /* 0x001c580001047983 */ /* 0x001ee80000100800 */
[----:B------:R-:W3:Y:S01]  /*1d2b0*/  LDL R5, [R1+0x1c5c] ;  /* 0x001c5c0001057983 */ /* 0x000ee20000100800 */
[----:B------:R-:W-:-:S03]  /*1d2c0*/  PRMT R29, RZ, 0x7610, R29 ;  /* 0x00007610ff1d7816 */ /* 0x000fc6000000001d */
[----:B--2---:R0:W-:Y:S04]  /*1d2d0*/  STL [R1+0x4098], R28 ;  /* 0x0040981c01007387 */ /* 0x0041e80000100800 */
[----:B0-----:R-:W2:Y:S01]  /*1d2e0*/  LDL R28, [R1+0x1c3c] ;  /* 0x001c3c00011c7983 */ /* 0x001ea20000100800 */
[----:B---3--:R-:W-:-:S04]  /*1d2f0*/  @!P0 LOP3.LUT R5, R5, R4, RZ, 0x3c, !PT ;  /* 0x0000000405058212 */ /* 0x008fc800078e3cff */
[----:B------:R-:W-:-:S04]  /*1d300*/  @!P0 LOP3.LUT R4, R5, R4, RZ, 0x3c, !PT ;  /* 0x0000000405048212 */ /* 0x000fc800078e3cff */
[----:B------:R-:W-:-:S05]  /*1d310*/  @!P0 LOP3.LUT R5, R5, R4, RZ, 0x3c, !PT ;  /* 0x0000000405058212 */ /* 0x000fca00078e3cff */
[----:B------:R0:W3:Y:S04]  /*1d320*/  @!P0 LDG.E.U16 R29, [R4.64] ;  /* 0x0000000a041d8981 */ /* 0x0000e8000c1e1500 */
[----:B0-----:R-:W4:Y:S01]  /*1d330*/  LDL R5, [R1+0x1c38] ;  /* 0x001c380001057983 */ /* 0x001f220000100800 */
[----:B------:R-:W-:Y:S01]  /*1d340*/  PRMT R3, RZ, 0x7610, R3 ;  /* 0x00007610ff037816 */ /* 0x000fe20000000003 */
[----:B--2---:R-:W-:Y:S02]  /*1d350*/  @!P0 IMAD.MOV.U32 R4, RZ, RZ, R28 ;  /* 0x000000ffff048224 */ /* 0x004fe400078e001c */
[----:B---3--:R0:W-:Y:S01]  /*1d360*/  STL [R1+0x409c], R29 ;  /* 0x00409c1d01007387 */ /* 0x0081e20000100800 */
[----:B------:R-:W-:Y:S01]  /*1d370*/  PRMT R27, RZ, 0x7610, R27 ;  /* 0x00007610ff1b7816 */ /* 0x000fe2000000001b */
[----:B------:R-:W2:Y:S02]  /*1d380*/  LDL R28, [R1+0x1d60] ;  /* 0x001d6000011c7983 */ /* 0x000ea40000100800 */
[----:B----4-:R1:W3:Y:S04]  /*1d390*/  @!P0 LDG.E.U16 R3, [R4.64] ;  /* 0x0000000a04038981 */ /* 0x0102e8000c1e1500 */
[----:B0-----:R-:W4:Y:S04]  /*1d3a0*/  LDL R29, [R1+0x1d24] ;  /* 0x001d2400011d7983 */ /* 0x001f280000100800 */
[----:B-1----:R-:W2:Y:S04]  /*1d3b0*/  LDL R4, [R1+0x1c18] ;  /* 0x001c180001047983 */ /* 0x002ea80000100800 */
[----:B------:R-:W2:Y:S02]  /*1d3c0*/  LDL R5, [R1+0x1c1c] ;  /* 0x001c1c0001057983 */ /* 0x000ea40000100800 */
[----:B--2---:R-:W-:-:S04]  /*1d3d0*/  @!P0 LOP3.LUT R5, R5, R4, RZ, 0x3c, !PT ;  /* 0x0000000405058212 */ /* 0x004fc800078e3cff */
[----:B------:R-:W-:-:S04]  /*1d3e0*/  @!P0 LOP3.LUT R4, R5, R4, RZ, 0x3c, !PT ;  /* 0x0000000405048212 */ /* 0x000fc800078e3cff */
[----:B------:R-:W-:Y:S01]  /*1d3f0*/  @!P0 LOP3.LUT R5, R5, R4, RZ, 0x3c, !PT ;  /* 0x0000000405058212 */ /* 0x000fe200078e3cff */
[----:B---3--:R0:W-:Y:S04]  /*1d400*/  STL [R1+0x40a0], R3 ;  /* 0x0040a00301007387 */ /* 0x0081e80000100800 */
[----:B------:R1:W2:Y:S04]  /*1d410*/  @!P0 LDG.E.U16 R27, [R4.64] ;  /* 0x0000000a041b8981 */ /* 0x0002a8000c1e1500 */
[----:B0-----:R-:W3:Y:S04]  /*1d420*/  LDL R3, [R1+0x1d20] ;  /* 0x001d200001037983 */ /* 0x001ee80000100800 */
[----:B-1----:R-:W4:Y:S01]  /*1d430*/  LDL R5, [R1+0x1c00] ;  /* 0x001c000001057983 */ /* 0x002f220000100800 */
[----:B------:R-:W-:-:S03]  /*1d440*/  PRMT R26, RZ, 0x7610, R26 ;  /* 0x00007610ff1a7816 */ /* 0x000fc6000000001a */
[----:B--2---:R0:W-:Y:S01]  /*1d450*/  STL [R1+0x40a4], R27 ;  /* 0x0040a41b01007387 */ /* 0x0041e20000100800 */
[----:B---3--:R-:W-:Y:S01]  /*1d460*/  @!P0 IMAD.MOV.U32 R4, RZ, RZ, R3 ;  /* 0x000000ffff048224 */ /* 0x008fe200078e0003 */
[----:B------:R-:W-:Y:S02]  /*1d470*/  PRMT R25, RZ, 0x7610, R25 ;  /* 0x00007610ff197816 */ /* 0x000fe40000000019 */
[----:B------:R-:W-:Y:S01]  /*1d480*/  PRMT R24, RZ, 0x7610, R24 ;  /* 0x00007610ff187816 */ /* 0x000fe20000000018 */
[----:B------:R-:W2:Y:S04]  /*1d490*/  LDL R3, [R1+0x1d80] ;  /* 0x001d800001037983 */ /* 0x000ea80000100800 */
[----:B0-----:R-:W3:Y:S04]  /*1d4a0*/  LDL R27, [R1+0x1d40] ;  /* 0x001d4000011b7983 */ /* 0x001ee80000100800 */
[----:B----4-:R0:W4:Y:S04]  /*1d4b0*/  @!P0 LDG.E.U16 R26, [R4.64] ;  /* 0x0000000a041a8981 */ /* 0x010128000c1e1500 */
[----:B0-----:R-:W2:Y:S01]  /*1d4c0*/  LDL R5, [R1+0x1bf0] ;  /* 0x001bf00001057983 */ /* 0x001ea20000100800 */
[----:B---3--:R-:W-:-:S05]  /*1d4d0*/  @!P0 IMAD.MOV.U32 R4, RZ, RZ, R27 ;  /* 0x000000ffff048224 */ /* 0x008fca00078e001b */
[----:B--2---:R0:W2:Y:S04]  /*1d4e0*/  @!P0 LDG.E.U16 R25, [R4.64] ;  /* 0x0000000a04198981 */ /* 0x0040a8000c1e1500 */
[----:B----4-:R1:W-:Y:S01]  /*1d4f0*/  STL [R1+0x40a8], R26 ;  /* 0x0040a81a01007387 */ /* 0x0103e20000100800 */
[----:B------:R-:W3:Y:S02]  /*1d500*/  LDL R27, [R1+0x1da0] ;  /* 0x001da000011b7983 */ /* 0x000ee40000100800 */
[----:B0-----:R-:W-:Y:S02]  /*1d510*/  @!P0 IMAD.MOV.U32 R4, RZ, RZ, R28 ;  /* 0x000000ffff048224 */ /* 0x001fe400078e001c */
[----:B------:R-:W-:-:S05]  /*1d520*/  @!P0 IMAD.MOV.U32 R5, RZ, RZ, R29 ;  /* 0x000000ffff058224 */ /* 0x000fca00078e001d */
[----:B------:R0:W4:Y:S04]  /*1d530*/  @!P0 LDG.E.U16 R24, [R4.64] ;  /* 0x0000000a04188981 */ /* 0x000128000c1e1500 */
[----:B--2---:R2:W-:Y:S01]  /*1d540*/  STL [R1+0x40ac], R25 ;  /* 0x0040ac1901007387 */ /* 0x0045e20000100800 */
[----:B0-----:R-:W3:Y:S01]  /*1d550*/  LDL R5, [R1+0x1d44] ;  /* 0x001d440001057983 */ /* 0x001ee20000100800 */
[----:B------:R-:W-:Y:S01]  /*1d560*/  PRMT R23, RZ, 0x7610, R23 ;  /* 0x00007610ff177816 */ /* 0x000fe20000000017 */
[----:B------:R-:W-:Y:S01]  /*1d570*/  @!P0 IMAD.MOV.U32 R4, RZ, RZ, R3 ;  /* 0x000000ffff048224 */ /* 0x000fe200078e0003 */
[----:B------:R-:W3:Y:S04]  /*1d580*/  LDL R29, [R1+0x1d84] ;  /* 0x001d8400011d7983 */ /* 0x000ee80000100800 */
[----:B------:R-:W3:Y:S04]  /*1d590*/  LDL R28, [R1+0x1dc8] ;  /* 0x001dc800011c7983 */ /* 0x000ee80000100800 */
[----:B-1----:R-:W3:Y:S04]  /*1d5a0*/  LDL R26, [R1+0x1da4] ;  /* 0x001da400011a7983 */ /* 0x002ee80000100800 */
[----:B--2---:R-:W2:Y:S04]  /*1d5b0*/  LDL R25, [R1+0x1db8] ;  /* 0x001db80001197983 */ /* 0x004ea80000100800 */
[----:B----4-:R0:W-:Y:S01]  /*1d5c0*/  STL [R1+0x40b0], R24 ;  /* 0x0040b01801007387 */ /* 0x0101e20000100800 */
[----:B------:R-:W4:Y:S03]  /*1d5d0*/  LDL R3, [R1+0x1d08] ;  /* 0x001d080001037983 */ /* 0x000f260000100800 */
[----:B0-----:R-:W2:Y:S04]  /*1d5e0*/  LDL R24, [R1+0x1bdc] ;  /* 0x001bdc0001187983 */ /* 0x001ea80000100800 */
[----:B---3--:R0:W3:Y:S04]  /*1d5f0*/  @!P0 LDG.E.U16 R23, [R4.64] ;  /* 0x0000000a04178981 */ /* 0x0080e8000c1e1500 */
[----:B0-----:R-:W2:Y:S01]  /*1d600*/  LDL R5, [R1+0x1d64] ;  /* 0x001d640001057983 */ /* 0x001ea20000100800 */
[----:B------:R-:W-:Y:S01]  /*1d610*/  PRMT R22, RZ, 0x7610, R22 ;  /* 0x00007610ff167816 */ /* 0x000fe20000000016 */
[----:B------:R-:W-:Y:S01]  /*1d620*/  @!P0 IMAD.MOV.U32 R4, RZ, RZ, R27 ;  /* 0x000000ffff048224 */ /* 0x000fe200078e001b */
[----:B------:R-:W-:-:S02]  /*1d630*/  PRMT R21, RZ, 0x7610, R21 ;  /* 0x00007610ff157816 */ /* 0x000fc40000000015 */
[----:B------:R-:W-:Y:S02]  /*1d640*/  PRMT R20, RZ, 0x7610, R20 ;  /* 0x00007610ff147816 */ /* 0x000fe40000000014 */
[----:B------:R-:W-:Y:S01]  /*1d650*/  PRMT R19, RZ, 0x7610, R19 ;  /* 0x00007610ff137816 */ /* 0x000fe20000000013 */
[----:B--2---:R0:W2:Y:S02]  /*1d660*/  @!P0 LDG.E.U16 R22, [R4.64] ;  /* 0x0000000a04168981 */ /* 0x0040a4000c1e1500 */
[----:B0-----:R-:W-:Y:S02]  /*1d670*/  @!P0 IMAD.MOV.U32 R4, RZ, RZ, R28 ;  /* 0x000000ffff048224 */ /* 0x001fe400078e001c */
[----:B------:R-:W-:-:S05]  /*1d680*/  @!P0 IMAD.MOV.U32 R5, RZ, RZ, R29 ;  /* 0x000000ffff058224 */ /* 0x000fca00078e001d */
[----:B------:R0:W2:Y:S02]  /*1d690*/  @!P0 LDG.E.U16 R21, [R4.64] ;  /* 0x0000000a04158981 */ /* 0x0000a4000c1e1500 */
[----:B0-----:R-:W-:Y:S02]  /*1d6a0*/  @!P0 IMAD.MOV.U32 R4, RZ, RZ, R25 ;  /* 0x000000ffff048224 */ /* 0x001fe400078e0019 */
[----:B------:R-:W-:-:S05]  /*1d6b0*/  @!P0 IMAD.MOV.U32 R5, RZ, RZ, R26 ;  /* 0x000000ffff058224 */ /* 0x000fca00078e001a */
[----:B------:R4:W2:Y:S04]  /*1d6c0*/  @!P0 LDG.E.U16 R20, [R4.64] ;  /* 0x0000000a04148981 */ /* 0x0008a8000c1e1500 */
[----:B---3--:R0:W-:Y:S01]  /*1d6d0*/  STL [R1+0x40b4], R23 ;  /* 0x0040b41701007387 */ /* 0x0081e20000100800 */
[----:B------:R-:W3:Y:S02]  /*1d6e0*/  LDL R27, [R1+0x1cf0] ;  /* 0x001cf000011b7983 */ /* 0x000ee40000100800 */
[----:B----4-:R-:W-:Y:S02]  /*1d6f0*/  @!P0 IMAD.MOV.U32 R4, RZ, RZ, R3 ;  /* 0x000000ffff048224 */ /* 0x010fe400078e0003 */
[----:B------:R-:W-:Y:S01]  /*1d700*/  @!P0 IMAD.MOV.U32 R5, RZ, RZ, R24 ;  /* 0x000000ffff058224 */ /* 0x000fe200078e0018 */
[----:B0-----:R-:W4:Y:S04]  /*1d710*/  LDL R23, [R1+0x1cf4] ;  /* 0x001cf40001177983 */ /* 0x001f280000100800 */
[----:B------:R3:W4:Y:S01]  /*1d720*/  @!P0 LDG.E.U16 R19, [R4.64] ;  /* 0x0000000a04138981 */ /* 0x000722000c1e1500 */
[----:B------:R-:W-:-:S03]  /*1d730*/  PRMT R18, RZ, 0x7610, R18 ;  /* 0x00007610ff127816 */ /* 0x000fc60000000012 */
[----:B--2---:R0:W-:Y:S04]  /*1d740*/  STL [R1+0x40b8], R22 ;  /* 0x0040b81601007387 */ /* 0x0041e80000100800 */
[----:B------:R1:W-:Y:S01]  /*1d750*/  STL [R1+0x40bc], R21 ;  /* 0x0040bc1501007387 */ /* 0x0003e20000100800 */
[----:B------:R-:W2:Y:S02]  /*1d760*/  LDL R26, [R1+0x1cd0] ;  /* 0x001cd000011a7983 */ /* 0x000ea40000100800 */
[----:B------:R-:W2:Y:S01]  /*1d770*/  LDL R25, [R1+0x1cd4] ;  /* 0x001cd40001197983 */ /* 0x000ea20000100800 */
[----:B------:R0:W-:Y:S01]  /*1d780*/  STL [R1+0x40c0], R20 ;  /* 0x0040c01401007387 */ /* 0x0001e20000100800 */
[----:B------:R-:W2:Y:S02]  /*1d790*/  LDL R24, [R1+0x1cb0] ;  /* 0x001cb00001187983 */ /* 0x000ea40000100800 */
[----:B------:R-:W2:Y:S02]  /*1d7a0*/  LDL R3, [R1+0x1cb4] ;  /* 0x001cb40001037983 */ /* 0x000ea40000100800 */
[----:B---3--:R-:W-:-:S02]  /*1d7b0*/  @!P0 IMAD.MOV.U32 R5, RZ, RZ, R27 ;  /* 0x000000ffff058224 */ /* 0x008fc400078e001b */
[----:B----4-:R-:W-:Y:S01]  /*1d7c0*/  @!P0 IMAD.MOV.U32 R4, RZ, RZ, R23 ;  /* 0x000000ffff048224 */ /* 0x010fe200078e0017 */
[----:B------:R3:W-:Y:S01]  /*1d7d0*/  STL [R1+0x40c4], R19 ;  /* 0x0040c41301007387 */ /* 0x0007e20000100800 */
[----:B------:R-:W4:Y:S02]  /*1d7e0*/  LDL R23, [R1+0x1c90] ;  /* 0x001c900001177983 */ /* 0x000f240000100800 */
[----:B0-----:R-:W3:Y:S02]  /*1d7f0*/  LDL R22, [R1+0x1c94] ;  /* 0x001c940001167983 */ /* 0x001ee40000100800 */
[----:B-1----:R-:W3:Y:S01]  /*1d800*/  LDL R21, [R1+0x1c70] ;  /* 0x001c700001157983 */ /* 0x002ee20000100800 */
[----:B------:R-:W3:Y:S04]  /*1d810*/  LDL R20, [R1+0x1c74] ;  /* 0x001c740001147983 */ /* 0x000ee80000100800 */
[----:B------:R2:W3:Y:S01]  /*1d820*/  @!P0 LDG.E.U16 R18, [R4.64] ;  /* 0x0000000a04128981 */ /* 0x0004e2000c1e1500 */
[----:B------:R-:W-:-:S02]  /*1d830*/  PRMT R17, RZ, 0x7610, R17 ;  /* 0x00007610ff117816 */ /* 0x000fc40000000011 */
[----:B------:R-:W-:Y:S02]  /*1d840*/  PRMT R16, RZ, 0x7610, R16 ;  /* 0x00007610ff107816 */ /* 0x000fe40000000010 */
[----:B------:R-:W-:Y:S02]  /*1d850*/  PRMT R15, RZ, 0x7610, R15 ;  /* 0x00007610ff0f7816 */ /* 0x000fe4000000000f */
[----:B------:R-:W-:Y:S01]  /*1d860*/  PRMT R14, RZ, 0x7610, R14 ;  /* 0x00007610ff0e7816 */ /* 0x000fe2000000000e */
[----:B--2---:R-:W-:Y:S02]  /*1d870*/  @!P0 IMAD.MOV.U32 R5, RZ, RZ, R26 ;  /* 0x000000ffff058224 */ /* 0x004fe400078e001a */
[----:B------:R-:W-:-:S05]  /*1d880*/  @!P0 IMAD.MOV.U32 R4, RZ, RZ, R25 ;  /* 0x000000ffff048224 */ /* 0x000fca00078e0019 */
[----:B------:R0:W2:Y:S02]  /*1d890*/  @!P0 LDG.E.U16 R17, [R4.64] ;  /* 0x0000000a04118981 */ /* 0x0000a4000c1e1500 */
[----:B0-----:R-:W-:Y:S02]  /*1d8a0*/  @!P0 IMAD.MOV.U32 R5, RZ, RZ, R24 ;  /* 0x000000ffff058224 */ /* 0x001fe400078e0018 */
[----:B------:R-:W-:-:S05]  /*1d8b0*/  @!P0 IMAD.MOV.U32 R4, RZ, RZ, R3 ;  /* 0x000000ffff048224 */ /* 0x000fca00078e0003 */
[----:B------:R4:W2:Y:S02]  /*1d8c0*/  @!P0 LDG.E.U16 R16, [R4.64] ;  /* 0x0000000a04108981 */ /* 0x0008a4000c1e1500 */
[----:B----4-:R-:W-:Y:S02]  /*1d8d0*/  @!P0 IMAD.MOV.U32 R5, RZ, RZ, R23 ;  /* 0x000000ffff058224 */ /* 0x010fe400078e0017 */
[----:B---3--:R-:W-:-:S05]  /*1d8e0*/  @!P0 IMAD.MOV.U32 R4, RZ, RZ, R22 ;  /* 0x000000ffff048224 */ /* 0x008fca00078e0016 */
[----:B------:R0:W3:Y:S04]  /*1d8f0*/  @!P0 LDG.E.U16 R15, [R4.64] ;  /* 0x0000000a040f8981 */ /* 0x0000e8000c1e1500 */
[----:B------:R1:W-:Y:S01]  /*1d900*/  STL [R1+0x40c8], R18 ;  /* 0x0040c81201007387 */ /* 0x0003e20000100800 */
[----:B------:R-:W4:Y:S02]  /*1d910*/  LDL R19, [R1+0x1c50] ;  /* 0x001c500001137983 */ /* 0x000f240000100800 */
[----:B0-----:R-:W-:Y:S02]  /*1d920*/  @!P0 IMAD.MOV.U32 R4, RZ, RZ, R20 ;  /* 0x000000ffff048224 */ /* 0x001fe400078e0014 */
[----:B------:R-:W-:Y:S01]  /*1d930*/  @!P0 IMAD.MOV.U32 R5, RZ, RZ, R21 ;  /* 0x000000ffff058224 */ /* 0x000fe200078e0015 */
[----:B-1----:R-:W4:Y:S04]  /*1d940*/  LDL R18, [R1+0x1c54] ;  /* 0x001c540001127983 */ /* 0x002f280000100800 */
[----:B------:R4:W4:Y:S04]  /*1d950*/  @!P0 LDG.E.U16 R14, [R4.64] ;  /* 0x0000000a040e8981 */ /* 0x000928000c1e1500 */
[----:B--2---:R0:W-:Y:S01]  /*1d960*/  STL [R1+0x40cc], R17 ;  /* 0x0040cc1101007387 */ /* 0x0041e20000100800 */
[----:B------:R-:W2:Y:S03]  /*1d970*/  LDL R3, [R1+0x1c34] ;  /* 0x001c340001037983 */ /* 0x000ea60000100800 */
[----:B0-----:R-:W2:Y:S04]  /*1d980*/  LDL R17, [R1+0x1c30] ;  /* 0x001c300001117983 */ /* 0x001ea80000100800 */
[----:B------:R-:W-:Y:S04]  /*1d990*/  STL [R1+0x40d0], R16 ;  /* 0x0040d01001007387 */ /* 0x000fe80000100800 */
[----:B---3--:R0:W-:Y:S01]  /*1d9a0*/  STL [R1+0x40d4], R15 ;  /* 0x0040d40f01007387 */ /* 0x0081e20000100800 */
[----:B------:R-:W3:Y:S02]  /*1d9b0*/  LDL R21, [R1+0x1c10] ;  /* 0x001c100001157983 */ /* 0x000ee40000100800 */
[----:B----4-:R-:W-:Y:S01]  /*1d9c0*/  @!P0 IMAD.MOV.U32 R5, RZ, RZ, R19 ;  /* 0x000000ffff058224 */ /* 0x010fe200078e0013 */
[----:B0-----:R-:W4:Y:S04]  /*1d9d0*/  LDL R15, [R1+0x1c14] ;  /* 0x001c1400010f7983 */ /* 0x001f280000100800 */
[----:B------:R0:W-:Y:S01]  /*1d9e0*/  STL [R1+0x40d8], R14 ;  /* 0x0040d80e01007387 */ /* 0x0001e20000100800 */
[----:B------:R-:W4:Y:S02]  /*1d9f0*/  LDL R20, [R1+0x1bfc] ;  /* 0x001bfc0001147983 */ /* 0x000f240000100800 */
[----:B------:R-:W4:Y:S01]  /*1da00*/  LDL R19, [R1+0x1d28] ;  /* 0x001d280001137983 */ /* 0x000f220000100800 */
[----:B------:R-:W-:Y:S01]  /*1da10*/  PRMT R13, RZ, 0x7610, R13 ;  /* 0x00007610ff0d7816 */ /* 0x000fe2000000000d */
[----:B------:R-:W-:-:S05]  /*1da20*/  @!P0 IMAD.MOV.U32 R4, RZ, RZ, R18 ;  /* 0x000000ffff048224 */ /* 0x000fca00078e0012 */
[----:B------:R2:W4:Y:S01]  /*1da30*/  @!P0 LDG.E.U16 R13, [R4.64] ;  /* 0x0000000a040d8981 */ /* 0x000522000c1e1500 */
[----:B------:R-:W-:Y:S02]  /*1da40*/  PRMT R12, RZ, 0x7610, R12 ;  /* 0x00007610ff0c7816 */ /* 0x000fe4000000000c */
[----:B------:R-:W-:Y:S02]  /*1da50*/  PRMT R11, RZ, 0x7610, R11 ;  /* 0x00007610ff0b7816 */ /* 0x000fe4000000000b */
[----:B------:R-:W-:Y:S01]  /*1da60*/  PRMT R10, RZ, 0x7610, R10 ;  /* 0x00007610ff0a7816 */ /* 0x000fe2000000000a */
[----:B--2---:R-:W-:Y:S02]  /*1da70*/  @!P0 IMAD.MOV.U32 R4, RZ, RZ, R3 ;  /* 0x000000ffff048224 */ /* 0x004fe400078e0003 */
[----:B------:R-:W-:-:S05]  /*1da80*/  @!P0 IMAD.MOV.U32 R5, RZ, RZ, R17 ;  /* 0x000000ffff058224 */ /* 0x000fca00078e0011 */
[----:B------:R3:W2:Y:S02]  /*1da90*/  @!P0 LDG.E.U16 R12, [R4.64] ;  /* 0x0000000a040c8981 */ /* 0x0006a4000c1e1500 */
[----:B---3--:R-:W-:Y:S02]  /*1daa0*/  @!P0 IMAD.MOV.U32 R5, RZ, RZ, R21 ;  /* 0x000000ffff058224 */ /* 0x008fe400078e0015 */
[----:B----4-:R-:W-:-:S05]  /*1dab0*/  @!P0 IMAD.MOV.U32 R4, RZ, RZ, R15 ;  /* 0x000000ffff048224 */ /* 0x010fca00078e000f */
[----:B------:R1:W3:Y:S02]  /*1dac0*/  @!P0 LDG.E.U16 R11, [R4.64] ;  /* 0x0000000a040b8981 */ /* 0x0002e4000c1e1500 */
[----:B-1----:R-:W-:Y:S02]  /*1dad0*/  @!P0 IMAD.MOV.U32 R4, RZ, RZ, R19 ;  /* 0x000000ffff048224 */ /* 0x002fe400078e0013 */
[----:B------:R-:W-:-:S05]  /*1dae0*/  @!P0 IMAD.MOV.U32 R5, RZ, RZ, R20 ;  /* 0x000000ffff058224 */ /* 0x000fca00078e0014 */
[----:B------:R-:W2:Y:S04]  /*1daf0*/  @!P0 LDG.E.U16 R10, [R4.64] ;  /* 0x0000000a040a8981 */ /* 0x000ea8000c1e1500 */
[----:B------:R1:W-:Y:S01]  /*1db00*/  STL [R1+0x40dc], R13 ;  /* 0x0040dc0d01007387 */ /* 0x0003e20000100800 */
[----:B------:R-:W2:Y:S02]  /*1db10*/  LDL R18, [R1+0x1bec] ;  /* 0x001bec0001127983 */ /* 0x000ea40000100800 */
[----:B------:R-:W2:Y:S02]  /*1db20*/  LDL R17, [R1+0x1d48] ;  /* 0x001d480001117983 */ /* 0x000ea40000100800 */
[----:B------:R-:W2:Y:S01]  /*1db30*/  LDL R16, [R1+0x1d2c] ;  /* 0x001d2c0001107983 */ /* 0x000ea20000100800 */
[----:B------:R-:W2:Y:S04]  /*1db40*/  LDL R3, [R1+0x1d68] ;  /* 0x001d680001037983 */ /* 0x000ea80000100800 */
[----:B--2---:R2:W-:Y:S01]  /*1db50*/  STL [R1+0x40e0], R12 ;  /* 0x0040e00c01007387 */ /* 0x0045e20000100800 */
[----:B------:R-:W4:Y:S02]  /*1db60*/  LDL R15, [R1+0x1d4c] ;  /* 0x001d4c00010f7983 */ /* 0x000f240000100800 */
[----:B0-----:R-:W4:Y:S01]  /*1db70*/  LDL R14, [R1+0x1d88] ;  /* 0x001d8800010e7983 */ /* 0x001f220000100800 */
[----:B---3--:R0:W-:Y:S01]  /*1db80*/  STL [R1+0x40e4], R11 ;  /* 0x0040e40b01007387 */ /* 0x0081e20000100800 */
[----:B-1----:R-:W3:Y:S03]  /*1db90*/  LDL R13, [R1+0x1d6c] ;  /* 0x001d6c00010d7983 */ /* 0x002ee60000100800 */
[----:B--2---:R-:W2:Y:S04]  /*1dba0*/  LDL R12, [R1+0x1da8] ;  /* 0x001da800010c7983 */ /* 0x004ea80000100800 */
[----:B0-----:R-:W2:Y:S01]  /*1dbb0*/  LDL R11, [R1+0x1dc4] ;  /* 0x001dc400010b7983 */ /* 0x001ea20000100800 */
[----:B------:R-:W2:Y:S03]  /*1dbc0*/  LDL.LU R27, [R1+0x1380] ;  /* 0x00138000011b7983 */ /* 0x000ea60000300800 */
[----:B------:R0:W-:Y:S04]  /*1dbd0*/  STL [R1+0x40e8], R10 ;  /* 0x0040e80a01007387 */ /* 0x0001e80000100800 */
[----:B0-----:R-:W2:Y:S01]  /*1dbe0*/  LDL R10, [R1+0x1d8c] ;  /* 0x001d8c00010a7983 */ /* 0x001ea20000100800 */
[----:B------:R-:W-:Y:S01]  /*1dbf0*/  PRMT R9, RZ, 0x7610, R9 ;  /* 0x00007610ff097816 */ /* 0x000fe20000000009 */
[----:B------:R-:W-:-:S02]  /*1dc00*/  @!P0 IMAD.MOV.U32 R4, RZ, RZ, R17 ;  /* 0x000000ffff048224 */ /* 0x000fc400078e0011 */
[----:B------:R-:W-:Y:S01]  /*1dc10*/  @!P0 IMAD.MOV.U32 R5, RZ, RZ, R18 ;  /* 0x000000ffff058224 */ /* 0x000fe200078e0012 */
[----:B------:R-:W-:-:S04]  /*1dc20*/  PRMT R8, RZ, 0x7610, R8 ;  /* 0x00007610ff087816 */ /* 0x000fc80000000008 */
[----:B------:R0:W2:Y:S01]  /*1dc30*/  @!P0 LDG.E.U16 R9, [R4.64] ;  /* 0x0000000a04098981 */ /* 0x0000a2000c1e1500 */
[----:B------:R-:W-:Y:S01]  /*1dc40*/  PRMT R7, RZ, 0x7610, R7 ;  /* 0x00007610ff077816 */ /* 0x000fe20000000007 */
[----:B0-----:R-:W-:Y:S02]  /*1dc50*/  @!P0 IMAD.MOV.U32 R4, RZ, RZ, R3 ;  /* 0x000000ffff048224 */ /* 0x001fe400078e0003 */
[----:B------:R-:W-:-:S05]  /*1dc60*/  @!P0 IMAD.MOV.U32 R5, RZ, RZ, R16 ;  /* 0x000000ffff058224 */ /* 0x000fca00078e0010 */
[----:B------:R4:W2:Y:S01]  /*1dc70*/  @!P0 LDG.E.U16 R8, [R4.64] ;  /* 0x0000000a04088981 */ /* 0x0008a2000c1e1500 */
[----:B------:R-:W-:Y:S02]  /*1dc80*/  PRMT R6, RZ, 0x7610, R6 ;  /* 0x00007610ff067816 */ /* 0x000fe40000000006 */
[----:B------:R-:W-:Y:S01]  /*1dc90*/  PRMT R2, RZ, 0x7610, R2 ;  /* 0x00007610ff027816 */ /* 0x000fe20000000002 */
[----:B----4-:R-:W-:Y:S02]  /*1dca0*/  @!P0 IMAD.MOV.U32 R5, RZ, RZ, R15 ;  /* 0x000000ffff058224 */ /* 0x010fe400078e000f */
[----:B------:R-:W-:-:S05]  /*1dcb0*/  @!P0 IMAD.MOV.U32 R4, RZ, RZ, R14 ;  /* 0x000000ffff048224 */ /* 0x000fca00078e000e */
[----:B------:R3:W4:Y:S02]  /*1dcc0*/  @!P0 LDG.E.U16 R7, [R4.64] ;  /* 0x0000000a04078981 */ /* 0x000724000c1e1500 */
[----:B---3--:R-:W-:Y:S02]  /*1dcd0*/  @!P0 IMAD.MOV.U32 R5, RZ, RZ, R13 ;  /* 0x000000ffff058224 */ /* 0x008fe400078e000d */
[----:B--2---:R-:W-:-:S05]  /*1dce0*/  @!P0 IMAD.MOV.U32 R4, RZ, RZ, R12 ;  /* 0x000000ffff048224 */ /* 0x004fca00078e000c */
[----:B------:R0:W2:Y:S02]  /*1dcf0*/  @!P0 LDG.E.U16 R6, [R4.64] ;  /* 0x0000000a04068981 */ /* 0x0000a4000c1e1500 */
[----:B0-----:R-:W-:Y:S02]  /*1dd00*/  @!P0 IMAD.MOV.U32 R4, RZ, RZ, R11 ;  /* 0x000000ffff048224 */ /* 0x001fe400078e000b */
[----:B------:R-:W-:-:S05]  /*1dd10*/  @!P0 IMAD.MOV.U32 R5, RZ, RZ, R10 ;  /* 0x000000ffff058224 */ /* 0x000fca00078e000a */
[----:B------:R0:W3:Y:S04]  /*1dd20*/  @!P0 LDG.E.U16 R2, [R4.64] ;  /* 0x0000000a04028981 */ /* 0x0000e8000c1e1500 */
[----:B------:R-:W-:Y:S01]  /*1dd30*/  STL [R1+0x40ec], R9 ;  /* 0x0040ec0901007387 */ /* 0x000fe20000100800 */
[----:B------:R-:W3:Y:S02]  /*1dd40*/  LDL.LU R26, [R1+0x1378] ;  /* 0x00137800011a7983 */ /* 0x000ee40000300800 */
[----:B------:R-:W3:Y:S01]  /*1dd50*/  LDL.LU R3, [R1+0x1370] ;  /* 0x0013700001037983 */ /* 0x000ee20000300800 */
[----:B------:R-:W-:Y:S04]  /*1dd60*/  STL [R1+0x40f0], R8 ;  /* 0x0040f00801007387 */ /* 0x000fe80000100800 */
[----:B----4-:R-:W-:Y:S04]  /*1dd70*/  STL [R1+0x40f4], R7 ;  /* 0x0040f40701007387 */ /* 0x010fe80000100800 */
[----:B--2---:R1:W-:Y:S04]  /*1dd80*/  STL [R1+0x40f8], R6 ;  /* 0x0040f80601007387 */ /* 0x0043e80000100800 */
[----:B-1----:R-:W2:Y:S01]  /*1dd90*/  LDL.LU R6, [R1+0x1350] ;  /* 0x0013500001067983 */ /* 0x002ea20000300800 */
[----:B------:R-:W4:Y:S02]  /*1dda0*/  LDL.LU R7, [R1+0x1348] ;  /* 0x0013480001077983 */ /* 0x000f240000300800 */
[----:B------:R-:W2:Y:S02]  /*1ddb0*/  LDL.LU R29, [R1+0x125c] ;  /* 0x00125c00011d7983 */ /* 0x000ea40000300800 */
[----:B------:R-:W2:Y:S01]  /*1ddc0*/  LDL.LU R8, [R1+0x1254] ;  /* 0x0012540001087983 */ /* 0x000ea20000300800 */
[----:B------:R-:W2:Y:S01]  /*1ddd0*/  LDL.LU R28, [R1+0x124c] ;  /* 0x00124c00011c7983 */ /* 0x000ea20000300800 */
[----:B0-----:R-:W2:Y:S02]  /*1dde0*/  LDL.LU R4, [R1+0x1360] ;  /* 0x0013600001047983 */ /* 0x001ea40000300800 */
[----:B------:R-:W2:Y:S01]  /*1ddf0*/  LDL.LU R5, [R1+0x1358] ;  /* 0x0013580001057983 */ /* 0x000ea20000300800 */
[----:B---3--:R0:W-:Y:S04]  /*1de00*/  STL [R1+0x40fc], R2 ;  /* 0x0040fc0201007387 */ /* 0x0081e80000100800 */
[----:B0-----:R-:W3:Y:S04]  /*1de10*/  LDL.LU R2, [R1+0x1368] ;  /* 0x0013680001027983 */ /* 0x001ee80000300800 */
[----:B------:R-:W0:Y:S01]  /*1de20*/  S2R R0, SR_TID.X ;  /* 0x0000000000007919 */ /* 0x000e220000002100 */
[----:B------:R-:W4:Y:S02]  /*1de30*/  LDL.LU R9, [R1+0x1244] ;  /* 0x0012440001097983 */ /* 0x000f240000300800 */
[----:B------:R-:W4:Y:S02]  /*1de40*/  LDL.LU R10, [R1+0x123c] ;  /* 0x00123c00010a7983 */ /* 0x000f240000300800 */
[----:B------:R-:W4:Y:S01]  /*1de50*/  LDL.LU R11, [R1+0x1234] ;  /* 0x00123400010b7983 */ /* 0x000f220000300800 */
[----:B------:R-:W4:Y:S01]  /*1de60*/  LDL.LU R12, [R1+0x122c] ;  /* 0x00122c00010c7983 */ /* 0x000f220000300800 */
[----:B------:R-:W4:Y:S02]  /*1de70*/  LDL.LU R13, [R1+0x1224] ;  /* 0x00122400010d7983 */ /* 0x000f240000300800 */
[----:B------:R-:W4:Y:S01]  /*1de80*/  LDL.LU R14, [R1+0x1158] ;  /* 0x00115800010e7983 */ /* 0x000f220000300800 */
[----:B0-----:R-:W-:-:S05]  /*1de90*/  LOP3.LUT R0, R0, 0x3f, RZ, 0xc0, !PT ;  /* 0x0000003f00007812 */ /* 0x001fca00078ec0ff */
[----:B------:R-:W-:-:S05]  /*1dea0*/  IMAD.SHL.U32 R0, R0, 0x2, RZ ;  /* 0x0000000200007824 */ /* 0x000fca00078e00ff */
[----:B------:R-:W-:-:S05]  /*1deb0*/  LOP3.LUT R20, R0, 0x60, RZ, 0x3c, !PT ;  /* 0x0000006000147812 */ /* 0x000fca00078e3cff */
[----:B------:R0:W-:Y:S01]  /*1dec0*/  STS.U16 [R20+0x3800], R27 ;  /* 0x0038001b14007388 */ /* 0x0001e20000000400 */
[----:B------:R1:W-:Y:S02]  /*1ded0*/  STS.U16 [R20+0x3880], R26 ;  /* 0x0038801a14007388 */ /* 0x0003e40000000400 */
[----:B------:R1:W-:Y:S01]  /*1dee0*/  STS.U16 [R20+0x3900], R3 ;  /* 0x0039000314007388 */ /* 0x0003e20000000400 */
[----:B0-----:R-:W4:Y:S01]  /*1def0*/  LDL.LU R27, [R1+0x1150] ;  /* 0x00115000011b7983 */ /* 0x001f220000300800 */
        /* <DEDUP_REMOVED lines=9> */
[----:B------:R-:W4:Y:S02]  /*1df90*/  LDL.LU R25, [R1+0x13d8] ;  /* 0x0013d80001197983 */ /* 0x000f240000300800 */
[----:B-1----:R-:W4:Y:S01]  /*1dfa0*/  LDL.LU R26, [R1+0x13d4] ;  /* 0x0013d400011a7983 */ /* 0x002f220000300800 */
[----:B------:R-:W4:Y:S04]  /*1dfb0*/  LDL.LU R3, [R1+0x13d0] ;  /* 0x0013d00001037983 */ /* 0x000f280000300800 */
[----:B---3--:R-:W-:Y:S01]  /*1dfc0*/  STS.U16 [R20+0x3980], R2 ;  /* 0x0039800214007388 */ /* 0x008fe20000000400 */
[----:B--2---:R-:W-:Y:S02]  /*1dfd0*/  STS.U16 [R20+0x3a00], R4 ;  /* 0x003a000414007388 */ /* 0x004fe40000000400 */
[----:B------:R-:W-:Y:S02]  /*1dfe0*/  STS.U16 [R20+0x3a80], R5 ;  /* 0x003a800514007388 */ /* 0x000fe40000000400 */
[----:B------:R-:W-:Y:S01]  /*1dff0*/  STS.U16 [R20+0x3b00], R6 ;  /* 0x003b000614007388 */ /* 0x000fe20000000400 */
[----:B----4-:R-:W-:Y:S01]  /*1e000*/  STS.U16 [R20+0x3b80], R7 ;  /* 0x003b800714007388 */ /* 0x010fe20000000400 */
[----:B------:R0:W-:Y:S02]  /*1e010*/  STS.U16 [R20+0x5800], R29 ;  /* 0x0058001d14007388 */ /* 0x0001e40000000400 */
[----:B------:R-:W-:Y:S02]  /*1e020*/  STS.U16 [R20+0x5880], R8 ;  /* 0x0058800814007388 */ /* 0x000fe40000000400 */
[----:B------:R1:W-:Y:S01]  /*1e030*/  STS.U16 [R20+0x5900], R28 ;  /* 0x0059001c14007388 */ /* 0x0003e20000000400 */
[----:B0-----:R-:W2:Y:S01]  /*1e040*/  LDL.LU R29, [R1+0x13cc] ;  /* 0x0013cc00011d7983 */ /* 0x001ea20000300800 */
[----:B-1----:R-:W3:Y:S03]  /*1e050*/  LDL.LU R28, [R1+0x13c8] ;  /* 0x0013c800011c7983 */ /* 0x002ee60000300800 */
[----:B------:R-:W-:Y:S01]  /*1e060*/  STS.U16 [R20+0x5980], R9 ;  /* 0x0059800914007388 */ /* 0x000fe20000000400 */
[----:B------:R-:W-:Y:S02]  /*1e070*/  STS.U16 [R20+0x5a00], R10 ;  /* 0x005a000a14007388 */ /* 0x000fe40000000400 */
[----:B------:R-:W-:Y:S02]  /*1e080*/  STS.U16 [R20+0x5a80], R11 ;  /* 0x005a800b14007388 */ /* 0x000fe40000000400 */
[----:B------:R-:W-:Y:S01]  /*1e090*/  STS.U16 [R20+0x5b00], R12 ;  /* 0x005b000c14007388 */ /* 0x000fe20000000400 */
[----:B------:R-:W-:Y:S01]  /*1e0a0*/  STS.U16 [R20+0x5b80], R13 ;  /* 0x005b800d14007388 */ /* 0x000fe20000000400 */
[----:B------:R-:W-:Y:S01]  /*1e0b0*/  STS.U16 [R20+0x7800], R14 ;  /* 0x0078000e14007388 */ /* 0x000fe20000000400 */
[----:B------:R-:W-:-:S02]  /*1e0c0*/  LOP3.LUT R2, R0, 0x70, RZ, 0x3c, !PT ;  /* 0x0000007000027812 */ /* 0x000fc400078e3cff */
[----:B------:R0:W-:Y:S01]  /*1e0d0*/  STS.U16 [R20+0x7880], R27 ;  /* 0x0078801b14007388 */ /* 0x0001e20000000400 */
[----:B------:R-:W-:Y:S02]  /*1e0e0*/  STS.U16 [R20+0x7900], R15 ;  /* 0x0079000f14007388 */ /* 0x000fe40000000400 */
[----:B------:R-:W-:Y:S02]  /*1e0f0*/  STS.U16 [R20+0x7980], R16 ;  /* 0x0079801014007388 */ /* 0x000fe40000000400 */
[----:B------:R-:W-:Y:S01]  /*1e100*/  STS.U16 [R20+0x7a00], R17 ;  /* 0x007a001114007388 */ /* 0x000fe20000000400 */
[----:B------:R-:W-:Y:S01]  /*1e110*/  STS.U16 [R20+0x7a80], R18 ;  /* 0x007a801214007388 */ /* 0x000fe20000000400 */
[----:B------:R-:W-:Y:S02]  /*1e120*/  STS.U16 [R20+0x7b00], R19 ;  /* 0x007b001314007388 */ /* 0x000fe40000000400 */
[----:B------:R-:W-:Y:S02]  /*1e130*/  STS.U16 [R20+0x7b80], R21 ;  /* 0x007b801514007388 */ /* 0x000fe40000000400 */
[----:B------:R-:W-:Y:S01]  /*1e140*/  STS.U16 [R2+0x1c00], R22 ;  /* 0x001c001602007388 */ /* 0x000fe20000000400 */
[----:B------:R-:W-:Y:S04]  /*1e150*/  STS.U16 [R2+0x1c80], R23 ;  /* 0x001c801702007388 */ /* 0x000fe80000000400 */
[----:B0-----:R-:W4:Y:S01]  /*1e160*/  LDL.LU R27, [R1+0x1340] ;  /* 0x00134000011b7983 */ /* 0x001f220000300800 */
[----:B------:R-:W4:Y:S02]  /*1e170*/  LDL.LU R0, [R1+0x1338] ;  /* 0x0013380001007983 */ /* 0x000f240000300800 */
[----:B------:R-:W-:Y:S02]  /*1e180*/  STS.U16 [R2+0x1d00], R24 ;  /* 0x001d001802007388 */ /* 0x000fe40000000400 */
[----:B------:R-:W4:Y:S01]  /*1e190*/  LDL.LU R4, [R1+0x1330] ;  /* 0x0013300001047983 */ /* 0x000f220000300800 */
[----:B------:R-:W-:Y:S04]  /*1e1a0*/  STS.U16 [R2+0x1d80], R25 ;  /* 0x001d801902007388 */ /* 0x000fe80000000400 */
[----:B------:R-:W4:Y:S01]  /*1e1b0*/  LDL.LU R5, [R1+0x1328] ;  /* 0x0013280001057983 */ /* 0x000f220000300800 */
[----:B------:R-:W-:Y:S02]  /*1e1c0*/  STS.U16 [R2+0x1e00], R26 ;  /* 0x001e001a02007388 */ /* 0x000fe40000000400 */
[----:B------:R-:W4:Y:S02]  /*1e1d0*/  LDL.LU R6, [R1+0x1320] ;  /* 0x0013200001067983 */ /* 0x000f240000300800 */
[----:B------:R0:W-:Y:S01]  /*1e1e0*/  STS.U16 [R2+0x1e80], R3 ;  /* 0x001e800302007388 */ /* 0x0001e20000000400 */
[----:B------:R-:W4:Y:S04]  /*1e1f0*/  LDL.LU R7, [R1+0x1318] ;  /* 0x0013180001077983 */ /* 0x000f280000300800 */
[----:B0-----:R-:W4:Y:S01]  /*1e200*/  LDL.LU R3, [R1+0x1310] ;  /* 0x0013100001037983 */ /* 0x001f220000300800 */
[----:B------:R-:W4:Y:S03]  /*1e210*/  LDL.LU R8, [R1+0x1308] ;  /* 0x0013080001087983 */ /* 0x000f260000300800 */
[----:B--2---:R0:W-:Y:S01]  /*1e220*/  STS.U16 [R2+0x1f00], R29 ;  /* 0x001f001d02007388 */ /* 0x0041e20000000400 */
[----:B---3--:R1:W-:Y:S03]  /*1e230*/  STS.U16 [R2+0x1f80], R28 ;  /* 0x001f801c02007388 */ /* 0x0083e60000000400 */
[----:B0-----:R-:W2:Y:S01]  /*1e240*/  LDL.LU R29, [R1+0x1218] ;  /* 0x00121800011d7983 */ /* 0x001ea20000300800 */
[----:B------:R-:W3:Y:S02]  /*1e250*/  LDL.LU R9, [R1+0x1210] ;  /* 0x0012100001097983 */ /* 0x000ee40000300800 */
[----:B------:R-:W3:Y:S02]  /*1e260*/  LDL.LU R10, [R1+0x1208] ;  /* 0x00120800010a7983 */ /* 0x000ee40000300800 */
[----:B------:R-:W3:Y:S01]  /*1e270*/  LDL.LU R11, [R1+0x1200] ;  /* 0x00120000010b7983 */ /* 0x000ee20000300800 */
[----:B------:R-:W3:Y:S01]  /*1e280*/  LDL.LU R12, [R1+0x11f8] ;  /* 0x0011f800010c7983 */ /* 0x000ee20000300800 */
[----:B------:R-:W3:Y:S02]  /*1e290*/  LDL.LU R13, [R1+0x11f0] ;  /* 0x0011f000010d7983 */ /* 0x000ee40000300800 */
[----:B------:R-:W3:Y:S02]  /*1e2a0*/  LDL.LU R14, [R1+0x11e8] ;  /* 0x0011e800010e7983 */ /* 0x000ee40000300800 */
[----:B-1----:R-:W3:Y:S01]  /*1e2b0*/  LDL.LU R28, [R1+0x1160] ;  /* 0x00116000011c7983 */ /* 0x002ee20000300800 */
        /* <DEDUP_REMOVED lines=12> */
[----:B----4-:R0:W-:Y:S01]  /*1e380*/  STS.U16 [R2+0x3c00], R27 ;  /* 0x003c001b02007388 */ /* 0x0101e20000000400 */
[----:B------:R-:W-:Y:S02]  /*1e390*/  STS.U16 [R2+0x3c80], R0 ;  /* 0x003c800002007388 */ /* 0x000fe40000000400 */
[----:B------:R-:W-:Y:S01]  /*1e3a0*/  STS.U16 [R2+0x3d00], R4 ;  /* 0x003d000402007388 */ /* 0x000fe20000000400 */
[----:B------:R-:W-:Y:S01]  /*1e3b0*/  STS.U16 [R2+0x3d80], R5 ;  /* 0x003d800502007388 */ /* 0x000fe20000000400 */
[----:B------:R-:W-:Y:S03]  /*1e3c0*/  STS.U16 [R2+0x3e00], R6 ;  /* 0x003e000602007388 */ /* 0x000fe60000000400 */
[----:B------:R-:W-:Y:S04]  /*1e3d0*/  STS.U16 [R2+0x3e80], R7 ;  /* 0x003e800702007388 */ /* 0x000fe80000000400 */
[----:B0-----:R-:W4:Y:S04]  /*1e3e0*/  LDL.LU R27, [R1+0x8c] ;  /* 0x00008c00011b7983 */ /* 0x001f280000300800 */
[----:B------:R0:W-:Y:S01]  /*1e3f0*/  STS.U16 [R2+0x3f00], R3 ;  /* 0x003f000302007388 */ /* 0x0001e20000000400 */
[----:B------:R-:W-:Y:S03]  /*1e400*/  STS.U16 [R2+0x3f80], R8 ;  /* 0x003f800802007388 */ /* 0x000fe60000000400 */
[----:B0-----:R-:W4:Y:S04]  /*1e410*/  LDL.LU R3, [R1+0x88] ;  /* 0x0000880001037983 */ /* 0x001f280000300800 */
[----:B------:R-:W0:Y:S04]  /*1e420*/  S2R R0, SR_TID.X ;  /* 0x0000000000007919 */ /* 0x000e280000002100 */
[----:B--2---:R1:W-:Y:S01]  /*1e430*/  STS.U16 [R2+0x5c00], R29 ;  /* 0x005c001d02007388 */ /* 0x0043e20000000400 */
[----:B---3--:R-:W-:Y:S03]  /*1e440*/  STS.U16 [R2+0x5c80], R9 ;  /* 0x005c800902007388 */ /* 0x008fe60000000400 */
[----:B------:R-:W-:Y:S01]  /*1e450*/  STS.U16 [R2+0x5d00], R10 ;  /* 0x005d000a02007388 */ /* 0x000fe20000000400 */
[----:B------:R-:W-:Y:S03]  /*1e460*/  STS.U16 [R2+0x5d80], R11 ;  /* 0x005d800b02007388 */ /* 0x000fe60000000400 */
[----:B------:R-:W-:Y:S01]  /*1e470*/  STS.U16 [R2+0x5e00], R12 ;  /* 0x005e000c02007388 */ /* 0x000fe20000000400 */
[----:B------:R-:W-:Y:S02]  /*1e480*/  STS.U16 [R2+0x5e80], R13 ;  /* 0x005e800d02007388 */ /* 0x000fe40000000400 */
[----:B------:R-:W-:Y:S02]  /*1e490*/  STS.U16 [R2+0x5f00], R14 ;  /* 0x005f000e02007388 */ /* 0x000fe40000000400 */
[----:B------:R2:W-:Y:S01]  /*1e4a0*/  STS.U16 [R2+0x5f80], R28 ;  /* 0x005f801c02007388 */ /* 0x0005e20000000400 */
[----:B-1----:R-:W3:Y:S04]  /*1e4b0*/  LDL.LU R29, [R1+0x84] ;  /* 0x00008400011d7983 */ /* 0x002ee80000300800 */
[----:B--2---:R-:W2:Y:S04]  /*1e4c0*/  LDL.LU R28, [R1+0x80] ;  /* 0x00008000011c7983 */ /* 0x004ea80000300800 */
[----:B------:R-:W-:Y:S01]  /*1e4d0*/  STS.U16 [R2+0x7c00], R15 ;  /* 0x007c000f02007388 */ /* 0x000fe20000000400 */
[----:B------:R-:W-:Y:S01]  /*1e4e0*/  STS.U16 [R2+0x7c80], R16 ;  /* 0x007c801002007388 */ /* 0x000fe20000000400 */
[----:B0-----:R-:W-:Y:S01]  /*1e4f0*/  LOP3.LUT R0, R0, 0x3f, RZ, 0xc0, !PT ;  /* 0x0000003f00007812 */ /* 0x001fe200078ec0ff */
[----:B------:R-:W-:Y:S01]  /*1e500*/  STS.U16 [R2+0x7d00], R17 ;  /* 0x007d001102007388 */ /* 0x000fe20000000400 */
[----:B------:R-:W-:Y:S01]  /*1e510*/  STS.U16 [R2+0x7d80], R18 ;  /* 0x007d801202007388 */ /* 0x000fe20000000400 */
[----:B------:R-:W-:Y:S02]  /*1e520*/  STS.U16 [R2+0x7e00], R19 ;  /* 0x007e001302007388 */ /* 0x000fe40000000400 */
[----:B------:R-:W-:Y:S02]  /*1e530*/  STS.U16 [R2+0x7e80], R20 ;  /* 0x007e801402007388 */ /* 0x000fe40000000400 */
[----:B------:R-:W-:Y:S02]  /*1e540*/  STS.U16 [R2+0x7f00], R21 ;  /* 0x007f001502007388 */ /* 0x000fe40000000400 */
[----:B------:R-:W-:Y:S01]  /*1e550*/  IMAD.SHL.U32 R0, R0, 0x2, RZ ;  /* 0x0000000200007824 */ /* 0x000fe200078e00ff */
[----:B------:R0:W-:Y:S04]  /*1e560*/  STS.U16 [R2+0x7f80], R22 ;  /* 0x007f801602007388 */ /* 0x0001e80000000400 */
[----:B------:R1:W-:Y:S04]  /*1e570*/  STS.U16 [R0+0x8600], R26 ;  /* 0x0086001a00007388 */ /* 0x0003e80000000400 */
[----:B0-----:R-:W2:Y:S01]  /*1e580*/  LDL.LU R2, [R1+0x7c] ;  /* 0x00007c0001027983 */ /* 0x001ea20000300800 */
[----:B------:R-:W2:Y:S02]  /*1e590*/  LDL.LU R6, [R1+0x78] ;  /* 0x0000780001067983 */ /* 0x000ea40000300800 */
[----:B------:R-:W2:Y:S02]  /*1e5a0*/  LDL.LU R7, [R1+0x74] ;  /* 0x0000740001077983 */ /* 0x000ea40000300800 */
[----:B------:R-:W2:Y:S01]  /*1e5b0*/  LDL.LU R8, [R1+0x70] ;  /* 0x0000700001087983 */ /* 0x000ea20000300800 */
[----:B------:R-:W2:Y:S01]  /*1e5c0*/  LDL.LU R9, [R1+0x6c] ;  /* 0x00006c0001097983 */ /* 0x000ea20000300800 */
[----:B-1----:R-:W2:Y:S02]  /*1e5d0*/  LDL.LU R26, [R1+0x68] ;  /* 0x00006800011a7983 */ /* 0x002ea40000300800 */
        /* <DEDUP_REMOVED lines=12> */
[----:B------:R-:W2:Y:S01]  /*1e6a0*/  LDL.LU R21, [R1+0x34] ;  /* 0x0000340001157983 */ /* 0x000ea20000300800 */
[----:B------:R0:W-:Y:S01]  /*1e6b0*/  STS.U16 [R0+0x8000], R23 ;  /* 0x0080001700007388 */ /* 0x0001e20000000400 */
[----:B------:R-:W2:Y:S03]  /*1e6c0*/  LDL.LU R22, [R1+0x30] ;  /* 0x0000300001167983 */ /* 0x000ea60000300800 */
[----:B------:R1:W-:Y:S04]  /*1e6d0*/  STS.U16 [R0+0x8200], R24 ;  /* 0x0082001800007388 */ /* 0x0003e80000000400 */
[----:B------:R1:W-:Y:S04]  /*1e6e0*/  STS.U16 [R0+0x8400], R25 ;  /* 0x0084001900007388 */ /* 0x0003e80000000400 */
[----:B----4-:R4:W-:Y:S04]  /*1e6f0*/  STS.U16 [R0+0x8800], R27 ;  /* 0x0088001b00007388 */ /* 0x0109e80000000400 */
[----:B------:R4:W-:Y:S04]  /*1e700*/  STS.U16 [R0+0x8a00], R3 ;  /* 0x008a000300007388 */ /* 0x0009e80000000400 */
[----:B0-----:R-:W2:Y:S01]  /*1e710*/  LDL.LU R23, [R1+0x2c] ;  /* 0x00002c0001177983 */ /* 0x001ea20000300800 */
[----:B-1----:R-:W2:Y:S02]  /*1e720*/  LDL.LU R24, [R1+0x28] ;  /* 0x0000280001187983 */ /* 0x002ea40000300800 */
[----:B------:R-:W2:Y:S01]  /*1e730*/  LDL.LU R25, [R1+0x24] ;  /* 0x0000240001197983 */ /* 0x000ea20000300800 */
[----:B----4-:R-:W4:Y:S01]  /*1e740*/  LDL.LU R27, [R1+0x20] ;  /* 0x00002000011b7983 */ /* 0x010f220000300800 */
[----:B------:R-:W4:Y:S03]  /*1e750*/  LDL.LU R3, [R1+0x1c] ;  /* 0x00001c0001037983 */ /* 0x000f260000300800 */
[----:B---3--:R0:W-:Y:S04]  /*1e760*/  STS.U16 [R0+0x8c00], R29 ;  /* 0x008c001d00007388 */ /* 0x0081e80000000400 */
[----:B--2---:R1:W-:Y:S04]  /*1e770*/  STS.U16 [R0+0x8e00], R28 ;  /* 0x008e001c00007388 */ /* 0x0043e80000000400 */
[----:B0-----:R-:W2:Y:S04]  /*1e780*/  LDL.LU R29, [R1+0x18] ;  /* 0x00001800011d7983 */ /* 0x001ea80000300800 */
[----:B-1----:R-:W3:Y:S01]  /*1e790*/  LDL.LU R28, [R1+0x14] ;  /* 0x00001400011c7983 */ /* 0x002ee20000300800 */
[----:B------:R-:W3:Y:S03]  /*1e7a0*/  LDL.LU R4, [R1+0xc] ;  /* 0x00000c0001047983 */ /* 0x000ee60000300800 */
[----:B------:R0:W-:Y:S04]  /*1e7b0*/  STS.U16 [R0+0x9000], R2 ;  /* 0x0090000200007388 */ /* 0x0001e80000000400 */
[----:B------:R1:W-:Y:S04]  /*1e7c0*/  STS.U16 [R0+0x9a00], R26 ;  /* 0x009a001a00007388 */ /* 0x0003e80000000400 */
[----:B------:R1:W-:Y:S04]  /*1e7d0*/  STS.U16 [R0+0x9200], R6 ;  /* 0x0092000600007388 */ /* 0x0003e80000000400 */
[----:B------:R1:W-:Y:S04]  /*1e7e0*/  STS.U16 [R0+0x9400], R7 ;  /* 0x0094000700007388 */ /* 0x0003e80000000400 */
[----:B------:R1:W-:Y:S04]  /*1e7f0*/  STS.U16 [R0+0x9600], R8 ;  /* 0x0096000800007388 */ /* 0x0003e80000000400 */
[----:B------:R1:W-:Y:S04]  /*1e800*/  STS.U16 [R0+0x9800], R9 ;  /* 0x0098000900007388 */ /* 0x0003e80000000400 */
[----:B------:R1:W-:Y:S04]  /*1e810*/  STS.U16 [R0+0x9c00], R10 ;  /* 0x009c000a00007388 */ /* 0x0003e80000000400 */
[----:B------:R1:W-:Y:S04]  /*1e820*/  STS.U16 [R0+0x9e00], R11 ;  /* 0x009e000b00007388 */ /* 0x0003e80000000400 */
[----:B0-----:R-:W3:Y:S01]  /*1e830*/  LDL.LU R2, [R1+0x40fc] ;  /* 0x0040fc0001027983 */ /* 0x001ee20000300800 */
[----:B-1----:R-:W-:-:S03]  /*1e840*/  LOP3.LUT R26, R0, 0x10, RZ, 0x3c, !PT ;  /* 0x00000010001a7812 */ /* 0x002fc600078e3cff */
[----:B------:R-:W3:Y:S01]  /*1e850*/  LDL.LU R6, [R1+0x40f8] ;  /* 0x0040f80001067983 */ /* 0x000ee20000300800 */
[----:B------:R-:W3:Y:S02]  /*1e860*/  LDL.LU R7, [R1+0x40f4] ;  /* 0x0040f40001077983 */ /* 0x000ee40000300800 */
[----:B------:R-:W3:Y:S02]  /*1e870*/  LDL.LU R8, [R1+0x40f0] ;  /* 0x0040f00001087983 */ /* 0x000ee40000300800 */
[----:B------:R-:W3:Y:S01]  /*1e880*/  LDL.LU R9, [R1+0x40ec] ;  /* 0x0040ec0001097983 */ /* 0x000ee20000300800 */
[----:B------:R0:W-:Y:S01]  /*1e890*/  STS.U16 [R26+0x8080], R12 ;  /* 0x0080800c1a007388 */ /* 0x0001e20000000400 */
[----:B------:R1:W-:Y:S02]  /*1e8a0*/  STS.U16 [R26+0x8280], R13 ;  /* 0x0082800d1a007388 */ /* 0x0003e40000000400 */
[----:B------:R1:W-:Y:S02]  /*1e8b0*/  STS.U16 [R26+0x8480], R14 ;  /* 0x0084800e1a007388 */ /* 0x0003e40000000400 */
[----:B------:R1:W-:Y:S01]  /*1e8c0*/  STS.U16 [R26+0x8680], R15 ;  /* 0x0086800f1a007388 */ /* 0x0003e20000000400 */
[----:B------:R4:W-:Y:S01]  /*1e8d0*/  STS.U16 [R26+0x8880], R16 ;  /* 0x008880101a007388 */ /* 0x0009e20000000400 */
[----:B------:R4:W-:Y:S02]  /*1e8e0*/  STS.U16 [R26+0x8a80], R17 ;  /* 0x008a80111a007388 */ /* 0x0009e40000000400 */
[----:B------:R4:W-:Y:S01]  /*1e8f0*/  STS.U16 [R26+0x8c80], R5 ;  /* 0x008c80051a007388 */ /* 0x0009e20000000400 */
[----:B------:R-:W3:Y:S01]  /*1e900*/  LDL.LU R10, [R1+0x40e8] ;  /* 0x0040e800010a7983 */ /* 0x000ee20000300800 */
[----:B------:R-:W3:Y:S02]  /*1e910*/  LDL.LU R11, [R1+0x40e4] ;  /* 0x0040e400010b7983 */ /* 0x000ee40000300800 */
[----:B------:R-:W3:Y:S02]  /*1e920*/  LDL.LU R0, [R1+0x10] ;  /* 0x0000100001007983 */ /* 0x000ee40000300800 */
[----:B0-----:R-:W3:Y:S01]  /*1e930*/  LDL.LU R12, [R1+0x40e0] ;  /* 0x0040e000010c7983 */ /* 0x001ee20000300800 */
[----:B-1----:R-:W3:Y:S01]  /*1e940*/  LDL.LU R13, [R1+0x40dc] ;  /* 0x0040dc00010d7983 */ /* 0x002ee20000300800 */
[----:B------:R-:W3:Y:S02]  /*1e950*/  LDL.LU R14, [R1+0x40d8] ;  /* 0x0040d800010e7983 */ /* 0x000ee40000300800 */
[----:B------:R-:W3:Y:S02]  /*1e960*/  LDL.LU R15, [R1+0x40d4] ;  /* 0x0040d400010f7983 */ /* 0x000ee40000300800 */
[----:B----4-:R-:W4:Y:S01]  /*1e970*/  LDL.LU R16, [R1+0x40d0] ;  /* 0x0040d00001107983 */ /* 0x010f220000300800 */
[----:B------:R-:W4:Y:S04]  /*1e980*/  LDL.LU R17, [R1+0x40cc] ;  /* 0x0040cc0001117983 */ /* 0x000f280000300800 */
[----:B------:R-:W0:Y:S04]  /*1e990*/  S2R R5, SR_TID.X ;  /* 0x0000000000057919 */ /* 0x000e280000002100 */
[----:B------:R1:W-:Y:S01]  /*1e9a0*/  STS.U16 [R26+0x8e80], R18 ;  /* 0x008e80121a007388 */ /* 0x0003e20000000400 */
[----:B------:R1:W-:Y:S02]  /*1e9b0*/  STS.U16 [R26+0x9080], R19 ;  /* 0x009080131a007388 */ /* 0x0003e40000000400 */
[----:B------:R1:W-:Y:S02]  /*1e9c0*/  STS.U16 [R26+0x9280], R20 ;  /* 0x009280141a007388 */ /* 0x0003e40000000400 */
[----:B------:R1:W-:Y:S01]  /*1e9d0*/  STS.U16 [R26+0x9480], R21 ;  /* 0x009480151a007388 */ /* 0x0003e20000000400 */
[----:B------:R1:W-:Y:S01]  /*1e9e0*/  STS.U16 [R26+0x9680], R22 ;  /* 0x009680161a007388 */ /* 0x0003e20000000400 */
[----:B------:R1:W-:Y:S03]  /*1e9f0*/  STS.U16 [R26+0x9880], R23 ;  /* 0x009880171a007388 */ /* 0x0003e60000000400 */
[----:B-1----:R-:W4:Y:S01]  /*1ea00*/  LDL.LU R18, [R1+0x40c8] ;  /* 0x0040c80001127983 */ /* 0x002f220000300800 */
[----:B------:R-:W4:Y:S02]  /*1ea10*/  LDL.LU R19, [R1+0x40c4] ;  /* 0x0040c40001137983 */ /* 0x000f240000300800 */
[----:B------:R-:W4:Y:S02]  /*1ea20*/  LDL.LU R20, [R1+0x40c0] ;  /* 0x0040c00001147983 */ /* 0x000f240000300800 */
[----:B------:R-:W4:Y:S01]  /*1ea30*/  LDL.LU R21, [R1+0x40bc] ;  /* 0x0040bc0001157983 */ /* 0x000f220000300800 */
[----:B------:R-:W4:Y:S01]  /*1ea40*/  LDL.LU R22, [R1+0x40b8] ;  /* 0x0040b80001167983 */ /* 0x000f220000300800 */
[----:B------:R-:W4:Y:S01]  /*1ea50*/  LDL.LU R23, [R1+0x40b4] ;  /* 0x0040b40001177983 */ /* 0x000f220000300800 */
[----:B0-----:R-:W-:-:S05]  /*1ea60*/  LOP3.LUT R5, R5, 0x3f, RZ, 0xc0, !PT ;  /* 0x0000003f05057812 */ /* 0x001fca00078ec0ff */
[----:B------:R-:W-:Y:S01]  /*1ea70*/  IMAD.SHL.U32 R5, R5, 0x2, RZ ;  /* 0x0000000205057824 */ /* 0x000fe200078e00ff */
[----:B------:R0:W-:Y:S01]  /*1ea80*/  STS.U16 [R26+0x9a80], R24 ;  /* 0x009a80181a007388 */ /* 0x0001e20000000400 */
[----:B------:R1:W-:Y:S03]  /*1ea90*/  STS.U16 [R26+0x9c80], R25 ;  /* 0x009c80191a007388 */ /* 0x0003e60000000400 */
[----:B------:R-:W-:Y:S01]  /*1eaa0*/  LOP3.LUT R5, R5, 0x20, RZ, 0x3c, !PT ;  /* 0x0000002005057812 */ /* 0x000fe200078e3cff */
[----:B------:R1:W-:Y:S04]  /*1eab0*/  STS.U16 [R26+0x9e80], R27 ;  /* 0x009e801b1a007388 */ /* 0x0003e80000000400 */
[----:B0-----:R-:W4:Y:S01]  /*1eac0*/  LDL.LU R24, [R1+0x40b0] ;  /* 0x0040b00001187983 */ /* 0x001f220000300800 */
[----:B-1----:R-:W4:Y:S03]  /*1ead0*/  LDL.LU R25, [R1+0x40ac] ;  /* 0x0040ac0001197983 */ /* 0x002f260000300800 */
[----:B------:R0:W-:Y:S04]  /*1eae0*/  STS.U16 [R5+0x8100], R3 ;  /* 0x0081000305007388 */ /* 0x0001e80000000400 */
[----:B------:R-:W4:Y:S01]  /*1eaf0*/  LDL.LU R26, [R1+0x40a8] ;  /* 0x0040a800011a7983 */ /* 0x000f220000300800 */
[----:B------:R-:W4:Y:S03]  /*1eb00*/  LDL.LU R27, [R1+0x40a4] ;  /* 0x0040a400011b7983 */ /* 0x000f260000300800 */
[----:B0-----:R-:W4:Y:S04]  /*1eb10*/  LDL.LU R3, [R1+0x40a0] ;  /* 0x0040a00001037983 */ /* 0x001f280000300800 */
[----:B--2---:R0:W-:Y:S04]  /*1eb20*/  STS.U16 [R5+0x8300], R29 ;  /* 0x0083001d05007388 */ /* 0x0041e80000000400 */
[----:B---3--:R1:W-:Y:S04]  /*1eb30*/  STS.U16 [R5+0x8500], R28 ;  /* 0x0085001c05007388 */ /* 0x0083e80000000400 */
[----:B0-----:R-:W2:Y:S04]  /*1eb40*/  LDL.LU R29, [R1+0x409c] ;  /* 0x00409c00011d7983 */ /* 0x001ea80000300800 */
[----:B-1----:R-:W3:Y:S04]  /*1eb50*/  LDL.LU R28, [R1+0x4098] ;  /* 0x00409800011c7983 */ /* 0x002ee80000300800 */
[----:B------:R-:W-:Y:S01]  /*1eb60*/  STS.U16 [R5+0x8700], R0 ;  /* 0x0087000005007388 */ /* 0x000fe20000000400 */
[----:B------:R-:W-:Y:S03]  /*1eb70*/  STS.U16 [R5+0x8900], R4 ;  /* 0x0089000405007388 */ /* 0x000fe60000000400 */
[----:B---3--:R0:W-:Y:S01]  /*1eb80*/  STS.U16 [R5+0x8b00], R28 ;  /* 0x008b001c05007388 */ /* 0x0081e20000000400 */
[----:B--2---:R1:W-:Y:S03]  /*1eb90*/  STS.U16 [R5+0x8d00], R29 ;  /* 0x008d001d05007388 */ /* 0x0043e60000000400 */
[----:B0-----:R-:W2:Y:S01]  /*1eba0*/  LDL.LU R28, [R1+0x4094] ;  /* 0x00409400011c7983 */ /* 0x001ea20000300800 */
[----:B-1----:R-:W2:Y:S02]  /*1ebb0*/  LDL.LU R29, [R1+0x4090] ;  /* 0x00409000011d7983 */ /* 0x002ea40000300800 */
[----:B----4-:R0:W-:Y:S02]  /*1ebc0*/  STS.U16 [R5+0x8f00], R3 ;  /* 0x008f000305007388 */ /* 0x0101e40000000400 */
[----:B------:R-:W-:Y:S01]  /*1ebd0*/  STS.U16 [R5+0x9100], R27 ;  /* 0x0091001b05007388 */ /* 0x000fe20000000400 */
[----:B------:R-:W-:Y:S01]  /*1ebe0*/  STS.U16 [R5+0x9300], R26 ;  /* 0x0093001a05007388 */ /* 0x000fe20000000400 */
[----:B------:R-:W-:Y:S02]  /*1ebf0*/  STS.U16 [R5+0x9500], R25 ;  /* 0x0095001905007388 */ /* 0x000fe40000000400 */
[----:B------:R-:W-:Y:S02]  /*1ec00*/  STS.U16 [R5+0x9700], R24 ;  /* 0x0097001805007388 */ /* 0x000fe40000000400 */
[----:B------:R-:W-:Y:S01]  /*1ec10*/  STS.U16 [R5+0x9900], R23 ;  /* 0x0099001705007388 */ /* 0x000fe20000000400 */
[----:B------:R-:W-:Y:S01]  /*1ec20*/  STS.U16 [R5+0x9b00], R22 ;  /* 0x009b001605007388 */ /* 0x000fe20000000400 */
[----:B------:R-:W-:Y:S02]  /*1ec30*/  STS.U16 [R5+0x9d00], R21 ;  /* 0x009d001505007388 */ /* 0x000fe40000000400 */
[----:B------:R-:W-:Y:S01]  /*1ec40*/  STS.U16 [R5+0x9f00], R20 ;  /* 0x009f001405007388 */ /* 0x000fe20000000400 */
[----:B0-----:R-:W3:Y:S04]  /*1ec50*/  LDL.LU R3, [R1+0x408c] ;  /* 0x00408c0001037983 */ /* 0x001ee80000300800 */
[----:B--2---:R0:W-:Y:S04]  /*1ec60*/  STS.U16 [R29+0x9f80], R28 ;  /* 0x009f801c1d007388 */ /* 0x0041e80000000400 */
[----:B0-----:R-:W2:Y:S01]  /*1ec70*/  LDL.LU R28, [R1+0x4088] ;  /* 0x00408800011c7983 */ /* 0x001ea20000300800 */
        /* <DEDUP_REMOVED lines=15> */
[----:B------:R-:W-:Y:S06]  /*1ed70*/  BAR.SYNC.DEFER_BLOCKING 0x0 ;  /* 0x0000000000007b1d */ /* 0x000fec0000010000 */
[----:B---3--:R-:W-:Y:S04]  /*1ed80*/  LDSM.16.MT88.4 R16, [R3] ;  /* 0x000000000310783b */ /* 0x008fe80000004200 */
[----:B--2---:R-:W0:Y:S04]  /*1ed90*/  LDSM.16.M88.4 R8, [R28+0x8000] ;  /* 0x008000001c08783b */ /* 0x004e280000000200 */
[----:B------:R-:W1:Y:S04]  /*1eda0*/  LDSM.16.M88.4 R20, [R28+0x8200] ;  /* 0x008200001c14783b */ /* 0x000e680000000200 */
[----:B------:R-:W2:Y:S04]  /*1edb0*/  LDSM.16.M88.4 R12, [R28+0x8400] ;  /* 0x008400001c0c783b */ /* 0x000ea80000000200 */
[----:B0-----:R-:W-:Y:S01]  /*1edc0*/  STL.64 [R1+0xc0], R8 ;  /* 0x0000c00801007387 */ /* 0x001fe20000100a00 */
[----:B------:R-:W-:-:S02]  /*1edd0*/  IMAD.MOV.U32 R5, RZ, RZ, R8 ;  /* 0x000000ffff057224 */ /* 0x000fc400078e0008 */
[----:B------:R-:W-:Y:S02]  /*1ede0*/  STL.64 [R1+0xc8], R10 ;  /* 0x0000c80a01007387 */ /* 0x000fe40000100a00 */
[----:B------:R-:W-:Y:S02]  /*1edf0*/  IMAD.MOV.U32 R4, RZ, RZ, R9 ;  /* 0x000000ffff047224 */ /* 0x000fe400078e0009 */
[----:B------:R-:W0:Y:S04]  /*1ee00*/  LDSM.16.M88.4 R8, [R28+0x8600] ;  /* 0x008600001c08783b */ /* 0x000e280000000200 */
[----:B-1----:R-:W-:Y:S01]  /*1ee10*/  STL.64 [R1+0xb0], R20 ;  /* 0x0000b01401007387 */ /* 0x002fe20000100a00 */
[----:B------:R-:W-:Y:S02]  /*1ee20*/  STL.64 [R1+0xb8], R22 ;  /* 0x0000b81601007387 */ /* 0x000fe40000100a00 */
[----:B--2---:R-:W-:Y:S02]  /*1ee30*/  STL.64 [R1+0xa0], R12 ;  /* 0x0000a00c01007387 */ /* 0x004fe40000100a00 */
[----:B------:R-:W-:Y:S01]  /*1ee40*/  STL.64 [R1+0xa8], R14 ;  /* 0x0000a80e01007387 */ /* 0x000fe20000100a00 */
[----:B------:R-:W-:Y:S04]  /*1ee50*/  LDSM.16.M88.4 R20, [R28+0x8a00] ;  /* 0x008a00001c14783b */ /* 0x000fe80000000200 */
[----:B------:R-:W-:Y:S04]  /*1ee60*/  LDSM.16.M88.4 R12, [R28+0x8c00] ;  /* 0x008c00001c0c783b */ /* 0x000fe80000000200 */
[----:B0-----:R-:W-:Y:S01]  /*1ee70*/  STL.64 [R1+0x90], R8 ;  /* 0x0000900801007387 */ /* 0x001fe20000100a00 */
[----:B------:R-:W-:-:S02]  /*1ee80*/  IMAD.MOV.U32 R2, RZ, RZ, R9 ;  /* 0x000000ffff027224 */ /* 0x000fc400078e0009 */
[----:B------:R-:W-:Y:S02]  /*1ee90*/  STL.64 [R1+0x98], R10 ;  /* 0x0000980a01007387 */ /* 0x000fe40000100a00 */
[----:B------:R-:W-:Y:S02]  /*1eea0*/  IMAD.MOV.U32 R0, RZ, RZ, R8 ;  /* 0x000000ffff007224 */ /* 0x000fe400078e0008 */
[----:B------:R-:W0:Y:S04]  /*1eeb0*/  LDSM.16.M88.4 R8, [R28+0x8800] ;  /* 0x008800001c08783b */ /* 0x000e280000000200 */
[----:B0-----:R-:W-:Y:S01]  /*1eec0*/  STL.64 [R1+0x80], R8 ;  /* 0x0000800801007387 */ /* 0x001fe20000100a00 */
[----:B------:R-:W-:Y:S02]  /*1eed0*/  STL.64 [R1+0x88], R10 ;  /* 0x0000880a01007387 */ /* 0x000fe40000100a00 */
[----:B------:R-:W0:Y:S04]  /*1eee0*/  LDSM.16.M88.4 R8, [R28+0x8e00] ;  /* 0x008e00001c08783b */ /* 0x000e280000000200 */
[----:B------:R-:W-:Y:S01]  /*1eef0*/  STL.64 [R1+0x70], R20 ;  /* 0x0000701401007387 */ /* 0x000fe20000100a00 */
[----:B------:R-:W-:Y:S01]  /*1ef00*/  STL.64 [R1+0x78], R22 ;  /* 0x0000781601007387 */ /* 0x000fe20000100a00 */
[----:B------:R-:W-:Y:S02]  /*1ef10*/  STL.64 [R1+0x60], R12 ;  /* 0x0000600c01007387 */ /* 0x000fe40000100a00 */
[----:B------:R-:W-:Y:S02]  /*1ef20*/  STL.64 [R1+0x68], R14 ;  /* 0x0000680e01007387 */ /* 0x000fe40000100a00 */
[----:B------:R-:W1:Y:S04]  /*1ef30*/  LDSM.16.M88.4 R12, [R28+0x9000] ;  /* 0x009000001c0c783b */ /* 0x000e680000000200 */
[----:B------:R-:W-:Y:S04]  /*1ef40*/  LDSM.16.MT88.4 R20, [R3+0x80] ;  /* 0x000080000314783b */ /* 0x000fe80000004200 */
[----:B0-----:R-:W-:Y:S01]  /*1ef50*/  STL.64 [R1+0x50], R8 ;  /* 0x0000500801007387 */ /* 0x001fe20000100a00 */
[----:B------:R-:W-:-:S02]  /*1ef60*/  IMAD.MOV.U32 R25, RZ, RZ, R8 ;  /* 0x000000ffff197224 */ /* 0x000fc400078e0008 */
[----:B------:R-:W-:Y:S02]  /*1ef70*/  STL.64 [R1+0x58], R10 ;  /* 0x0000580a01007387 */ /* 0x000fe40000100a00 */
[----:B------:R-:W-:Y:S02]  /*1ef80*/  IMAD.MOV.U32 R24, RZ, RZ, R9 ;  /* 0x000000ffff187224 */ /* 0x000fe400078e0009 */
[----:B------:R-:W0:Y:S04]  /*1ef90*/  LDSM.16.M88.4 R8, [R28+0x9200] ;  /* 0x009200001c08783b */ /* 0x000e280000000200 */
[----:B------:R-:W-:Y:S01]  /*1efa0*/  STL [R1+0x403c], R25 ;  /* 0x00403c1901007387 */ /* 0x000fe20000100800 */
[----:B-1----:R-:W-:Y:S02]  /*1efb0*/  STL.64 [R1+0x40], R12 ;  /* 0x0000400c01007387 */ /* 0x002fe40000100a00 */
[----:B------:R-:W-:Y:S02]  /*1efc0*/  STL.64 [R1+0x48], R14 ;  /* 0x0000480e01007387 */ /* 0x000fe40000100a00 */
[----:B------:R-:W1:Y:S04]  /*1efd0*/  LDSM.16.M88.4 R12, [R28+0x9400] ;  /* 0x009400001c0c783b */ /* 0x000e680000000200 */
[----:B0-----:R-:W-:Y:S01]  /*1efe0*/  STL.64 [R1+0x30], R8 ;  /* 0x0000300801007387 */ /* 0x001fe20000100a00 */
[----:B------:R-:W-:-:S02]  /*1eff0*/  IMAD.MOV.U32 R27, RZ, RZ, R8 ;  /* 0x000000ffff1b7224 */ /* 0x000fc400078e0008 */
[----:B------:R-:W-:Y:S02]  /*1f000*/  STL.64 [R1+0x38], R10 ;  /* 0x0000380a01007387 */ /* 0x000fe40000100a00 */
[----:B------:R-:W-:Y:S02]  /*1f010*/  IMAD.MOV.U32 R26, RZ, RZ, R9 ;  /* 0x000000ffff1a7224 */ /* 0x000fe400078e0009 */
[----:B------:R-:W0:Y:S04]  /*1f020*/  LDSM.16.M88.4 R8, [R28+0x9600] ;  /* 0x009600001c08783b */ /* 0x000e280000000200 */
[----:B-1----:R-:W-:Y:S01]  /*1f030*/  STL.64 [R1+0x20], R12 ;  /* 0x0000200c01007387 */ /* 0x002fe20000100a00 */
[----:B------:R-:W-:Y:S02]  /*1f040*/  STL.64 [R1+0x28], R14 ;  /* 0x0000280e01007387 */ /* 0x000fe40000100a00 */
[----:B------:R-:W-:Y:S04]  /*1f050*/  LDSM.16.M88.4 R12, [R28+0x9a00] ;  /* 0x009a00001c0c783b */ /* 0x000fe80000000200 */
[----:B0-----:R-:W-:Y:S01]  /*1f060*/  IMAD.MOV.U32 R25, RZ, RZ, R8 ;  /* 0x000000ffff197224 */ /* 0x001fe200078e0008 */
[----:B------:R-:W-:Y:S01]  /*1f070*/  STL.64 [R1+0x10], R8 ;  /* 0x0000100801007387 */ /* 0x000fe20000100a00 */
[----:B------:R-:W-:Y:S02]  /*1f080*/  STL.64 [R1+0x18], R10 ;  /* 0x0000180a01007387 */ /* 0x000fe40000100a00 */
[----:B------:R-:W-:Y:S01]  /*1f090*/  STL.64 [R1+0x4048], R26 ;  /* 0x0040481a01007387 */ /* 0x000fe20000100a00 */
[----:B------:R0:W-:Y:S04]  /*1f0a0*/  STL.64 [R1+0x4040], R24 ;  /* 0x0040401801007387 */ /* 0x0001e80000100a00 */
[----:B0-----:R-:W2:Y:S01]  /*1f0b0*/  LDL.LU.64 R24, [R1+0x10b0] ;  /* 0x0010b00001187983 */ /* 0x001ea20000300a00 */
[----:B------:R-:W3:Y:S02]  /*1f0c0*/  LDL.LU.64 R26, [R1+0x10b8] ;  /* 0x0010b800011a7983 */ /* 0x000ee40000300a00 */
[----:B------:R-:W-:-:S02]  /*1f0d0*/  IMAD.MOV.U32 R29, RZ, RZ, R9 ;  /* 0x000000ffff1d7224 */ /* 0x000fc400078e0009 */
[----:B------:R-:W0:Y:S04]  /*1f0e0*/  LDSM.16.M88.4 R8, [R28+0x9800] ;  /* 0x009800001c08783b */ /* 0x000e280000000200 */
[----:B0-----:R-:W-:Y:S01]  /*1f0f0*/  STL.64 [R1], R8 ;  /* 0x0000000801007387 */ /* 0x001fe20000100a00 */
[----:B------:R-:W-:Y:S02]  /*1f100*/  STL.64 [R1+0x8], R10 ;  /* 0x0000080a01007387 */ /* 0x000fe40000100a00 */
[----:B------:R-:W0:Y:S01]  /*1f110*/  LDSM.16.M88.4 R8, [R28+0x9c00] ;  /* 0x009c00001c08783b */ /* 0x000e220000000200 */
[----:B---3--:R-:W-:Y:S03]  /*1f120*/  STL.64 [R1+0x4078], R26 ;  /* 0x0040781a01007387 */ /* 0x008fe60000100a00 */
[----:B--2---:R-:W-:Y:S02]  /*1f130*/  STL.64 [R1+0x4070], R24 ;  /* 0x0040701801007387 */ /* 0x004fe40000100a00 */
[----:B------:R-:W-:Y:S02]  /*1f140*/  STL [R1+0x3248], R14 ;  /* 0x0032480e01007387 */ /* 0x000fe40000100800 */
[----:B------:R-:W-:Y:S01]  /*1f150*/  STL [R1+0x3244], R15 ;  /* 0x0032440f01007387 */ /* 0x000fe20000100800 */
[----:B------:R1:W-:Y:S04]  /*1f160*/  STL.64 [R1+0x4080], R12 ;  /* 0x0040800c01007387 */ /* 0x0003e80000100a00 */
[----:B-1----:R-:W2:Y:S01]  /*1f170*/  LDL.LU.64 R12, [R1+0x10c0] ;  /* 0x0010c000010c7983 */ /* 0x002ea20000300a00 */
[----:B------:R-:W2:Y:S02]  /*1f180*/  LDL.LU.64 R14, [R1+0x10c8] ;  /* 0x0010c800010e7983 */ /* 0x000ea40000300a00 */
[----:B------:R-:W-:-:S02]  /*1f190*/  IMAD.MOV.U32 R24, RZ, RZ, R5 ;  /* 0x000000ffff187224 */ /* 0x000fc400078e0005 */
[----:B------:R-:W-:Y:S02]  /*1f1a0*/  IMAD.MOV.U32 R25, RZ, RZ, R4 ;  /* 0x000000ffff197224 */ /* 0x000fe400078e0004 */
[----:B------:R-:W1:Y:S04]  /*1f1b0*/  LDSM.16.M88.4 R4, [R28+0x9e00] ;  /* 0x009e00001c04783b */ /* 0x000e680000000200 */
[----:B0-----:R-:W-:Y:S01]  /*1f1c0*/  STL [R1+0x310c], R10 ;  /* 0x00310c0a01007387 */ /* 0x001fe20000100800 */
[----:B------:R-:W-:Y:S02]  /*1f1d0*/  STL [R1+0x3108], R11 ;  /* 0x0031080b01007387 */ /* 0x000fe40000100800 */
[----:B------:R0:W-:Y:S02]  /*1f1e0*/  STL.64 [R1+0x4068], R8 ;  /* 0x0040680801007387 */ /* 0x0001e40000100a00 */
[----:B0-----:R-:W3:Y:S04]  /*1f1f0*/  LDL.64 R8, [R1+0xb0] ;  /* 0x0000b00001087983 */ /* 0x001ee80000100a00 */
[----:B-1----:R0:W-:Y:S01]  /*1f200*/  STL [R1+0x3228], R6 ;  /* 0x0032280601007387 */ /* 0x0021e20000100800 */
[----:B------:R-:W-:Y:S02]  /*1f210*/  STL [R1+0x2fe8], R7 ;  /* 0x002fe80701007387 */ /* 0x000fe40000100800 */
[----:B------:R-:W-:Y:S02]  /*1f220*/  STL [R1+0x1df0], R28 ;  /* 0x001df01c01007387 */ /* 0x000fe40000100800 */
[----:B------:R1:W-:Y:S01]  /*1f230*/  STL.64 [R1+0x3f78], R22 ;  /* 0x003f781601007387 */ /* 0x0003e20000100a00 */
[----:B------:R-:W-:Y:S01]  /*1f240*/  STL.64 [R1+0x3f70], R20 ;  /* 0x003f701401007387 */ /* 0x000fe20000100a00 */
[----:B0-----:R-:W-:-:S02]  /*1f250*/  IMAD.MOV.U32 R6, RZ, RZ, R2 ;  /* 0x000000ffff067224 */ /* 0x001fc400078e0002 */
[----:B-1----:R-:W-:Y:S01]  /*1f260*/  IMAD.MOV.U32 R23, RZ, RZ, R0 ;  /* 0x000000ffff177224 */ /* 0x002fe200078e0000 */
[----:B--2---:R-:W-:Y:S01]  /*1f270*/  HMMA.16816.F32 R24, R16, R24, R12 ;  /* 0x000000181018723c */ /* 0x004fe2000000180c */
[----:B------:R-:W2:Y:S11]  /*1f280*/  LDL.LU.64 R12, [R1+0x4080] ;  /* 0x00408000010c7983 */ /* 0x000eb60000300a00 */
[----:B------:R-:W-:Y:S11]  /*1f290*/  @!UPT UIADD3 URZ, URZ, URZ, URZ ;  /* 0x0000003f3f3ff290 */ /* 0x000ff6000fffe03f */
[----:B------:R0:W-:Y:S01]  /*1f2a0*/  STL [R1+0x10c0], R24 ;  /* 0x0010c01801007387 */ /* 0x0001e20000100800 */
[----:B------:R-:W-:Y:S02]  /*1f2b0*/  IMAD.MOV.U32 R2, RZ, RZ, R26 ;  /* 0x000000ffff027224 */ /* 0x000fe400078e001a */
[----:B------:R-:W-:Y:S02]  /*1f2c0*/  IMAD.MOV.U32 R0, RZ, RZ, R27 ;  /* 0x000000ffff007224 */ /* 0x000fe400078e001b */
[----:B------:R-:W-:Y:S01]  /*1f2d0*/  IMAD.MOV.U32 R28, RZ, RZ, R25 ;  /* 0x000000ffff1c7224 */ /* 0x000fe200078e0019 */
[----:B------:R-:W4:Y:S04]  /*1f2e0*/  LDL.LU.64 R26, [R1+0x4078] ;  /* 0x00407800011a7983 */ /* 0x000f280000300a00 */
[----:B0-----:R-:W4:Y:S01]  /*1f2f0*/  LDL.LU.64 R24, [R1+0x4070] ;  /* 0x0040700001187983 */ /* 0x001f220000300a00 */
[----:B------:R-:W2:Y:S02]  /*1f300*/  LDL R20, [R1+0x70] ;  /* 0x0000700001147983 */ /* 0x000ea40000100800 */
[----:B------:R-:W2:Y:S02]  /*1f310*/  LDL R21, [R1+0x74] ;  /* 0x0000740001157983 */ /* 0x000ea40000100800 */
[----:B---3--:R-:W-:-:S02]  /*1f320*/  IMAD.MOV.U32 R14, RZ, RZ, R8 ;  /* 0x000000ffff0e7224 */ /* 0x008fc400078e0008 */
[----:B------:R-:W-:Y:S01]  /*1f330*/  IMAD.MOV.U32 R7, RZ, RZ, R9 ;  /* 0x000000ffff077224 */ /* 0x000fe200078e0009 */
[C---:B----4-:R-:W-:Y:S01]  /*1f340*/  HMMA.16816.F32 R24, R16.reuse, R8, R24 ;  /* 0x000000081018723c */ /* 0x050fe20000001818 */
[----:B--2---:R0:W-:Y:S04]  /*1f350*/  STL.64 [R1+0x4050], R20 ;  /* 0x0040501401007387 */ /* 0x0041e80000100a00 */
[----:B0-----:R-:W2:Y:S01]  /*1f360*/  LDL.64 R20, [R1+0xa0] ;  /* 0x0000a00001147983 */ /* 0x001ea20000100a00 */
[----:B------:R-:W-:Y:S02]  /*1f370*/  STL [R1+0x3118], R0 ;  /* 0x0031180001007387 */ /* 0x000fe40000100800 */
[----:B------:R-:W-:Y:S02]  /*1f380*/  STL [R1+0x3114], R2 ;  /* 0x0031140201007387 */ /* 0x000fe40000100800 */
[----:B------:R-:W-:Y:S01]  /*1f390*/  STL [R1+0x3110], R28 ;  /* 0x0031101c01007387 */ /* 0x000fe20000100800 */
[----:B------:R-:W3:Y:S11]  /*1f3a0*/  LDL.LU.64 R8, [R1+0x4068] ;  /* 0x0040680001087983 */ /* 0x000ef60000300a00 */
[----:B------:R-:W-:Y:S01]  /*1f3b0*/  @!UPT UIADD3 URZ, URZ, URZ, URZ ;  /* 0x0000003f3f3ff290 */ /* 0x000fe2000fffe03f */
[----:B------:R-:W-:Y:S01]  /*1f3c0*/  STL.64 [R1+0x10b0], R24 ;  /* 0x0010b01801007387 */ /* 0x000fe20000100a00 */
[----:B------:R-:W-:Y:S02]  /*1f3d0*/  STL [R1+0x4060], R14 ;  /* 0x0040600e01007387 */ /* 0x000fe40000100800 */
[----:B------:R0:W-:Y:S02]  /*1f3e0*/  STL.64 [R1+0x4058], R12 ;  /* 0x0040580c01007387 */ /* 0x0001e40000100a00 */
[----:B0-----:R-:W2:Y:S01]  /*1f3f0*/  LDL.LU.64 R12, [R1+0x10a0] ;  /* 0x0010a000010c7983 */ /* 0x001ea20000300a00 */
[----:B------:R-:W2:Y:S02]  /*1f400*/  LDL.LU.64 R14, [R1+0x10a8] ;  /* 0x0010a800010e7983 */ /* 0x000ea40000300a00 */
[----:B------:R-:W-:Y:S02]  /*1f410*/  IMAD.MOV.U32 R11, RZ, RZ, R27 ;  /* 0x000000ffff0b7224 */ /* 0x000fe400078e001b */
[----:B------:R-:W-:Y:S01]  /*1f420*/  IMAD.MOV.U32 R10, RZ, RZ, R26 ;  /* 0x000000ffff0a7224 */ /* 0x000fe200078e001a */
[----:B------:R-:W4:Y:S01]  /*1f430*/  LDL.LU.64 R24, [R1+0x690] ;  /* 0x0006900001187983 */ /* 0x000f220000300a00 */
[----:B------:R-:W4:Y:S02]  /*1f440*/  LDL.LU.64 R26, [R1+0x698] ;  /* 0x00069800011a7983 */ /* 0x000f240000300a00 */
[----:B------:R-:W-:Y:S02]  /*1f450*/  STL [R1+0x4028], R7 ;  /* 0x0040280701007387 */ /* 0x000fe40000100800 */
[----:B------:R-:W-:Y:S01]  /*1f460*/  STL.64 [R1+0x4020], R4 ;  /* 0x0040200401007387 */ /* 0x000fe20000100a00 */
[----:B------:R-:W-:Y:S01]  /*1f470*/  STL [R1+0x322c], R11 ;  /* 0x00322c0b01007387 */ /* 0x000fe20000100800 */
[----:B------:R-:W-:Y:S01]  /*1f480*/  STL [R1+0x311c], R10 ;  /* 0x00311c0a01007387 */ /* 0x000fe20000100800 */
[----:B--2---:R-:W-:Y:S11]  /*1f490*/  HMMA.16816.F32 R12, R16, R20, R12 ;  /* 0x00000014100c723c */ /* 0x004ff6000000180c */
[----:B------:R-:W-:Y:S11]  /*1f4a0*/  @!UPT UIADD3 URZ, URZ, URZ, URZ ;  /* 0x0000003f3f3ff290 */ /* 0x000ff6000fffe03f */
[----:B------:R-:W-:Y:S01]  /*1f4b0*/  @!UPT UIADD3 URZ, URZ, URZ, URZ ;  /* 0x0000003f3f3ff290 */ /* 0x000fe2000fffe03f */
[----:B------:R-:W-:Y:S01]  /*1f4c0*/  STL.64 [R1+0x10a0], R12 ;  /* 0x0010a00c01007387 */ /* 0x000fe20000100a00 */
[----:B------:R0:W-:Y:S03]  /*1f4d0*/  STL.64 [R1+0x10a8], R14 ;  /* 0x0010a80e01007387 */ /* 0x0001e60000100a00 */
[----:B0-----:R-:W2:Y:S01]  /*1f4e0*/  LDL.LU R14, [R1+0x4060] ;  /* 0x00406000010e7983 */ /* 0x001ea20000300800 */
[----:B------:R-:W3:Y:S02]  /*1f4f0*/  LDL.LU.64 R12, [R1+0x4058] ;  /* 0x00405800010c7983 */ /* 0x000ee40000300a00 */
[----:B------:R-:W-:Y:S02]  /*1f500*/  IMAD.MOV.U32 R15, RZ, RZ, R20 ;  /* 0x000000ffff0f7224 */ /* 0x000fe400078e0014 */
[----:B------:R-:W-:Y:S02]  /*1f510*/  IMAD.MOV.U32 R11, RZ, RZ, R21 ;  /* 0x000000ffff0b7224 */ /* 0x000fe400078e0015 */
[----:B------:R-:W4:Y:S04]  /*1f520*/  LDL.LU.64 R20, [R1+0x4050] ;  /* 0x0040500001147983 */ /* 0x000f280000300a00 */
[----:B--2---:R-:W-:Y:S01]  /*1f530*/  STL.64 [R1+0x3f98], R14 ;  /* 0x003f980e01007387 */ /* 0x004fe20000100a00 */
[----:B---3--:R0:W-:Y:S03]  /*1f540*/  STL.64 [R1+0x3f90], R12 ;  /* 0x003f900c01007387 */ /* 0x0081e60000100a00 */
[----:B0-----:R-:W2:Y:S01]  /*1f550*/  LDL.LU.64 R12, [R1+0x1090] ;  /* 0x00109000010c7983 */ /* 0x001ea20000300a00 */
[----:B------:R-:W2:Y:S02]  /*1f560*/  LDL.LU.64 R14, [R1+0x1098] ;  /* 0x00109800010e7983 */ /* 0x000ea40000300a00 */
[----:B------:R-:W-:-:S02]  /*1f570*/  IMAD.MOV.U32 R4, RZ, RZ, R23 ;  /* 0x000000ffff047224 */ /* 0x000fc400078e0017 */
[----:B------:R-:W-:-:S07]  /*1f580*/  IMAD.MOV.U32 R5, RZ, RZ, R6 ;  /* 0x000000ffff057224 */ /* 0x000fce00078e0006 */
[C---:B--2---:R-:W-:Y:S01]  /*1f590*/  HMMA.16816.F32 R12, R16.reuse, R4, R12 ;  /* 0x00000004100c723c */ /* 0x044fe2000000180c */
[----:B------:R-:W2:Y:S01]  /*1f5a0*/  LDL.LU.64 R4, [R1+0x680] ;  /* 0x0006800001047983 */ /* 0x000ea20000300a00 */
[----:B------:R-:W2:Y:S11]  /*1f5b0*/  LDL.LU.64 R6, [R1+0x688] ;  /* 0x0006880001067983 */ /* 0x000eb60000300a00 */
[----:B------:R-:W-:Y:S10]  /*1f5c0*/  @!UPT UIADD3 URZ, URZ, URZ, URZ ;  /* 0x0000003f3f3ff290 */ /* 0x000ff4000fffe03f */
[----:B------:R0:W-:Y:S01]  /*1f5d0*/  STL.64 [R1+0x1090], R12 ;  /* 0x0010900c01007387 */ /* 0x0001e20000100a00 */
[----:B------:R-:W-:Y:S03]  /*1f5e0*/  STL.64 [R1+0x1098], R14 ;  /* 0x0010980e01007387 */ /* 0x000fe60000100a00 */
[----:B0-----:R-:W3:Y:S04]  /*1f5f0*/  LDL R12, [R1] ;  /* 0x00000000010c7983 */ /* 0x001ee80000100800 */
[----:B------:R-:W3:Y:S04]  /*1f600*/  LDL R13, [R1+0x4] ;  /* 0x00000400010d7983 */ /* 0x000ee80000100800 */
[----:B---3--:R0:W-:Y:S04]  /*1f610*/  STL.64 [R1+0x3fb0], R12 ;  /* 0x003fb00c01007387 */ /* 0x0081e80000100a00 */
[----:B0-----:R-:W4:Y:S04]  /*1f620*/  LDL R12, [R1+0x80] ;  /* 0x00008000010c7983 */ /* 0x001f280000100800 */
[----:B------:R-:W4:Y:S02]  /*1f630*/  LDL R13, [R1+0x84] ;  /* 0x00008400010d7983 */ /* 0x000f240000100800 */
[----:B----4-:R-:W-:Y:S02]  /*1f640*/  HMMA.16816.F32 R12, R16, R12, R24 ;  /* 0x0000000c100c723c */ /* 0x010fe40000001818 */
[----:B------:R-:W3:Y:S01]  /*1f650*/  LDL.LU.64 R26, [R1+0x4048] ;  /* 0x00404800011a7983 */ /* 0x000ee20000300a00 */
[----:B------:R-:W4:Y:S11]  /*1f660*/  LDL.LU.64 R24, [R1+0x4040] ;  /* 0x0040400001187983 */ /* 0x000f360000300a00 */
[----:B------:R-:W-:Y:S10]  /*1f670*/  @!UPT UIADD3 URZ, URZ, URZ, URZ ;  /* 0x0000003f3f3ff290 */ /* 0x000ff4000fffe03f */
[----:B------:R-:W-:Y:S02]  /*1f680*/  IMAD.MOV.U32 R10, RZ, RZ, R12 ;  /* 0x000000ffff0a7224 */ /* 0x000fe400078e000c */
[----:B------:R-:W-:Y:S02]  /*1f690*/  IMAD.MOV.U32 R0, RZ, RZ, R13 ;  /* 0x000000ffff007224 */ /* 0x000fe400078e000d */
[----:B------:R-:W-:Y:S02]  /*1f6a0*/  IMAD.MOV.U32 R13, RZ, RZ, R29 ;  /* 0x000000ffff0d7224 */ /* 0x000fe400078e001d */
[----:B------:R-:W-:Y:S02]  /*1f6b0*/  IMAD.MOV.U32 R28, RZ, RZ, R15 ;  /* 0x000000ffff1c7224 */ /* 0x000fe400078e000f */
[----:B------:R-:W-:Y:S02]  /*1f6c0*/  IMAD.MOV.U32 R2, RZ, RZ, R14 ;  /* 0x000000ffff027224 */ /* 0x000fe400078e000e */
[----:B----4-:R-:W-:-:S02]  /*1f6d0*/  IMAD.MOV.U32 R12, RZ, RZ, R25 ;  /* 0x000000ffff0c7224 */ /* 0x010fc400078e0019 */
[----:B------:R-:W4:Y:S03]  /*1f6e0*/  LDL.LU R25, [R1+0x403c] ;  /* 0x00403c0001197983 */ /* 0x000f260000300800 */
[----:B------:R0:W-:Y:S02]  /*1f6f0*/  STL.64 [R1+0x3fc8], R12 ;  /* 0x003fc80c01007387 */ /* 0x0001e40000100a00 */
[----:B------:R-:W-:Y:S02]  /*1f700*/  STL [R1+0x3230], R10 ;  /* 0x0032300a01007387 */ /* 0x000fe40000100800 */
[----:B------:R-:W-:Y:S01]  /*1f710*/  STL [R1+0x4038], R11 ;  /* 0x0040380b01007387 */ /* 0x000fe20000100800 */
[----:B------:R-:W-:Y:S01]  /*1f720*/  STL.64 [R1+0x4030], R8 ;  /* 0x0040300801007387 */ /* 0x000fe20000100a00 */
[----:B------:R-:W-:Y:S02]  /*1f730*/  STL [R1+0x31a4], R28 ;  /* 0x0031a41c01007387 */ /* 0x000fe40000100800 */
[----:B------:R-:W-:Y:S02]  /*1f740*/  STL [R1+0x31a0], R2 ;  /* 0x0031a00201007387 */ /* 0x000fe40000100800 */
[----:B------:R-:W-:Y:S01]  /*1f750*/  STL [R1+0x3158], R0 ;  /* 0x0031580001007387 */ /* 0x000fe20000100800 */
[----:B0-----:R-:W3:Y:S01]  /*1f760*/  LDL.LU.64 R12, [R1+0xf40] ;  /* 0x000f4000010c7983 */ /* 0x001ee20000300a00 */
[----:B------:R-:W3:Y:S01]  /*1f770*/  LDL.LU.64 R14, [R1+0xf48] ;  /* 0x000f4800010e7983 */ /* 0x000ee20000300a00 */
[----:B--2---:R-:W-:Y:S11]  /*1f780*/  HMMA.16816.F32 R4, R16, R20, R4 ;  /* 0x000000141004723c */ /* 0x004ff60000001804 */
[----:B------:R-:W-:Y:S11]  /*1f790*/  @!UPT UIADD3 URZ, URZ, URZ, URZ ;  /* 0x0000003f3f3ff290 */ /* 0x000ff6000fffe03f */
[----:B------:R-:W-:Y:S01]  /*1f7a0*/  @!UPT UIADD3 URZ, URZ, URZ, URZ ;  /* 0x0000003f3f3ff290 */ /* 0x000fe2000fffe03f */
[----:B------:R-:W-:Y:S01]  /*1f7b0*/  STL.64 [R1+0x680], R4 ;  /* 0x0006800401007387 */ /* 0x000fe20000100a00 */
[----:B------:R-:W-:Y:S03]  /*1f7c0*/  STL.64 [R1+0x688], R6 ;  /* 0x0006880601007387 */ /* 0x000fe60000100a00 */
[----:B---3--:R-:W-:Y:S01]  /*1f7d0*/  STL.64 [R1+0x3fd8], R14 ;  /* 0x003fd80e01007387 */ /* 0x008fe20000100a00 */
[----:B------:R0:W-:Y:S02]  /*1f7e0*/  STL.64 [R1+0x3fd0], R12 ;  /* 0x003fd00c01007387 */ /* 0x0001e40000100a00 */
[----:B0-----:R-:W-:Y:S02]  /*1f7f0*/  IMAD.MOV.U32 R12, RZ, RZ, R27 ;  /* 0x000000ffff0c7224 */ /* 0x001fe400078e001b */
[----:B------:R-:W-:-:S05]  /*1f800*/  IMAD.MOV.U32 R13, RZ, RZ, R26 ;  /* 0x000000ffff0d7224 */ /* 0x000fca00078e001a */
[----:B------:R0:W-:Y:S04]  /*1f810*/  STL.64 [R1+0x3ff0], R12 ;  /* 0x003ff00c01007387 */ /* 0x0001e80000100a00 */
[----:B0-----:R-:W2:Y:S04]  /*1f820*/  LDL.64 R12, [R1+0x40] ;  /* 0x00004000010c7983 */ /* 0x001ea80000100a00 */
[----:B--2---:R-:W-:Y:S01]  /*1f830*/  STL.64 [R1+0x4008], R12 ;  /* 0x0040080c01007387 */ /* 0x004fe20000100a00 */
[----:B------:R-:W2:Y:S02]  /*1f840*/  LDL.LU.64 R8, [R1+0xf80] ;  /* 0x000f800001087983 */ /* 0x000ea40000300a00 */
[----:B------:R-:W2:Y:S02]  /*1f850*/  LDL.LU.64 R10, [R1+0xf88] ;  /* 0x000f8800010a7983 */ /* 0x000ea40000300a00 */
[----:B------:R-:W2:Y:S01]  /*1f860*/  LDL.64 R4, [R1+0x60] ;  /* 0x0000600001047983 */ /* 0x000ea20000100a00 */
[----:B------:R-:W3:Y:S01]  /*1f870*/  LDL.LU.64 R20, [R1+0xf00] ;  /* 0x000f000001147983 */ /* 0x000ee20000300a00 */
[----:B------:R-:W2:Y:S03]  /*1f880*/  LDL.LU.64 R22, [R1+0xf08] ;  /* 0x000f080001167983 */ /* 0x000ea60000300a00 */
[----:B--2---:R-:W-:Y:S01]  /*1f890*/  STL.64 [R1+0x3f88], R22 ;  /* 0x003f881601007387 */ /* 0x004fe20000100a00 */
[----:B---3--:R0:W-:Y:S03]  /*1f8a0*/  STL.64 [R1+0x3f80], R20 ;  /* 0x003f801401007387 */ /* 0x0081e60000100a00 */
[----:B0-----:R-:W2:Y:S01]  /*1f8b0*/  LDL.LU.64 R20, [R1+0xf10] ;  /* 0x000f100001147983 */ /* 0x001ea20000300a00 */
[----:B------:R-:W3:Y:S03]  /*1f8c0*/  LDL.LU.64 R22, [R1+0xf18] ;  /* 0x000f180001167983 */ /* 0x000ee60000300a00 */
[----:B---3--:R-:W-:Y:S01]  /*1f8d0*/  STL.64 [R1+0x3fa8], R22 ;  /* 0x003fa81601007387 */ /* 0x008fe20000100a00 */
[----:B--2---:R0:W-:Y:S03]  /*1f8e0*/  STL.64 [R1+0x3fa0], R20 ;  /* 0x003fa01401007387 */ /* 0x0041e60000100a00 */
        /* <DEDUP_REMOVED lines=13> */
[----:B------:R-:W3:Y:S02]  /*1f9c0*/  LDL.LU.64 R22, [R1+0xf68] ;  /* 0x000f680001167983 */ /* 0x000ee40000300a00 */
[----:B----4-:R-:W-:-:S02]  /*1f9d0*/  IMAD.MOV.U32 R12, RZ, RZ, R25 ;  /* 0x000000ffff0c7224 */ /* 0x010fc400078e0019 */
[----:B------:R-:W-:Y:S02]  /*1f9e0*/  IMAD.MOV.U32 R13, RZ, RZ, R24 ;  /* 0x000000ffff0d7224 */ /* 0x000fe400078e0018 */
[----:B------:R-:W0:Y:S01]  /*1f9f0*/  LDSM.16.MT88.4 R24, [R3+0x100] ;  /* 0x000100000318783b */ /* 0x000e220000004200 */
[----:B------:R-:W-:Y:S03]  /*1fa00*/  HMMA.16816.F32 R8, R16, R4, R8 ;  /* 0x000000041008723c */ /* 0x000fe60000001808 */
[----:B---3--:R-:W-:Y:S01]  /*1fa10*/  STL.64 [R1+0x4018], R22 ;  /* 0x0040181601007387 */ /* 0x008fe20000100a00 */
[----:B--2---:R1:W-:Y:S03]  /*1fa20*/  STL.64 [R1+0x4010], R20 ;  /* 0x0040101401007387 */ /* 0x0043e60000100a00 */
[----:B-1----:R-:W2:Y:S01]  /*1fa30*/  LDL.LU.64 R20, [R1+0xf70] ;  /* 0x000f700001147983 */ /* 0x002ea20000300a00 */
[----:B------:R-:W2:Y:S02]  /*1fa40*/  LDL.LU.64 R22, [R1+0xf78] ;  /* 0x000f780001167983 */ /* 0x000ea40000300a00 */
[----:B0-----:R-:W-:Y:S02]  /*1fa50*/  STL [R1+0x3e88], R27 ;  /* 0x003e881b01007387 */ /* 0x001fe40000100800 */
[----:B------:R-:W-:Y:S01]  /*1fa60*/  STL [R1+0x3f18], R26 ;  /* 0x003f181a01007387 */ /* 0x000fe20000100800 */
[----:B------:R0:W-:Y:S01]  /*1fa70*/  STL.64 [R1+0x3f10], R24 ;  /* 0x003f101801007387 */ /* 0x0001e20000100a00 */
[----:B------:R-:W-:-:S03]  /*1fa80*/  IMAD.MOV.U32 R6, RZ, RZ, R5 ;  /* 0x000000ffff067224 */ /* 0x000fc600078e0005 */
[----:B0-----:R-:W3:Y:S06]  /*1fa90*/  LDL.64 R24, [R1+0x20] ;  /* 0x0000200001187983 */ /* 0x001eec0000100a00 */
[----:B------:R-:W-:Y:S02]  /*1faa0*/  STL.64 [R1+0xf80], R8 ;  /* 0x000f800801007387 */ /* 0x000fe40000100a00 */
[----:B------:R0:W-:Y:S02]  /*1fab0*/  STL.64 [R1+0xf88], R10 ;  /* 0x000f880a01007387 */ /* 0x0001e40000100a00 */
[----:B0-----:R-:W4:Y:S01]  /*1fac0*/  LDL.LU R11, [R1+0x4038] ;  /* 0x00403800010b7983 */ /* 0x001f220000300800 */
[----:B------:R-:W3:Y:S02]  /*1fad0*/  LDL.LU.64 R8, [R1+0x4030] ;  /* 0x0040300001087983 */ /* 0x000ee40000300a00 */
[----:B------:R-:W-:-:S02]  /*1fae0*/  IMAD.MOV.U32 R10, RZ, RZ, R4 ;  /* 0x000000ffff0a7224 */ /* 0x000fc400078e0004 */
[----:B------:R-:W3:Y:S01]  /*1faf0*/  LDL.LU R7, [R1+0x4028] ;  /* 0x0040280001077983 */ /* 0x000ee20000300800 */
[----:B------:R-:W3:Y:S01]  /*1fb00*/  LDL.LU.64 R4, [R1+0x4020] ;  /* 0x0040200001047983 */ /* 0x000ee20000300a00 */
[C---:B--2---:R-:W-:Y:S03]  /*1fb10*/  HMMA.16816.F32 R12, R16.reuse, R12, R20 ;  /* 0x0000000c100c723c */ /* 0x044fe60000001814 */
[----:B------:R-:W2:Y:S01]  /*1fb20*/  LDL.LU.64 R22, [R1+0x4018] ;  /* 0x0040180001167983 */ /* 0x000ea20000300a00 */
[----:B------:R-:W2:Y:S11]  /*1fb30*/  LDL.LU.64 R20, [R1+0x4010] ;  /* 0x0040100001147983 */ /* 0x000eb60000300a00 */
[----:B------:R-:W-:Y:S08]  /*1fb40*/  @!UPT UIADD3 URZ, URZ, URZ, URZ ;  /* 0x0000003f3f3ff290 */ /* 0x000ff0000fffe03f */
[----:B------:R0:W-:Y:S01]  /*1fb50*/  STL.64 [R1+0xf70], R12 ;  /* 0x000f700c01007387 */ /* 0x0001e20000100a00 */
[----:B------:R-:W-:Y:S03]  /*1fb60*/  STL.64 [R1+0xf78], R14 ;  /* 0x000f780e01007387 */ /* 0x000fe60000100a00 */
[----:B0-----:R-:W2:Y:S02]  /*1fb70*/  LDL.LU.64 R12, [R1+0x4008] ;  /* 0x00400800010c7983 */ /* 0x001ea40000300a00 */
[C---:B--2---:R-:W-:Y:S01]  /*1fb80*/  HMMA.16816.F32 R20, R16.reuse, R12, R20 ;  /* 0x0000000c1014723c */ /* 0x044fe20000001814 */
[----:B------:R-:W-:Y:S02]  /*1fb90*/  IMAD.MOV.U32 R2, RZ, RZ, R12 ;  /* 0x000000ffff027224 */ /* 0x000fe400078e000c */
[----:B------:R-:W-:Y:S11]  /*1fba0*/  IMAD.MOV.U32 R0, RZ, RZ, R13 ;  /* 0x000000ffff007224 */ /* 0x000ff600078e000d */
[----:B------:R-:W-:Y:S09]  /*1fbb0*/  @!UPT UIADD3 URZ, URZ, URZ, URZ ;  /* 0x0000003f3f3ff290 */ /* 0x000ff2000fffe03f */
[----:B------:R-:W-:Y:S01]  /*1fbc0*/  STL.64 [R1+0xf60], R20 ;  /* 0x000f601401007387 */ /* 0x000fe20000100a00 */
[----:B------:R0:W-:Y:S03]  /*1fbd0*/  STL.64 [R1+0xf68], R22 ;  /* 0x000f681601007387 */ /* 0x0001e60000100a00 */
[----:B0-----:R-:W2:Y:S01]  /*1fbe0*/  LDL.LU.64 R22, [R1+0x4000] ;  /* 0x0040000001167983 */ /* 0x001ea20000300a00 */
[----:B------:R-:W2:Y:S02]  /*1fbf0*/  LDL.LU.64 R20, [R1+0x3ff8] ;  /* 0x003ff80001147983 */ /* 0x000ea40000300a00 */
[----:B------:R-:W2:Y:S02]  /*1fc00*/  LDL.LU.64 R12, [R1+0x3ff0] ;  /* 0x003ff000010c7983 */ /* 0x000ea40000300a00 */
[C---:B--2---:R-:W-:Y:S01]  /*1fc10*/  HMMA.16816.F32 R12, R16.reuse, R12, R20 ;  /* 0x0000000c100c723c */ /* 0x044fe20000001814 */
[----:B------:R-:W2:Y:S01]  /*1fc20*/  LDL.LU.64 R22, [R1+0x3fe8] ;  /* 0x003fe80001167983 */ /* 0x000ea20000300a00 */
[----:B------:R-:W2:Y:S11]  /*1fc30*/  LDL.LU.64 R20, [R1+0x3fe0] ;  /* 0x003fe00001147983 */ /* 0x000eb60000300a00 */
[----:B------:R-:W-:Y:S10]  /*1fc40*/  @!UPT UIADD3 URZ, URZ, URZ, URZ ;  /* 0x0000003f3f3ff290 */ /* 0x000ff4000fffe03f */
[----:B------:R-:W-:Y:S01]  /*1fc50*/  STL.64 [R1+0xf50], R12 ;  /* 0x000f500c01007387 */ /* 0x000fe20000100a00 */
[----:B------:R0:W-:Y:S03]  /*1fc60*/  STL.64 [R1+0xf58], R14 ;  /* 0x000f580e01007387 */ /* 0x0001e60000100a00 */
[----:B0-----:R-:W3:Y:S01]  /*1fc70*/  LDL.LU.64 R14, [R1+0x3fd8] ;  /* 0x003fd800010e7983 */ /* 0x001ee20000300a00 */
[----:B------:R-:W3:Y:S02]  /*1fc80*/  LDL.LU.64 R12, [R1+0x3fd0] ;  /* 0x003fd000010c7983 */ /* 0x000ee40000300a00 */
[C---:B---3--:R-:W-:Y:S11]  /*1fc90*/  HMMA.16816.F32 R12, R16.reuse, R24, R12 ;  /* 0x00000018100c723c */ /* 0x048ff6000000180c */
[----:B------:R-:W-:Y:S11]  /*1fca0*/  @!UPT UIADD3 URZ, URZ, URZ, URZ ;  /* 0x0000003f3f3ff290 */ /* 0x000ff6000fffe03f */
[----:B------:R-:W-:Y:S01]  /*1fcb0*/  @!UPT UIADD3 URZ, URZ, URZ, URZ ;  /* 0x0000003f3f3ff290 */ /* 0x000fe2000fffe03f */
[----:B------:R0:W-:Y:S01]  /*1fcc0*/  STL.64 [R1+0xf40], R12 ;  /* 0x000f400c01007387 */ /* 0x0001e20000100a00 */
[----:B------:R2:W-:Y:S03]  /*1fcd0*/  STL.64 [R1+0xf48], R14 ;  /* 0x000f480e01007387 */ /* 0x0005e60000100a00 */
[----:B0-----:R-:W2:Y:S01]  /*1fce0*/  LDL.LU.64 R12, [R1+0x3fc8] ;  /* 0x003fc800010c7983 */ /* 0x001ea20000300a00 */
[----:B------:R-:W-:Y:S02]  /*1fcf0*/  IMAD.MOV.U32 R29, RZ, RZ, R24 ;  /* 0x000000ffff1d7224 */ /* 0x000fe400078e0018 */
[----:B------:R-:W-:Y:S02]  /*1fd00*/  IMAD.MOV.U32 R28, RZ, RZ, R25 ;  /* 0x000000ffff1c7224 */ /* 0x000fe400078e0019 */
[----:B------:R-:W3:Y:S01]  /*1fd10*/  LDL.LU.64 R24, [R1+0x670] ;  /* 0x0006700001187983 */ /* 0x000ee20000300a00 */
[----:B------:R-:W3:Y:S01]  /*1fd20*/  LDL.LU.64 R26, [R1+0x678] ;  /* 0x00067800011a7983 */ /* 0x000ee20000300a00 */
[C---:B--2---:R-:W-:Y:S02]  /*1fd30*/  HMMA.16816.F32 R12, R16.reuse, R12, R20 ;  /* 0x0000000c100c723c */ /* 0x044fe40000001814 */
[----:B------:R-:W2:Y:S01]  /*1fd40*/  LDL.LU.64 R22, [R1+0x3fc0] ;  /* 0x003fc00001167983 */ /* 0x000ea20000300a00 */
[----:B------:R-:W2:Y:S11]  /*1fd50*/  LDL.LU.64 R20, [R1+0x3fb8] ;  /* 0x003fb80001147983 */ /* 0x000eb60000300a00 */
[----:B------:R-:W-:Y:S09]  /*1fd60*/  @!UPT UIADD3 URZ, URZ, URZ, URZ ;  /* 0x0000003f3f3ff290 */ /* 0x000ff2000fffe03f */
[----:B------:R0:W-:Y:S01]  /*1fd70*/  STL.64 [R1+0xf30], R12 ;  /* 0x000f300c01007387 */ /* 0x0001e20000100a00 */
[----:B------:R2:W-:Y:S03]  /*1fd80*/  STL.64 [R1+0xf38], R14 ;  /* 0x000f380e01007387 */ /* 0x0005e60000100a00 */
[----:B0-----:R-:W2:Y:S02]  /*1fd90*/  LDL.LU.64 R12, [R1+0x3fb0] ;  /* 0x003fb000010c7983 */ /* 0x001ea40000300a00 */
[C---:B--2---:R-:W-:Y:S02]  /*1fda0*/  HMMA.16816.F32 R12, R16.reuse, R12, R20 ;  /* 0x0000000c100c723c */ /* 0x044fe40000001814 */
[----:B------:R-:W2:Y:S01]  /*1fdb0*/  LDL.LU.64 R22, [R1+0x3fa8] ;  /* 0x003fa80001167983 */ /* 0x000ea20000300a00 */
[----:B------:R-:W2:Y:S11]  /*1fdc0*/  LDL.LU.64 R20, [R1+0x3fa0] ;  /* 0x003fa00001147983 */ /* 0x000eb60000300a00 */
[----:B------:R-:W-:Y:S09]  /*1fdd0*/  @!UPT UIADD3 URZ, URZ, URZ, URZ ;  /* 0x0000003f3f3ff290 */ /* 0x000ff2000fffe03f */
[----:B------:R-:W-:Y:S01]  /*1fde0*/  STL.64 [R1+0xf20], R12 ;  /* 0x000f200c01007387 */ /* 0x000fe20000100a00 */
[----:B------:R0:W-:Y:S03]  /*1fdf0*/  STL.64 [R1+0xf28], R14 ;  /* 0x000f280e01007387 */ /* 0x0001e60000100a00 */
[----:B0-----:R-:W2:Y:S01]  /*1fe00*/  LDL.LU.64 R14, [R1+0x3f98] ;  /* 0x003f9800010e7983 */ /* 0x001ea20000300a00 */
[----:B------:R-:W2:Y:S02]  /*1fe10*/  LDL.LU.64 R12, [R1+0x3f90] ;  /* 0x003f9000010c7983 */ /* 0x000ea40000300a00 */
[C---:B--2---:R-:W-:Y:S11]  /*1fe20*/  HMMA.16816.F32 R20, R16.reuse, R12, R20 ;  /* 0x0000000c1014723c */ /* 0x044ff60000001814 */
[----:B------:R-:W-:Y:S11]  /*1fe30*/  @!UPT UIADD3 URZ, URZ, URZ, URZ ;  /* 0x0000003f3f3ff290 */ /* 0x000ff6000fffe03f */
[----:B------:R-:W-:Y:S01]  /*1fe40*/  @!UPT UIADD3 URZ, URZ, URZ, URZ ;  /* 0x0000003f3f3ff290 */ /* 0x000fe2000fffe03f */
[----:B------:R-:W-:Y:S01]  /*1fe50*/  STL.64 [R1+0xf10], R20 ;  /* 0x000f101401007387 */ /* 0x000fe20000100a00 */
[----:B------:R0:W-:Y:S03]  /*1fe60*/  STL.64 [R1+0xf18], R22 ;  /* 0x000f181601007387 */ /* 0x0001e60000100a00 */
[----:B0-----:R-:W2:Y:S01]  /*1fe70*/  LDL.LU.64 R22, [R1+0x3f88] ;  /* 0x003f880001167983 */ /* 0x001ea20000300a00 */
[----:B------:R-:W2:Y:S02]  /*1fe80*/  LDL.LU.64 R20, [R1+0x3f80] ;  /* 0x003f800001147983 */ /* 0x000ea40000300a00 */
[C---:B--2---:R-:W-:Y:S08]  /*1fe90*/  HMMA.16816.F32 R20, R16.reuse, R8, R20 ;  /* 0x000000081014723c */ /* 0x044ff00000001814 */
[----:B---3--:R-:W-:Y:S11]  /*1fea0*/  HMMA.16816.F32 R16, R16, R4, R24 ;  /* 0x000000041010723c */ /* 0x008ff60000001818 */
[----:B------:R-:W-:Y:S04]  /*1feb0*/  @!UPT UIADD3 URZ, URZ, URZ, URZ ;  /* 0x0000003f3f3ff290 */ /* 0x000fe8000fffe03f */
[----:B------:R-:W-:Y:S01]  /*1fec0*/  STL.64 [R1+0xf00], R20 ;  /* 0x000f001401007387 */ /* 0x000fe20000100a00 */
[----:B------:R0:W-:Y:S03]  /*1fed0*/  STL.64 [R1+0xf08], R22 ;  /* 0x000f081601007387 */ /* 0x0001e60000100a00 */
[----:B0-----:R-:W2:Y:S01]  /*1fee0*/  LDL.LU.64 R22, [R1+0x3f78] ;  /* 0x003f780001167983 */ /* 0x001ea20000300a00 */
[----:B------:R-:W2:Y:S02]  /*1fef0*/  LDL.LU.64 R20, [R1+0x3f70] ;  /* 0x003f700001147983 */ /* 0x000ea40000300a00 */
[----:B------:R0:W-:Y:S02]  /*1ff00*/  STL.64 [R1+0x3f20], R8 ;  /* 0x003f200801007387 */ /* 0x0001e40000100a00 */
[----:B0-----:R-:W-:Y:S02]  /*1ff10*/  IMAD.MOV.U32 R8, RZ, RZ, R15 ;  /* 0x000000ffff087224 */ /* 0x001fe400078e000f */
[----:B----4-:R-:W-:-:S05]  /*1ff20*/  IMAD.MOV.U32 R9, RZ, RZ, R11 ;  /* 0x000000ffff097224 */ /* 0x010fca00078e000b */
[----:B------:R0:W-:Y:S01]  /*1ff30*/  STL.64 [R1+0x3f38], R8 ;  /* 0x003f380801007387 */ /* 0x0001e20000100a00 */
[----:B------:R-:W-:Y:S02]  /*1ff40*/  STL [R1+0x3f58], R10 ;  /* 0x003f580a01007387 */ /* 0x000fe40000100800 */
[----:B0-----:R-:W-:Y:S02]  /*1ff50*/  IMAD.MOV.U32 R8, RZ, RZ, R14 ;  /* 0x000000ffff087224 */ /* 0x001fe400078e000e */
[----:B------:R-:W-:-:S05]  /*1ff60*/  IMAD.MOV.U32 R9, RZ, RZ, R7 ;  /* 0x000000ffff097224 */ /* 0x000fca00078e0007 */
[----:B------:R0:W-:Y:S04]  /*1ff70*/  STL.64 [R1+0x3f50], R8 ;  /* 0x003f500801007387 */ /* 0x0001e80000100a00 */
[----:B0-----:R-:W2:Y:S01]  /*1ff80*/  LDL.LU.64 R8, [R1+0x1040] ;  /* 0x0010400001087983 */ /* 0x001ea20000300a00 */
[----:B------:R-:W2:Y:S02]  /*1ff90*/  LDL.LU.64 R10, [R1+0x1048] ;  /* 0x00104800010a7983 */ /* 0x000ea40000300a00 */
[----:B------:R-:W-:Y:S02]  /*1ffa0*/  STL [R1+0x3f68], R6 ;  /* 0x003f680601007387 */ /* 0x000fe40000100800 */
[----:B------:R0:W-:Y:S01]  /*1ffb0*/  STL.64 [R1+0x3f60], R4 ;  /* 0x003f600401007387 */ /* 0x0001e20000100a00 */
[----:B------:R-:W-:Y:S01]  /*1ffc0*/  STL.64 [R1+0x670], R16 ;  /* 0x0006701001007387 */ /* 0x000fe20000100a00 */
[----:B------:R-:W-:Y:S03]  /*1ffd0*/  STL.64 [R1+0x678], R18 ;  /* 0x0006781201007387 */ /* 0x000fe60000100a00 */
[----:B0-----:R-:W2:Y:S01]  /*1ffe0*/  LDL.64 R4, [R1+0xc0] ;  /* 0x0000c00001047983 */ /* 0x001ea20000100a00 */
[----:B------:R-:W3:Y:S02]  /*1fff0*/  LDL.LU.64 R24, [R1+0x1010] ;  /* 0x0010100001187983 */ /* 0x000ee40000300a00 */
[----:B------:R-:W4:Y:S02]  /*20000*/  LDL.LU.64 R26, [R1+0x1018] ;  /* 0x00101800011a7983 */ /* 0x000f240000300a00 */
[----:B----4-:R-:W-:Y:S01]  /*20010*/  STL.64 [R1+0x3f30], R26 ;  /* 0x003f301a01007387 */ /* 0x010fe20000100a00 */
[----:B---3--:R0:W-:Y:S03]  /*20020*/  STL.64 [R1+0x3f28], R24 ;  /* 0x003f281801007387 */ /* 0x0081e60000100a00 */
[----:B0-----:R-:W3:Y:S01]  /*20030*/  LDL.LU.64 R24, [R1+0x1020] ;  /* 0x0010200001187983 */ /* 0x001ee20000300a00 */
[----:B------:R-:W4:Y:S01]  /*20040*/  LDL.LU.64 R26, [R1+0x1028] ;  /* 0x00102800011a7983 */ /* 0x000f220000300a00 */
[----:B--2---:R-:W-:Y:S01]  /*20050*/  HMMA.16816.F32 R8, R20, R4, R8 ;  /* 0x000000041408723c */ /* 0x004fe20000001808 */
[----:B------:R-:W-:-:S02]  /*20060*/  IMAD.MOV.U32 R15, RZ, RZ, R4 ;  /* 0x000000ffff0f7224 */ /* 0x000fc400078e0004 */
[----:B------:R-:W-:Y:S11]  /*20070*/  IMAD.MOV.U32 R14, RZ, RZ, R5 ;  /* 0x000000ffff0e7224 */ /* 0x000ff600078e0005 */
[----:B------:R-:W-:Y:S10]  /*20080*/  @!UPT UIADD3 URZ, URZ, URZ, URZ ;  /* 0x0000003f3f3ff290 */ /* 0x000ff4000fffe03f */
[----:B------:R-:W-:Y:S01]  /*20090*/  IMAD.MOV.U32 R7, RZ, RZ, R8 ;  /* 0x000000ffff077224 */ /* 0x000fe200078e0008 */
[----:B----4-:R-:W-:Y:S01]  /*200a0*/  STL.64 [R1+0x3f48], R26 ;  /* 0x003f481a01007387 */ /* 0x010fe20000100a00 */
[----:B---3--:R0:W-:Y:S03]  /*200b0*/  STL.64 [R1+0x3f40], R24 ;  /* 0x003f401801007387 */ /* 0x0081e60000100a00 */
[----:B0-----:R-:W2:Y:S01]  /*200c0*/  LDL.LU.64 R24, [R1+0x1030] ;  /* 0x0010300001187983 */ /* 0x001ea20000300a00 */
[----:B------:R-:W2:Y:S02]  /*200d0*/  LDL.LU.64 R26, [R1+0x1038] ;  /* 0x00103800011a7983 */ /* 0x000ea40000300a00 */
[----:B------:R-:W3:Y:S02]  /*200e0*/  LDL.64 R16, [R1+0x70] ;  /* 0x0000700001107983 */ /* 0x000ee40000100a00 */
[----:B------:R-:W4:Y:S01]  /*200f0*/  LDL.LU R6, [R1+0x3f68] ;  /* 0x003f680001067983 */ /* 0x000f220000300800 */
[----:B------:R-:W2:Y:S01]  /*20100*/  LDL.LU.64 R4, [R1+0x3f60] ;  /* 0x003f600001047983 */ /* 0x000ea20000300a00 */
[----:B------:R-:W-:Y:S02]  /*20110*/  STL [R1+0x1044], R9 ;  /* 0x0010440901007387 */ /* 0x000fe40000100800 */
[----:B------:R0:W-:Y:S02]  /*20120*/  STL.64 [R1+0x1048], R10 ;  /* 0x0010480a01007387 */ /* 0x0001e40000100a00 */
[----:B0-----:R-:W2:Y:S01]  /*20130*/  LDL.LU R10, [R1+0x3f58] ;  /* 0x003f5800010a7983 */ /* 0x001ea20000300800 */
[----:B------:R-:W3:Y:S02]  /*20140*/  LDL.LU.64 R8, [R1+0x3f50] ;  /* 0x003f500001087983 */ /* 0x000ee40000300a00 */
[----:B------:R-:W-:Y:S02]  /*20150*/  STL.64 [R1+0x3eb8], R14 ;  /* 0x003eb80e01007387 */ /* 0x000fe40000100a00 */
[----:B------:R4:W-:Y:S02]  /*20160*/  STL.64 [R1+0x3eb0], R12 ;  /* 0x003eb00c01007387 */ /* 0x0009e40000100a00 */
[----:B----4-:R-:W-:-:S02]  /*20170*/  IMAD.MOV.U32 R13, RZ, RZ, R6 ;  /* 0x000000ffff0d7224 */ /* 0x010fc400078e0006 */
[----:B--2---:R-:W-:Y:S02]  /*20180*/  IMAD.MOV.U32 R12, RZ, RZ, R10 ;  /* 0x000000ffff0c7224 */ /* 0x004fe400078e000a */
[C---:B---3--:R-:W-:Y:S03]  /*20190*/  HMMA.16816.F32 R8, R20.reuse, R8, R24 ;  /* 0x000000081408723c */ /* 0x048fe60000001818 */
[----:B------:R0:W-:Y:S04]  /*201a0*/  STL.64 [R1+0x3f08], R12 ;  /* 0x003f080c01007387 */ /* 0x0001e80000100a00 */
[----:B0-----:R-:W2:Y:S01]  /*201b0*/  LDL.64 R12, [R1+0x90] ;  /* 0x00009000010c7983 */ /* 0x001ea20000100a00 */
[----:B------:R-:W-:Y:S02]  /*201c0*/  STL [R1+0x3234], R7 ;  /* 0x0032340701007387 */ /* 0x000fe40000100800 */
[----:B------:R0:W-:Y:S02]  /*201d0*/  STL.64 [R1+0x3ed0], R4 ;  /* 0x003ed00401007387 */ /* 0x0001e40000100a00 */
[----:B0-----:R-:W3:Y:S01]  /*201e0*/  LDL.64 R4, [R1+0x80] ;  /* 0x0000800001047983 */ /* 0x001ee20000100a00 */
[----:B------:R-:W4:Y:S02]  /*201f0*/  LDL.LU.64 R26, [R1+0x3f48] ;  /* 0x003f4800011a7983 */ /* 0x000f240000300a00 */
[----:B------:R-:W4:Y:S08]  /*20200*/  LDL.LU.64 R24, [R1+0x3f40] ;  /* 0x003f400001187983 */ /* 0x000f300000300a00 */
[----:B------:R0:W-:Y:S01]  /*20210*/  STL.64 [R1+0x1030], R8 ;  /* 0x0010300801007387 */ /* 0x0001e20000100a00 */
[----:B------:R4:W-:Y:S04]  /*20220*/  STL.64 [R1+0x1038], R10 ;  /* 0x0010380a01007387 */ /* 0x0009e80000100a00 */
[----:B0-----:R-:W4:Y:S02]  /*20230*/  LDL.LU.64 R8, [R1+0x3f38] ;  /* 0x003f380001087983 */ /* 0x001f240000300a00 */
[C---:B----4-:R-:W-:Y:S02]  /*20240*/  HMMA.16816.F32 R8, R20.reuse, R8, R24 ;  /* 0x000000081408723c */ /* 0x050fe40000001818 */
[----:B------:R-:W4:Y:S01]  /*20250*/  LDL.LU.64 R26, [R1+0x3f30] ;  /* 0x003f3000011a7983 */ /* 0x000f220000300a00 */
[----:B------:R-:W4:Y:S11]  /*20260*/  LDL.LU.64 R24, [R1+0x3f28] ;  /* 0x003f280001187983 */ /* 0x000f360000300a00 */
[----:B------:R-:W-:Y:S09]  /*20270*/  @!UPT UIADD3 URZ, URZ, URZ, URZ ;  /* 0x0000003f3f3ff290 */ /* 0x000ff2000fffe03f */
[----:B------:R0:W-:Y:S01]  /*20280*/  STL.64 [R1+0x1020], R8 ;  /* 0x0010200801007387 */ /* 0x0001e20000100a00 */
[----:B------:R2:W-:Y:S03]  /*20290*/  STL.64 [R1+0x1028], R10 ;  /* 0x0010280a01007387 */ /* 0x0005e60000100a00 */
[----:B0-----:R-:W3:Y:S01]  /*202a0*/  LDL.LU.64 R8, [R1+0x3f20] ;  /* 0x003f200001087983 */ /* 0x001ee20000300a00 */
[----:B--2---:R-:W-:Y:S02]  /*202b0*/  IMAD.MOV.U32 R11, RZ, RZ, R12 ;  /* 0x000000ffff0b7224 */ /* 0x004fe400078e000c */
[----:B------:R-:W-:Y:S01]  /*202c0*/  IMAD.MOV.U32 R10, RZ, RZ, R13 ;  /* 0x000000ffff0a7224 */ /* 0x000fe200078e000d */
[C---:B----4-:R-:W-:Y:S11]  /*202d0*/  HMMA.16816.F32 R24, R20.reuse, R12, R24 ;  /* 0x0000000c1418723c */ /* 0x050ff60000001818 */
[----:B------:R-:W-:Y:S11]  /*202e0*/  @!UPT UIADD3 URZ, URZ, URZ, URZ ;  /* 0x0000003f3f3ff290 */ /* 0x000ff6000fffe03f */
[----:B------:R-:W-:Y:S01]  /*202f0*/  @!UPT UIADD3 URZ, URZ, URZ, URZ ;  /* 0x0000003f3f3ff290 */ /* 0x000fe2000fffe03f */
[----:B------:R-:W-:Y:S01]  /*20300*/  STL.64 [R1+0x1010], R24 ;  /* 0x0010101801007387 */ /* 0x000fe20000100a00 */
[----:B------:R0:W-:Y:S03]  /*20310*/  STL.64 [R1+0x1018], R26 ;  /* 0x0010181a01007387 */ /* 0x0001e60000100a00 */
[----:B0-----:R-:W2:Y:S01]  /*20320*/  LDL.LU R26, [R1+0x3f18] ;  /* 0x003f1800011a7983 */ /* 0x001ea20000300800 */
[----:B------:R-:W4:Y:S02]  /*20330*/  LDL.LU.64 R24, [R1+0x3f10] ;  /* 0x003f100001187983 */ /* 0x000f240000300a00 */
[----:B------:R-:W2:Y:S02]  /*20340*/  LDL.LU.64 R12, [R1+0x620] ;  /* 0x00062000010c7983 */ /* 0x000ea40000300a00 */
[----:B------:R-:W2:Y:S01]  /*20350*/  LDL.LU.64 R14, [R1+0x628] ;  /* 0x00062800010e7983 */ /* 0x000ea20000300a00 */
[----:B------:R-:W-:Y:S01]  /*20360*/  STL.64 [R1+0x3ea8], R10 ;  /* 0x003ea80a01007387 */ /* 0x000fe20000100a00 */
[----:B---3--:R0:W-:Y:S03]  /*20370*/  STL.64 [R1+0x3ea0], R8 ;  /* 0x003ea00801007387 */ /* 0x0081e60000100a00 */
[----:B0-----:R-:W3:Y:S01]  /*20380*/  LDL.LU.64 R8, [R1+0x630] ;  /* 0x0006300001087983 */ /* 0x001ee20000300a00 */
[----:B------:R-:W3:Y:S02]  /*20390*/  LDL.LU.64 R10, [R1+0x638] ;  /* 0x00063800010a7983 */ /* 0x000ee40000300a00 */
[----:B------:R-:W-:Y:S01]  /*203a0*/  IMAD.MOV.U32 R27, RZ, RZ, R4 ;  /* 0x000000ffff1b7224 */ /* 0x000fe200078e0004 */
[----:B---3--:R-:W-:Y:S11]  /*203b0*/  HMMA.16816.F32 R8, R20, R4, R8 ;  /* 0x000000041408723c */ /* 0x008ff60000001808 */
[----:B------:R-:W-:Y:S11]  /*203c0*/  @!UPT UIADD3 URZ, URZ, URZ, URZ ;  /* 0x0000003f3f3ff290 */ /* 0x000ff6000fffe03f */
[----:B------:R-:W-:Y:S01]  /*203d0*/  @!UPT UIADD3 URZ, URZ, URZ, URZ ;  /* 0x0000003f3f3ff290 */ /* 0x000fe2000fffe03f */
[----:B------:R0:W-:Y:S01]  /*203e0*/  STL.64 [R1+0x630], R8 ;  /* 0x0006300801007387 */ /* 0x0001e20000100a00 */
[----:B------:R1:W-:Y:S03]  /*203f0*/  STL.64 [R1+0x638], R10 ;  /* 0x0006380a01007387 */ /* 0x0003e60000100a00 */
[----:B0-----:R-:W3:Y:S01]  /*20400*/  LDL.LU.64 R8, [R1+0xe60] ;  /* 0x000e600001087983 */ /* 0x001ee20000300a00 */
[----:B-1----:R-:W3:Y:S02]  /*20410*/  LDL.LU.64 R10, [R1+0xe68] ;  /* 0x000e6800010a7983 */ /* 0x002ee40000300a00 */
[----:B------:R-:W3:Y:S02]  /*20420*/  LDL.LU.64 R4, [R1+0xe50] ;  /* 0x000e500001047983 */ /* 0x000ee40000300a00 */
[----:B------:R-:W3:Y:S01]  /*20430*/  LDL.LU.64 R6, [R1+0xe58] ;  /* 0x000e580001067983 */ /* 0x000ee20000300a00 */
[----:B--2---:R-:W-:Y:S01]  /*20440*/  STL.64 [R1+0x3e98], R26 ;  /* 0x003e981a01007387 */ /* 0x004fe20000100a00 */
[----:B----4-:R0:W-:Y:S02]  /*20450*/  STL.64 [R1+0x3e90], R24 ;  /* 0x003e901801007387 */ /* 0x0101e40000100a00 */
[----:B0-----:R-:W-:-:S02]  /*20460*/  IMAD.MOV.U32 R24, RZ, RZ, R29 ;  /* 0x000000ffff187224 */ /* 0x001fc400078e001d */
[----:B------:R-:W-:-:S05]  /*20470*/  IMAD.MOV.U32 R25, RZ, RZ, R28 ;  /* 0x000000ffff197224 */ /* 0x000fca00078e001c */
[----:B------:R0:W-:Y:S04]  /*20480*/  STL.64 [R1+0x3ed8], R24 ;  /* 0x003ed81801007387 */ /* 0x0001e80000100a00 */
[----:B0-----:R-:W2:Y:S01]  /*20490*/  LDL.64 R24, [R1+0x30] ;  /* 0x0000300001187983 */ /* 0x001ea20000100a00 */
[C---:B------:R-:W-:Y:S01]  /*204a0*/  HMMA.16816.F32 R12, R20.reuse, R16, R12 ;  /* 0x00000010140c723c */ /* 0x040fe2000000180c */
[----:B------:R-:W-:Y:S02]  /*204b0*/  IMAD.MOV.U32 R29, RZ, RZ, R16 ;  /* 0x000000ffff1d7224 */ /* 0x000fe400078e0010 */
[----:B------:R-:W-:Y:S02]  /*204c0*/  IMAD.MOV.U32 R28, RZ, RZ, R17 ;  /* 0x000000ffff1c7224 */ /* 0x000fe400078e0011 */
[----:B------:R-:W0:Y:S04]  /*204d0*/  LDSM.16.MT88.4 R16, [R3+0x180] ;  /* 0x000180000310783b */ /* 0x000e280000004200 */
[----:B--2---:R-:W-:Y:S11]  /*204e0*/  STL.64 [R1+0x3ef0], R24 ;  /* 0x003ef01801007387 */ /* 0x004ff60000100a00 */
[----:B------:R-:W-:Y:S03]  /*204f0*/  @!UPT UIADD3 URZ, URZ, URZ, URZ ;  /* 0x0000003f3f3ff290 */ /* 0x000fe6000fffe03f */
[----:B------:R1:W-:Y:S02]  /*20500*/  STL.64 [R1+0x620], R12 ;  /* 0x0006200c01007387 */ /* 0x0003e40000100a00 */
[----:B------:R-:W-:Y:S01]  /*20510*/  STL.64 [R1+0x628], R14 ;  /* 0x0006280e01007387 */ /* 0x000fe20000100a00 */
[----:B-1----:R-:W3:Y:S01]  /*20520*/  LDL.LU.64 R12, [R1+0x3f08] ;  /* 0x003f0800010c7983 */ /* 0x002ee20000300a00 */
[----:B0-----:R-:W-:Y:S02]  /*20530*/  STL [R1+0x3da4], R18 ;  /* 0x003da41201007387 */ /* 0x001fe40000100800 */
[----:B------:R-:W-:Y:S02]  /*20540*/  STL [R1+0x3da0], R19 ;  /* 0x003da01301007387 */ /* 0x000fe40000100800 */
[----:B------:R0:W-:Y:S02]  /*20550*/  STL.64 [R1+0x3e20], R16 ;  /* 0x003e201001007387 */ /* 0x0001e40000100a00 */
[----:B0-----:R-:W2:Y:S01]  /*20560*/  LDL.64 R16, [R1+0x50] ;  /* 0x0000500001107983 */ /* 0x001ea20000100a00 */
[C---:B---3--:R-:W-:Y:S08]  /*20570*/  HMMA.16816.F32 R12, R20.reuse, R12, R8 ;  /* 0x0000000c140c723c */ /* 0x048ff00000001808 */
[----:B--2---:R-:W-:Y:S01]  /*20580*/  HMMA.16816.F32 R8, R20, R16, R4 ;  /* 0x000000101408723c */ /* 0x004fe20000001804 */
[----:B------:R-:W2:Y:S11]  /*20590*/  LDL.LU.64 R4, [R1+0xe10] ;  /* 0x000e100001047983 */ /* 0x000eb60000300a00 */
[----:B------:R-:W-:Y:S03]  /*205a0*/  @!UPT UIADD3 URZ, URZ, URZ, URZ ;  /* 0x0000003f3f3ff290 */ /* 0x000fe6000fffe03f */
[----:B------:R-:W-:Y:S01]  /*205b0*/  STL.64 [R1+0xe60], R12 ;  /* 0x000e600c01007387 */ /* 0x000fe20000100a00 */
[----:B------:R-:W-:Y:S02]  /*205c0*/  STL.64 [R1+0xe68], R14 ;  /* 0x000e680e01007387 */ /* 0x000fe40000100a00 */
[----:B------:R-:W3:Y:S05]  /*205d0*/  LDL.LU.64 R6, [R1+0xe18] ;  /* 0x000e180001067983 */ /* 0x000eea0000300a00 */
[----:B------:R-:W-:Y:S01]  /*205e0*/  STL.64 [R1+0xe50], R8 ;  /* 0x000e500801007387 */ /* 0x000fe20000100a00 */
[----:B------:R-:W-:Y:S03]  /*205f0*/  STL.64 [R1+0xe58], R10 ;  /* 0x000e580a01007387 */ /* 0x000fe60000100a00 */
[----:B---3--:R-:W-:Y:S01]  /*20600*/  STL.64 [R1+0x3ee8], R6 ;  /* 0x003ee80601007387 */ /* 0x008fe20000100a00 */
[----:B--2---:R0:W-:Y:S03]  /*20610*/  STL.64 [R1+0x3ee0], R4 ;  /* 0x003ee00401007387 */ /* 0x0041e60000100a00 */
[----:B0-----:R-:W2:Y:S01]  /*20620*/  LDL.LU.64 R4, [R1+0xe30] ;  /* 0x000e300001047983 */ /* 0x001ea20000300a00 */
[----:B------:R-:W3:Y:S02]  /*20630*/  LDL.LU.64 R6, [R1+0xe38] ;  /* 0x000e380001067983 */ /* 0x000ee40000300a00 */
[----:B------:R-:W-:-:S02]  /*20640*/  IMAD.MOV.U32 R24, RZ, RZ, R2 ;  /* 0x000000ffff187224 */ /* 0x000fc400078e0002 */
[----:B------:R-:W-:Y:S01]  /*20650*/  IMAD.MOV.U32 R25, RZ, RZ, R0 ;  /* 0x000000ffff197224 */ /* 0x000fe200078e0000 */
[----:B---3--:R-:W-:Y:S01]  /*20660*/  STL.64 [R1+0x3f00], R6 ;  /* 0x003f000601007387 */ /* 0x008fe20000100a00 */
[----:B--2---:R0:W-:Y:S03]  /*20670*/  STL.64 [R1+0x3ef8], R4 ;  /* 0x003ef80401007387 */ /* 0x0041e60000100a00 */
[----:B0-----:R-:W2:Y:S01]  /*20680*/  LDL.LU.64 R4, [R1+0xe40] ;  /* 0x000e400001047983 */ /* 0x001ea20000300a00 */
[----:B------:R-:W2:Y:S02]  /*20690*/  LDL.LU.64 R6, [R1+0xe48] ;  /* 0x000e480001067983 */ /* 0x000ea40000300a00 */
[----:B------:R-:W3:Y:S02]  /*206a0*/  LDL.LU.64 R12, [R1+0xe00] ;  /* 0x000e0000010c7983 */ /* 0x000ee40000300a00 */
[----:B------:R-:W4:Y:S01]  /*206b0*/  LDL.LU.64 R14, [R1+0xe08] ;  /* 0x000e0800010e7983 */ /* 0x000f220000300a00 */
[C---:B--2---:R-:W-:Y:S01]  /*206c0*/  HMMA.16816.F32 R24, R20.reuse, R24, R4 ;  /* 0x000000181418723c */ /* 0x044fe20000001804 */
[----:B----4-:R-:W-:Y:S01]  /*206d0*/  STL.64 [R1+0x3ec8], R14 ;  /* 0x003ec80e01007387 */ /* 0x010fe20000100a00 */
[----:B---3--:R0:W-:Y:S03]  /*206e0*/  STL.64 [R1+0x3ec0], R12 ;  /* 0x003ec00c01007387 */ /* 0x0081e60000100a00 */
[----:B0-----:R-:W2:Y:S01]  /*206f0*/  LDL.64 R12, [R1+0x10] ;  /* 0x00001000010c7983 */ /* 0x001ea20000100a00 */
[----:B------:R-:W3:Y:S02]  /*20700*/  LDL.LU.64 R8, [R1+0xdf0] ;  /* 0x000df00001087983 */ /* 0x000ee40000300a00 */
[----:B------:R-:W3:Y:S02]  /*20710*/  LDL.LU.64 R10, [R1+0xdf8] ;  /* 0x000df800010a7983 */ /* 0x000ee40000300a00 */
[----:B------:R0:W-:Y:S02]  /*20720*/  STL.64 [R1+0x3e28], R16 ;  /* 0x003e281001007387 */ /* 0x0001e40000100a00 */
[----:B0-----:R-:W4:Y:S01]  /*20730*/  LDL.LU.64 R16, [R1+0xe20] ;  /* 0x000e200001107983 */ /* 0x001f220000300a00 */
[----:B------:R-:W4:Y:S02]  /*20740*/  LDL.LU.64 R18, [R1+0xe28] ;  /* 0x000e280001127983 */ /* 0x000f240000300a00 */
[----:B------:R-:W2:Y:S02]  /*20750*/  LDL.LU.64 R6, [R1+0x3f00] ;  /* 0x003f000001067983 */ /* 0x000ea40000300a00 */
[----:B------:R-:W2:Y:S06]  /*20760*/  LDL.LU.64 R4, [R1+0x3ef8] ;  /* 0x003ef80001047983 */ /* 0x000eac0000300a00 */
[----:B------:R0:W-:Y:S01]  /*20770*/  STL.64 [R1+0xe40], R24 ;  /* 0x000e401801007387 */ /* 0x0001e20000100a00 */
[----:B------:R-:W-:Y:S03]  /*20780*/  STL.64 [R1+0xe48], R26 ;  /* 0x000e481a01007387 */ /* 0x000fe60000100a00 */
[----:B0-----:R-:W2:Y:S02]  /*20790*/  LDL.LU.64 R24, [R1+0x3ef0] ;  /* 0x003ef00001187983 */ /* 0x001ea40000300a00 */
[----:B--2---:R-:W-:Y:S01]  /*207a0*/  HMMA.16816.F32 R4, R20, R24, R4 ;  /* 0x000000181404723c */ /* 0x004fe20000001804 */
[----:B------:R-:W-:-:S02]  /*207b0*/  IMAD.MOV.U32 R2, RZ, RZ, R24 ;  /* 0x000000ffff027224 */ /* 0x000fc400078e0018 */
[----:B------:R-:W-:Y:S11]  /*207c0*/  IMAD.MOV.U32 R0, RZ, RZ, R25 ;  /* 0x000000ffff007224 */ /* 0x000ff600078e0019 */
[----:B------:R-:W-:Y:S09]  /*207d0*/  @!UPT UIADD3 URZ, URZ, URZ, URZ ;  /* 0x0000003f3f3ff290 */ /* 0x000ff2000fffe03f */
[----:B------:R-:W-:Y:S01]  /*207e0*/  STL.64 [R1+0xe30], R4 ;  /* 0x000e300401007387 */ /* 0x000fe20000100a00 */
[----:B------:R0:W-:Y:S03]  /*207f0*/  STL.64 [R1+0xe38], R6 ;  /* 0x000e380601007387 */ /* 0x0001e60000100a00 */
[----:B0-----:R-:W2:Y:S01]  /*20800*/  LDL.LU.64 R6, [R1+0x3ee8] ;  /* 0x003ee80001067983 */ /* 0x001ea20000300a00 */
[----:B------:R-:W2:Y:S02]  /*20810*/  LDL.LU.64 R4, [R1+0x3ee0] ;  /* 0x003ee00001047983 */ /* 0x000ea40000300a00 */
[----:B------:R-:W4:Y:S02]  /*20820*/  LDL.LU.64 R24, [R1+0x3ed8] ;  /* 0x003ed80001187983 */ /* 0x000f240000300a00 */
[C---:B----4-:R-:W-:Y:S01]  /*20830*/  HMMA.16816.F32 R16, R20.reuse, R24, R16 ;  /* 0x000000181410723c */ /* 0x050fe20000001810 */
[----:B------:R-:W4:Y:S01]  /*20840*/  LDL.LU.64 R24, [R1+0xde0] ;  /* 0x000de00001187983 */ /* 0x000f220000300a00 */
[----:B------:R-:W4:Y:S11]  /*20850*/  LDL.LU.64 R26, [R1+0xde8] ;  /* 0x000de800011a7983 */ /* 0x000f360000300a00 */
[----:B------:R-:W-:Y:S10]  /*20860*/  @!UPT UIADD3 URZ, URZ, URZ, URZ ;  /* 0x0000003f3f3ff290 */ /* 0x000ff4000fffe03f */
[----:B------:R0:W-:Y:S01]  /*20870*/  STL.64 [R1+0xe20], R16 ;  /* 0x000e201001007387 */ /* 0x0001e20000100a00 */
[----:B------:R-:W-:Y:S03]  /*20880*/  STL.64 [R1+0xe28], R18 ;  /* 0x000e281201007387 */ /* 0x000fe60000100a00 */
[----:B0-----:R-:W3:Y:S04]  /*20890*/  LDL R16, [R1+0xb0] ;  /* 0x0000b00001107983 */ /* 0x001ee80000100800 */
[----:B------:R-:W3:Y:S01]  /*208a0*/  LDL R17, [R1+0xb4] ;  /* 0x0000b40001117983 */ /* 0x000ee20000100800 */
[C---:B--2---:R-:W-:Y:S03]  /*208b0*/  HMMA.16816.F32 R4, R20.reuse, R12, R4 ;  /* 0x0000000c1404723c */ /* 0x044fe60000001804 */
[----:B---3--:R0:W-:Y:S04]  /*208c0*/  STL.64 [R1+0x3e70], R16 ;  /* 0x003e701001007387 */ /* 0x0081e80000100a00 */
[----:B0-----:R-:W2:Y:S04]  /*208d0*/  LDL R16, [R1] ;  /* 0x0000000001107983 */ /* 0x001ea80000100800 */
[----:B------:R-:W2:Y:S11]  /*208e0*/  LDL R17, [R1+0x4] ;  /* 0x0000040001117983 */ /* 0x000eb60000100800 */
[----:B------:R-:W-:Y:S01]  /*208f0*/  @!UPT UIADD3 URZ, URZ, URZ, URZ ;  /* 0x0000003f3f3ff290 */ /* 0x000fe2000fffe03f */
[----:B------:R0:W-:Y:S02]  /*20900*/  STL.64 [R1+0xe10], R4 ;  /* 0x000e100401007387 */ /* 0x0001e40000100a00 */
[----:B------:R1:W-:Y:S01]  /*20910*/  STL.64 [R1+0xe18], R6 ;  /* 0x000e180601007387 */ /* 0x0003e20000100a00 */
[----:B0-----:R-:W3:Y:S01]  /*20920*/  LDL.LU.64 R4, [R1+0x3ed0] ;  /* 0x003ed00001047983 */ /* 0x001ee20000300a00 */
[----:B-1----:R-:W-:Y:S02]  /*20930*/  IMAD.MOV.U32 R7, RZ, RZ, R12 ;  /* 0x000000ffff077224 */ /* 0x002fe400078e000c */
[----:B------:R-:W-:Y:S02]  /*20940*/  IMAD.MOV.U32 R6, RZ, RZ, R13 ;  /* 0x000000ffff067224 */ /* 0x000fe400078e000d */
[----:B------:R-:W2:Y:S01]  /*20950*/  LDL.LU.64 R14, [R1+0x3ec8] ;  /* 0x003ec800010e7983 */ /* 0x000ea20000300a00 */
[----:B------:R-:W2:Y:S02]  /*20960*/  LDL.LU.64 R12, [R1+0x3ec0] ;  /* 0x003ec000010c7983 */ /* 0x000ea40000300a00 */
[C---:B--2---:R-:W-:Y:S02]  /*20970*/  HMMA.16816.F32 R16, R20.reuse, R16, R12 ;  /* 0x000000101410723c */ /* 0x044fe4000000180c */
[----:B------:R-:W2:Y:S01]  /*20980*/  LDL.LU.64 R14, [R1+0x3eb8] ;  /* 0x003eb800010e7983 */ /* 0x000ea20000300a00 */
[----:B------:R-:W2:Y:S11]  /*20990*/  LDL.LU.64 R12, [R1+0x3eb0] ;  /* 0x003eb000010c7983 */ /* 0x000eb60000300a00 */
[----:B------:R-:W-:Y:S09]  /*209a0*/  @!UPT UIADD3 URZ, URZ, URZ, URZ ;  /* 0x0000003f3f3ff290 */ /* 0x000ff2000fffe03f */
[----:B------:R-:W-:Y:S01]  /*209b0*/  STL.64 [R1+0xe00], R16 ;  /* 0x000e001001007387 */ /* 0x000fe20000100a00 */
[----:B------:R-:W-:Y:S01]  /*209c0*/  STL.64 [R1+0xe08], R18 ;  /* 0x000e081201007387 */ /* 0x000fe20000100a00 */
[C---:B--2---:R-:W-:Y:S11]  /*209d0*/  HMMA.16816.F32 R8, R20.reuse, R12, R8 ;  /* 0x0000000c1408723c */ /* 0x044ff60000001808 */
[----:B------:R-:W-:Y:S11]  /*209e0*/  @!UPT UIADD3 URZ, URZ, URZ, URZ ;  /* 0x0000003f3f3ff290 */ /* 0x000ff6000fffe03f */
[----:B------:R-:W-:Y:S01]  /*209f0*/  @!UPT UIADD3 URZ, URZ, URZ, URZ ;  /* 0x0000003f3f3ff290 */ /* 0x000fe2000fffe03f */
[----:B------:R-:W-:Y:S01]  /*20a00*/  STL.64 [R1+0xdf0], R8 ;  /* 0x000df00801007387 */ /* 0x000fe20000100a00 */
[----:B------:R0:W-:Y:S03]  /*20a10*/  STL.64 [R1+0xdf8], R10 ;  /* 0x000df80a01007387 */ /* 0x0001e60000100a00 */
[----:B0-----:R-:W2:Y:S01]  /*20a20*/  LDL.LU.64 R10, [R1+0x3ea8] ;  /* 0x003ea800010a7983 */ /* 0x001ea20000300a00 */
[----:B------:R-:W4:Y:S02]  /*20a30*/  LDL.LU.64 R8, [R1+0x3ea0] ;  /* 0x003ea00001087983 */ /* 0x000f240000300a00 */
[----:B------:R2:W-:Y:S02]  /*20a40*/  STL.64 [R1+0x3dc8], R12 ;  /* 0x003dc80c01007387 */ /* 0x0005e40000100a00 */
[----:B------:R-:W-:Y:S02]  /*20a50*/  IMAD.MOV.U32 R16, RZ, RZ, R15 ;  /* 0x000000ffff107224 */ /* 0x000fe400078e000f */
[----:B------:R-:W-:Y:S01]  /*20a60*/  IMAD.MOV.U32 R17, RZ, RZ, R14 ;  /* 0x000000ffff117224 */ /* 0x000fe200078e000e */
[----:B----4-:R-:W-:Y:S01]  /*20a70*/  HMMA.16816.F32 R24, R20, R8, R24 ;  /* 0x000000081418723c */ /* 0x010fe20000001818 */
[----:B--2---:R-:W-:-:S02]  /*20a80*/  IMAD.MOV.U32 R12, RZ, RZ, R11 ;  /* 0x000000ffff0c7224 */ /* 0x004fc400078e000b */
[----:B------:R-:W-:-:S05]  /*20a90*/  IMAD.MOV.U32 R13, RZ, RZ, R10 ;  /* 0x000000ffff0d7224 */ /* 0x000fca00078e000a */
[----:B------:R0:W-:Y:S04]  /*20aa0*/  STL.64 [R1+0x3e60], R12 ;  /* 0x003e600c01007387 */ /* 0x0001e80000100a00 */
[----:B0-----:R-:W3:Y:S01]  /*20ab0*/  LDL.LU.64 R12, [R1+0x610] ;  /* 0x00061000010c7983 */ /* 0x001ee20000300a00 */
[----:B------:R-:W3:Y:S10]  /*20ac0*/  LDL.LU.64 R14, [R1+0x618] ;  /* 0x00061800010e7983 */ /* 0x000ef40000300a00 */
[----:B------:R-:W-:Y:S01]  /*20ad0*/  STL.64 [R1+0xde0], R24 ;  /* 0x000de01801007387 */ /* 0x000fe20000100a00 */
[----:B------:R0:W-:Y:S03]  /*20ae0*/  STL.64 [R1+0xde8], R26 ;  /* 0x000de81a01007387 */ /* 0x0001e60000100a00 */
[----:B0-----:R-:W2:Y:S01]  /*20af0*/  LDL.LU.64 R26, [R1+0x3e98] ;  /* 0x003e9800011a7983 */ /* 0x001ea20000300a00 */
[----:B------:R-:W4:Y:S02]  /*20b00*/  LDL.LU.64 R24, [R1+0x3e90] ;  /* 0x003e900001187983 */ /* 0x000f240000300a00 */
[----:B------:R0:W-:Y:S02]  /*20b10*/  STL.64 [R1+0x3df8], R8 ;  /* 0x003df80801007387 */ /* 0x0001e40000100a00 */
[----:B0-----:R-:W2:Y:S04]  /*20b20*/  LDL.64 R8, [R1+0xa0] ;  /* 0x0000a00001087983 */ /* 0x001ea80000100a00 */
[----:B--2---:R0:W-:Y:S04]  /*20b30*/  STL.64 [R1+0x3e68], R8 ;  /* 0x003e680801007387 */ /* 0x0041e80000100a00 */
[----:B0-----:R-:W2:Y:S01]  /*20b40*/  LDL.LU.64 R8, [R1+0xfb0] ;  /* 0x000fb00001087983 */ /* 0x001ea20000300a00 */
[----:B------:R-:W2:Y:S01]  /*20b50*/  LDL.LU.64 R10, [R1+0xfb8] ;  /* 0x000fb800010a7983 */ /* 0x000ea20000300a00 */
[----:B---3--:R-:W-:Y:S11]  /*20b60*/  HMMA.16816.F32 R12, R20, R4, R12 ;  /* 0x00000004140c723c */ /* 0x008ff6000000180c */
[----:B------:R-:W-:Y:S11]  /*20b70*/  @!UPT UIADD3 URZ, URZ, URZ, URZ ;  /* 0x0000003f3f3ff290 */ /* 0x000ff6000fffe03f */
[----:B------:R-:W-:Y:S01]  /*20b80*/  @!UPT UIADD3 URZ, URZ, URZ, URZ ;  /* 0x0000003f3f3ff290 */ /* 0x000fe2000fffe03f */
[----:B------:R-:W-:Y:S01]  /*20b90*/  STL.64 [R1+0x610], R12 ;  /* 0x0006100c01007387 */ /* 0x000fe20000100a00 */
[----:B------:R-:W-:Y:S03]  /*20ba0*/  STL.64 [R1+0x618], R14 ;  /* 0x0006180e01007387 */ /* 0x000fe60000100a00 */
[----:B--2---:R-:W-:Y:S01]  /*20bb0*/  STL.64 [R1+0x3e80], R10 ;  /* 0x003e800a01007387 */ /* 0x004fe20000100a00 */
[----:B------:R0:W-:Y:S03]  /*20bc0*/  STL.64 [R1+0x3e78], R8 ;  /* 0x003e780801007387 */ /* 0x0001e60000100a00 */
[----:B0-----:R-:W4:Y:S01]  /*20bd0*/  LDL.LU.64 R8, [R1+0xfc0] ;  /* 0x000fc00001087983 */ /* 0x001f220000300a00 */
[----:B------:R-:W4:Y:S02]  /*20be0*/  LDL.LU.64 R10, [R1+0xfc8] ;  /* 0x000fc800010a7983 */ /* 0x000f240000300a00 */
[----:B------:R-:W2:Y:S02]  /*20bf0*/  LDL.LU.64 R12, [R1+0xfa0] ;  /* 0x000fa000010c7983 */ /* 0x000ea40000300a00 */
[----:B------:R-:W2:Y:S01]  /*20c00*/  LDL.LU.64 R14, [R1+0xfa8] ;  /* 0x000fa800010e7983 */ /* 0x000ea20000300a00 */
[----:B------:R-:W-:Y:S01]  /*20c10*/  STL.64 [R1+0x3e38], R6 ;  /* 0x003e380601007387 */ /* 0x000fe20000100a00 */
[----:B------:R0:W-:Y:S03]  /*20c20*/  STL.64 [R1+0x3e30], R4 ;  /* 0x003e300401007387 */ /* 0x0001e60000100a00 */
[----:B0-----:R-:W3:Y:S01]  /*20c30*/  LDL.LU.64 R4, [R1+0x5c0] ;  /* 0x0005c00001047983 */ /* 0x001ee20000300a00 */
[----:B------:R-:W2:Y:S03]  /*20c40*/  LDL.LU.64 R6, [R1+0x5c8] ;  /* 0x0005c80001067983 */ /* 0x000ea60000300a00 */
[----:B--2---:R-:W-:Y:S01]  /*20c50*/  STL.64 [R1+0x3e48], R6 ;  /* 0x003e480601007387 */ /* 0x004fe20000100a00 */
[----:B---3--:R0:W-:Y:S02]  /*20c60*/  STL.64 [R1+0x3e40], R4 ;  /* 0x003e400401007387 */ /* 0x0081e40000100a00 */
[----:B0-----:R-:W-:-:S02]  /*20c70*/  IMAD.MOV.U32 R4, RZ, RZ, R27 ;  /* 0x000000ffff047224 */ /* 0x001fc400078e001b */
[----:B------:R-:W4:Y:S01]  /*20c80*/  LDL.LU R27, [R1+0x3e88] ;  /* 0x003e8800011b7983 */ /* 0x000f220000300800 */
[----:B------:R-:W2:Y:S02]  /*20c90*/  LDL R5, [R1+0x84] ;  /* 0x0000840001057983 */ /* 0x000ea40000100800 */
[----:B------:R-:W-:Y:S02]  /*20ca0*/  IMAD.MOV.U32 R20, RZ, RZ, R29 ;  /* 0x000000ffff147224 */ /* 0x000fe400078e001d */
[----:B------:R-:W-:Y:S01]  /*20cb0*/  IMAD.MOV.U32 R21, RZ, RZ, R28 ;  /* 0x000000ffff157224 */ /* 0x000fe200078e001c */
[C---:B----4-:R-:W-:Y:S01]  /*20cc0*/  HMMA.16816.F32 R16, R24.reuse, R16, R8 ;  /* 0x000000101810723c */ /* 0x050fe20000001808 */
[----:B--2---:R0:W-:Y:S04]  /*20cd0*/  STL.64 [R1+0x3e58], R4 ;  /* 0x003e580401007387 */ /* 0x0041e80000100a00 */
[----:B0-----:R-:W2:Y:S01]  /*20ce0*/  LDL.LU.64 R4, [R1+0xf90] ;  /* 0x000f900001047983 */ /* 0x001ea20000300a00 */
[----:B------:R-:W2:Y:S02]  /*20cf0*/  LDL.LU.64 R6, [R1+0xf98] ;  /* 0x000f980001067983 */ /* 0x000ea40000300a00 */
[----:B------:R0:W-:Y:S02]  /*20d00*/  STL.64 [R1+0x3e50], R20 ;  /* 0x003e501401007387 */ /* 0x0001e40000100a00 */
[----:B0-----:R-:W3:Y:S01]  /*20d10*/  LDL.LU.64 R20, [R1+0x5d0] ;  /* 0x0005d00001147983 */ /* 0x001ee20000300a00 */
[----:B------:R-:W3:Y:S02]  /*20d20*/  LDL.LU.64 R22, [R1+0x5d8] ;  /* 0x0005d80001167983 */ /* 0x000ee40000300a00 */
[----:B------:R-:W4:Y:S02]  /*20d30*/  LDL.LU.64 R10, [R1+0x3e80] ;  /* 0x003e8000010a7983 */ /* 0x000f240000300a00 */
[----:B------:R-:W4:Y:S08]  /*20d40*/  LDL.LU.64 R8, [R1+0x3e78] ;  /* 0x003e780001087983 */ /* 0x000f300000300a00 */
[----:B------:R0:W-:Y:S01]  /*20d50*/  STL.64 [R1+0xfc0], R16 ;  /* 0x000fc01001007387 */ /* 0x0001e20000100a00 */
[----:B------:R4:W-:Y:S03]  /*20d60*/  STL.64 [R1+0xfc8], R18 ;  /* 0x000fc81201007387 */ /* 0x0009e60000100a00 */
[----:B0-----:R-:W4:Y:S02]  /*20d70*/  LDL.LU.64 R16, [R1+0x3e70] ;  /* 0x003e700001107983 */ /* 0x001f240000300a00 */
[C---:B----4-:R-:W-:Y:S02]  /*20d80*/  HMMA.16816.F32 R16, R24.reuse, R16, R8 ;  /* 0x000000101810723c */ /* 0x050fe40000001808 */
[----:B------:R-:W4:Y:S11]  /*20d90*/  LDL.LU.64 R8, [R1+0x3e68] ;  /* 0x003e680001087983 */ /* 0x000f360000300a00 */
[----:B------:R-:W-:Y:S10]  /*20da0*/  @!UPT UIADD3 URZ, URZ, URZ, URZ ;  /* 0x0000003f3f3ff290 */ /* 0x000ff4000fffe03f */
[----:B------:R0:W-:Y:S01]  /*20db0*/  STL.64 [R1+0xfb0], R16 ;  /* 0x000fb01001007387 */ /* 0x0001e20000100a00 */
[----:B------:R1:W-:Y:S03]  /*20dc0*/  STL.64 [R1+0xfb8], R18 ;  /* 0x000fb81201007387 */ /* 0x0003e60000100a00 */
[----:B0-----:R-:W2:Y:S01]  /*20dd0*/  LDL.LU.64 R16, [R1+0xd40] ;  /* 0x000d400001107983 */ /* 0x001ea20000300a00 */
[----:B-1----:R-:W2:Y:S01]  /*20de0*/  LDL.LU.64 R18, [R1+0xd48] ;  /* 0x000d480001127983 */ /* 0x002ea20000300a00 */
[C---:B----4-:R-:W-:Y:S11]  /*20df0*/  HMMA.16816.F32 R12, R24.reuse, R8, R12 ;  /* 0x00000008180c723c */ /* 0x050ff6000000180c */
[----:B------:R-:W-:Y:S11]  /*20e00*/  @!UPT UIADD3 URZ, URZ, URZ, URZ ;  /* 0x0000003f3f3ff290 */ /* 0x000ff6000fffe03f */
[----:B------:R-:W-:Y:S01]  /*20e10*/  @!UPT UIADD3 URZ, URZ, URZ, URZ ;  /* 0x0000003f3f3ff290 */ /* 0x000fe2000fffe03f */
[----:B------:R0:W-:Y:S01]  /*20e20*/  STL.64 [R1+0xfa0], R12 ;  /* 0x000fa00c01007387 */ /* 0x0001e20000100a00 */
[----:B------:R2:W-:Y:S03]  /*20e30*/  STL.64 [R1+0xfa8], R14 ;  /* 0x000fa80e01007387 */ /* 0x0005e60000100a00 */
[----:B0-----:R-:W2:Y:S01]  /*20e40*/  LDL.LU.64 R12, [R1+0x3e60] ;  /* 0x003e6000010c7983 */ /* 0x001ea20000300a00 */
[----:B------:R-:W-:Y:S02]  /*20e50*/  IMAD.MOV.U32 R29, RZ, RZ, R8 ;  /* 0x000000ffff1d7224 */ /* 0x000fe400078e0008 */
[----:B------:R-:W-:Y:S02]  /*20e60*/  IMAD.MOV.U32 R28, RZ, RZ, R9 ;  /* 0x000000ffff1c7224 */ /* 0x000fe400078e0009 */
[----:B------:R-:W4:Y:S01]  /*20e70*/  LDL.LU.64 R8, [R1+0xd30] ;  /* 0x000d300001087983 */ /* 0x000f220000300a00 */
[----:B------:R-:W4:Y:S01]  /*20e80*/  LDL.LU.64 R10, [R1+0xd38] ;  /* 0x000d3800010a7983 */ /* 0x000f220000300a00 */
[C---:B--2---:R-:W-:Y:S02]  /*20e90*/  HMMA.16816.F32 R12, R24.reuse, R12, R4 ;  /* 0x0000000c180c723c */ /* 0x044fe40000001804 */
[----:B------:R-:W3:Y:S11]  /*20ea0*/  LDL.LU.64 R4, [R1+0x3e58] ;  /* 0x003e580001047983 */ /* 0x000ef60000300a00 */
[----:B------:R-:W-:Y:S10]  /*20eb0*/  @!UPT UIADD3 URZ, URZ, URZ, URZ ;  /* 0x0000003f3f3ff290 */ /* 0x000ff4000fffe03f */
[----:B------:R0:W-:Y:S01]  /*20ec0*/  STL.64 [R1+0xf90], R12 ;  /* 0x000f900c01007387 */ /* 0x0001e20000100a00 */
[----:B------:R-:W-:Y:S03]  /*20ed0*/  STL.64 [R1+0xf98], R14 ;  /* 0x000f980e01007387 */ /* 0x000fe60000100a00 */
[----:B0-----:R-:W2:Y:S01]  /*20ee0*/  LDL.64 R12, [R1] ;  /* 0x00000000010c7983 */ /* 0x001ea20000100a00 */
[C---:B---3--:R-:W-:Y:S03]  /*20ef0*/  HMMA.16816.F32 R4, R24.reuse, R4, R20 ;  /* 0x000000041804723c */ /* 0x048fe60000001814 */
[----:B--2---:R0:W-:Y:S04]  /*20f00*/  STL.64 [R1+0x3de0], R12 ;  /* 0x003de00c01007387 */ /* 0x0041e80000100a00 */
[----:B0-----:R-:W2:Y:S01]  /*20f10*/  LDL.64 R12, [R1+0x60] ;  /* 0x00006000010c7983 */ /* 0x001ea20000100a00 */
[----:B------:R-:W3:Y:S11]  /*20f20*/  LDL.LU.64 R20, [R1+0x3e50] ;  /* 0x003e500001147983 */ /* 0x000ef60000300a00 */
[----:B------:R-:W-:Y:S04]  /*20f30*/  @!UPT UIADD3 URZ, URZ, URZ, URZ ;  /* 0x0000003f3f3ff290 */ /* 0x000fe8000fffe03f */
[----:B------:R-:W-:Y:S02]  /*20f40*/  STL.64 [R1+0x5d0], R4 ;  /* 0x0005d00401007387 */ /* 0x000fe40000100a00 */
[----:B------:R0:W-:Y:S02]  /*20f50*/  STL.64 [R1+0x5d8], R6 ;  /* 0x0005d80601007387 */ /* 0x0001e40000100a00 */
[----:B0-----:R-:W3:Y:S01]  /*20f60*/  LDL.LU.64 R6, [R1+0x3e48] ;  /* 0x003e480001067983 */ /* 0x001ee20000300a00 */
[----:B------:R-:W3:Y:S02]  /*20f70*/  LDL.LU.64 R4, [R1+0x3e40] ;  /* 0x003e400001047983 */ /* 0x000ee40000300a00 */
[C---:B---3--:R-:W-:Y:S01]  /*20f80*/  HMMA.16816.F32 R20, R24.reuse, R20, R4 ;  /* 0x000000141814723c */ /* 0x048fe20000001804 */
[----:B------:R-:W3:Y:S01]  /*20f90*/  LDL.LU.64 R6, [R1+0x3e38] ;  /* 0x003e380001067983 */ /* 0x000ee20000300a00 */
[----:B------:R-:W4:Y:S11]  /*20fa0*/  LDL.LU.64 R4, [R1+0x3e30] ;  /* 0x003e300001047983 */ /* 0x000f360000300a00 */
[----:B------:R-:W-:Y:S10]  /*20fb0*/  @!UPT UIADD3 URZ, URZ, URZ, URZ ;  /* 0x0000003f3f3ff290 */ /* 0x000ff4000fffe03f */
[----:B------:R-:W-:Y:S01]  /*20fc0*/  STL.64 [R1+0x5c0], R20 ;  /* 0x0005c01401007387 */ /* 0x000fe20000100a00 */
[----:B------:R-:W-:Y:S02]  /*20fd0*/  STL.64 [R1+0x5c8], R22 ;  /* 0x0005c81601007387 */ /* 0x000fe40000100a00 */
[----:B------:R-:W0:Y:S01]  /*20fe0*/  LDSM.16.MT88.4 R20, [R3+0x200] ;  /* 0x000200000314783b */ /* 0x000e220000004200 */
[----:B--2---:R-:W-:Y:S01]  /*20ff0*/  HMMA.16816.F32 R16, R24, R12, R16 ;  /* 0x0000000c1810723c */ /* 0x004fe20000001810 */
[----:B0-----:R-:W-:Y:S02]  /*21000*/  STL.64 [R1+0x3ce8], R22 ;  /* 0x003ce81601007387 */ /* 0x001fe40000100a00 */
[----:B------:R-:W-:Y:S11]  /*21010*/  STL.64 [R1+0x3ce0], R20 ;  /* 0x003ce01401007387 */ /* 0x000ff60000100a00 */
[----:B------:R-:W-:Y:S09]  /*21020*/  @!UPT UIADD3 URZ, URZ, URZ, URZ ;  /* 0x0000003f3f3ff290 */ /* 0x000ff2000fffe03f */
[----:B------:R0:W-:Y:S02]  /*21030*/  STL.64 [R1+0xd40], R16 ;  /* 0x000d401001007387 */ /* 0x0001e40000100a00 */
[----:B------:R-:W-:Y:S01]  /*21040*/  STL.64 [R1+0xd48], R18 ;  /* 0x000d481201007387 */ /* 0x000fe20000100a00 */
[----:B0-----:R-:W2:Y:S01]  /*21050*/  LDL.LU.64 R16, [R1+0x3e28] ;  /* 0x003e280001107983 */ /* 0x001ea20000300a00 */
[----:B---3--:R-:W-:Y:S02]  /*21060*/  IMAD.MOV.U32 R20, RZ, RZ, R7 ;  /* 0x000000ffff147224 */ /* 0x008fe400078e0007 */
[----:B------:R-:W-:Y:S02]  /*21070*/  IMAD.MOV.U32 R21, RZ, RZ, R6 ;  /* 0x000000ffff157224 */ /* 0x000fe400078e0006 */
[----:B------:R-:W-:Y:S02]  /*21080*/  IMAD.MOV.U32 R7, RZ, RZ, R12 ;  /* 0x000000ffff077224 */ /* 0x000fe400078e000c */
[----:B------:R-:W-:-:S05]  /*21090*/  IMAD.MOV.U32 R6, RZ, RZ, R13 ;  /* 0x000000ffff067224 */ /* 0x000fca00078e000d */
[----:B------:R-:W-:Y:S01]  /*210a0*/  STL.64 [R1+0x3dc0], R6 ;  /* 0x003dc00601007387 */ /* 0x000fe20000100a00 */
[----:B----4-:R2:W-:Y:S02]  /*210b0*/  STL.64 [R1+0x3db8], R4 ;  /* 0x003db80401007387 */ /* 0x0105e40000100a00 */
[----:B--2---:R-:W-:Y:S01]  /*210c0*/  HMMA.16816.F32 R4, R24, R16, R8 ;  /* 0x000000101804723c */ /* 0x004fe20000001808 */
[----:B------:R-:W-:Y:S02]  /*210d0*/  IMAD.MOV.U32 R23, RZ, RZ, R16 ;  /* 0x000000ffff177224 */ /* 0x000fe400078e0010 */
[----:B------:R-:W-:Y:S11]  /*210e0*/  IMAD.MOV.U32 R22, RZ, RZ, R17 ;  /* 0x000000ffff167224 */ /* 0x000ff600078e0011 */
[----:B------:R-:W-:Y:S09]  /*210f0*/  @!UPT UIADD3 URZ, URZ, URZ, URZ ;  /* 0x0000003f3f3ff290 */ /* 0x000ff2000fffe03f */
[----:B------:R-:W-:Y:S01]  /*21100*/  STL.64 [R1+0xd30], R4 ;  /* 0x000d300401007387 */ /* 0x000fe20000100a00 */
[----:B------:R-:W-:Y:S02]  /*21110*/  STL.64 [R1+0xd38], R6 ;  /* 0x000d380601007387 */ /* 0x000fe40000100a00 */
[----:B------:R-:W2:Y:S02]  /*21120*/  LDL.LU.64 R16, [R1+0xd20] ;  /* 0x000d200001107983 */ /* 0x000ea40000300a00 */
[----:B------:R-:W2:Y:S01]  /*21130*/  LDL.LU.64 R18, [R1+0xd28] ;  /* 0x000d280001127983 */ /* 0x000ea20000300a00 */
[----:B------:R-:W3:Y:S01]  /*21140*/  LDL.LU.64 R8, [R1+0xd00] ;  /* 0x000d000001087983 */ /* 0x000ee20000300a00 */
[----:B------:R-:W4:Y:S03]  /*21150*/  LDL.LU.64 R10, [R1+0xd08] ;  /* 0x000d0800010a7983 */ /* 0x000f260000300a00 */
[----:B----4-:R-:W-:Y:S01]  /*21160*/  STL.64 [R1+0x3e08], R10 ;  /* 0x003e080a01007387 */ /* 0x010fe20000100a00 */
[----:B---3--:R0:W-:Y:S02]  /*21170*/  STL.64 [R1+0x3e00], R8 ;  /* 0x003e000801007387 */ /* 0x0081e40000100a00 */
[----:B0-----:R-:W-:-:S02]  /*21180*/  IMAD.MOV.U32 R8, RZ, RZ, R2 ;  /* 0x000000ffff087224 */ /* 0x001fc400078e0002 */
[----:B------:R-:W-:-:S05]  /*21190*/  IMAD.MOV.U32 R9, RZ, RZ, R0 ;  /* 0x000000ffff097224 */ /* 0x000fca00078e0000 */
[----:B------:R0:W-:Y:S04]  /*211a0*/  STL.64 [R1+0x3e18], R8 ;  /* 0x003e180801007387 */ /* 0x0001e80000100a00 */
[----:B0-----:R-:W2:Y:S01]  /*211b0*/  LDL.64 R8, [R1+0x40] ;  /* 0x0000400001087983 */ /* 0x001ea20000100a00 */
[----:B------:R-:W-:Y:S02]  /*211c0*/  STL.64 [R1+0x3df0], R22 ;  /* 0x003df01601007387 */ /* 0x000fe40000100a00 */
[----:B------:R0:W-:Y:S02]  /*211d0*/  STL.64 [R1+0x3de8], R20 ;  /* 0x003de81401007387 */ /* 0x0001e40000100a00 */
[----:B0-----:R-:W3:Y:S04]  /*211e0*/  LDL.64 R20, [R1+0x20] ;  /* 0x0000200001147983 */ /* 0x001ee80000100a00 */
[----:B---3--:R0:W-:Y:S04]  /*211f0*/  STL.64 [R1+0x3e10], R20 ;  /* 0x003e101401007387 */ /* 0x0081e80000100a00 */
[----:B0-----:R-:W3:Y:S01]  /*21200*/  LDL.LU.64 R20, [R1+0xd10] ;  /* 0x000d100001147983 */ /* 0x001ee20000300a00 */
[----:B------:R-:W3:Y:S02]  /*21210*/  LDL.LU.64 R22, [R1+0xd18] ;  /* 0x000d180001167983 */ /* 0x000ee40000300a00 */
[----:B------:R-:W4:Y:S02]  /*21220*/  LDL.LU.64 R12, [R1+0xcf0] ;  /* 0x000cf000010c7983 */ /* 0x000f240000300a00 */
[----:B------:R-:W4:Y:S01]  /*21230*/  LDL.LU.64 R14, [R1+0xcf8] ;  /* 0x000cf800010e7983 */ /* 0x000f220000300a00 */
[----:B------:R-:W3:Y:S01]  /*21240*/  LDL.LU.64 R4, [R1+0xcd0] ;  /* 0x000cd00001047983 */ /* 0x000ee20000300a00 */
[----:B------:R-:W3:Y:S01]  /*21250*/  LDL.LU.64 R6, [R1+0xcd8] ;  /* 0x000cd80001067983 */ /* 0x000ee20000300a00 */
[C---:B--2---:R-:W-:Y:S02]  /*21260*/  HMMA.16816.F32 R16, R24.reuse, R8, R16 ;  /* 0x000000081810723c */ /* 0x044fe40000001810 */
[----:B---3--:R-:W-:Y:S01]  /*21270*/  STL.64 [R1+0x3dd8], R6 ;  /* 0x003dd80601007387 */ /* 0x008fe20000100a00 */
[----:B------:R0:W-:Y:S03]  /*21280*/  STL.64 [R1+0x3dd0], R4 ;  /* 0x003dd00401007387 */ /* 0x0001e60000100a00 */
[----:B0-----:R-:W2:Y:S01]  /*21290*/  LDL.LU.64 R4, [R1+0xce0] ;  /* 0x000ce00001047983 */ /* 0x001ea20000300a00 */
[----:B------:R-:W2:Y:S11]  /*212a0*/  LDL.LU.64 R6, [R1+0xce8] ;  /* 0x000ce80001067983 */ /* 0x000eb60000300a00 */
[----:B------:R-:W-:Y:S05]  /*212b0*/  @!UPT UIADD3 URZ, URZ, URZ, URZ ;  /* 0x0000003f3f3ff290 */ /* 0x000fea000fffe03f */
[----:B------:R0:W-:Y:S02]  /*212c0*/  STL.64 [R1+0xd20], R16 ;  /* 0x000d201001007387 */ /* 0x0001e40000100a00 */
[----:B------:R1:W-:Y:S01]  /*212d0*/  STL.64 [R1+0xd28], R18 ;  /* 0x000d281201007387 */ /* 0x0003e20000100a00 */
[----:B0-----:R-:W3:Y:S01]  /*212e0*/  LDL.LU.64 R16, [R1+0x3e20] ;  /* 0x003e200001107983 */ /* 0x001ee20000300a00 */
[----:B-1----:R-:W-:Y:S02]  /*212f0*/  IMAD.MOV.U32 R18, RZ, RZ, R8 ;  /* 0x000000ffff127224 */ /* 0x002fe400078e0008 */
[----:B------:R-:W-:Y:S02]  /*21300*/  IMAD.MOV.U32 R19, RZ, RZ, R9 ;  /* 0x000000ffff137224 */ /* 0x000fe400078e0009 */
[----:B------:R-:W2:Y:S03]  /*21310*/  LDL.LU.64 R8, [R1+0x3e18] ;  /* 0x003e180001087983 */ /* 0x000ea60000300a00 */
[----:B------:R-:W-:Y:S01]  /*21320*/  STL.64 [R1+0x3db0], R18 ;  /* 0x003db01201007387 */ /* 0x000fe20000100a00 */
[C---:B--2---:R-:W-:Y:S01]  /*21330*/  HMMA.16816.F32 R8, R24.reuse, R8, R20 ;  /* 0x000000081808723c */ /* 0x044fe20000001814 */
[----:B---3--:R0:W-:Y:S04]  /*21340*/  STL.64 [R1+0x3da8], R16 ;  /* 0x003da81001007387 */ /* 0x0081e80000100a00 */
[----:B0-----:R-:W2:Y:S01]  /*21350*/  LDL.LU.64 R16, [R1+0x5b0] ;  /* 0x0005b00001107983 */ /* 0x001ea20000300a00 */
[----:B------:R-:W2:Y:S02]  /*21360*/  LDL.LU.64 R18, [R1+0x5b8] ;  /* 0x0005b80001127983 */ /* 0x000ea40000300a00 */
[----:B------:R-:W3:Y:S11]  /*21370*/  LDL.LU.64 R20, [R1+0x3e10] ;  /* 0x003e100001147983 */ /* 0x000ef60000300a00 */
[----:B------:R-:W-:Y:S04]  /*21380*/  @!UPT UIADD3 URZ, URZ, URZ, URZ ;  /* 0x0000003f3f3ff290 */ /* 0x000fe8000fffe03f */
        /* <DEDUP_REMOVED lines=9> */
[----:B0-----:R-:W3:Y:S01]  /*21420*/  LDL.LU.64 R8, [R1+0x3df8] ;  /* 0x003df80001087983 */ /* 0x001ee20000300a00 */
[----:B-1----:R-:W-:Y:S02]  /*21430*/  IMAD.MOV.U32 R11, RZ, RZ, R20 ;  /* 0x000000ffff0b7224 */ /* 0x002fe400078e0014 */
[----:B------:R-:W-:Y:S02]  /*21440*/  IMAD.MOV.U32 R10, RZ, RZ, R21 ;  /* 0x000000ffff0a7224 */ /* 0x000fe400078e0015 */
[----:B------:R-:W2:Y:S01]  /*21450*/  LDL.LU.64 R22, [R1+0x3df0] ;  /* 0x003df00001167983 */ /* 0x000ea20000300a00 */
[----:B------:R-:W4:Y:S02]  /*21460*/  LDL.LU.64 R20, [R1+0x3de8] ;  /* 0x003de80001147983 */ /* 0x000f240000300a00 */
[C---:B----4-:R-:W-:Y:S11]  /*21470*/  HMMA.16816.F32 R12, R24.reuse, R20, R12 ;  /* 0x00000014180c723c */ /* 0x050ff6000000180c */
[----:B------:R-:W-:Y:S11]  /*21480*/  @!UPT UIADD3 URZ, URZ, URZ, URZ ;  /* 0x0000003f3f3ff290 */ /* 0x000ff6000fffe03f */
[----:B------:R-:W-:Y:S01]  /*21490*/  @!UPT UIADD3 URZ, URZ, URZ, URZ ;  /* 0x0000003f3f3ff290 */ /* 0x000fe2000fffe03f */
[----:B------:R0:W-:Y:S01]  /*214a0*/  STL.64 [R1+0xcf0], R12 ;  /* 0x000cf00c01007387 */ /* 0x0001e20000100a00 */
[----:B------:R-:W-:Y:S03]  /*214b0*/  STL.64 [R1+0xcf8], R14 ;  /* 0x000cf80e01007387 */ /* 0x000fe60000100a00 */
[----:B0-----:R-:W4:Y:S01]  /*214c0*/  LDL.LU.64 R12, [R1+0x3de0] ;  /* 0x003de000010c7983 */ /* 0x001f220000300a00 */
[----:B------:R-:W-:Y:S01]  /*214d0*/  STL.64 [R1+0x3d08], R20 ;  /* 0x003d081401007387 */ /* 0x000fe20000100a00 */
[C---:B----4-:R-:W-:Y:S01]  /*214e0*/  HMMA.16816.F32 R4, R24.reuse, R12, R4 ;  /* 0x0000000c1804723c */ /* 0x050fe20000001804 */
[----:B------:R-:W-:Y:S02]  /*214f0*/  IMAD.MOV.U32 R2, RZ, RZ, R12 ;  /* 0x000000ffff027224 */ /* 0x000fe400078e000c */
[----:B------:R-:W-:Y:S11]  /*21500*/  IMAD.MOV.U32 R0, RZ, RZ, R13 ;  /* 0x000000ffff007224 */ /* 0x000ff600078e000d */
[----:B------:R-:W-:Y:S09]  /*21510*/  @!UPT UIADD3 URZ, URZ, URZ, URZ ;  /* 0x0000003f3f3ff290 */ /* 0x000ff2000fffe03f */
[----:B------:R-:W-:Y:S01]  /*21520*/  STL.64 [R1+0xce0], R4 ;  /* 0x000ce00401007387 */ /* 0x000fe20000100a00 */
[----:B------:R0:W-:Y:S03]  /*21530*/  STL.64 [R1+0xce8], R6 ;  /* 0x000ce80601007387 */ /* 0x0001e60000100a00 */
[----:B0-----:R-:W4:Y:S01]  /*21540*/  LDL.LU.64 R6, [R1+0x3dd8] ;  /* 0x003dd80001067983 */ /* 0x001f220000300a00 */
[----:B------:R-:W4:Y:S02]  /*21550*/  LDL.LU.64 R4, [R1+0x3dd0] ;  /* 0x003dd00001047983 */ /* 0x000f240000300a00 */
[----:B------:R-:W4:Y:S02]  /*21560*/  LDL.LU.64 R12, [R1+0x3dc8] ;  /* 0x003dc800010c7983 */ /* 0x000f240000300a00 */
[C---:B----4-:R-:W-:Y:S11]  /*21570*/  HMMA.16816.F32 R4, R24.reuse, R12, R4 ;  /* 0x0000000c1804723c */ /* 0x050ff60000001804 */
[----:B------:R-:W-:Y:S11]  /*21580*/  @!UPT UIADD3 URZ, URZ, URZ, URZ ;  /* 0x0000003f3f3ff290 */ /* 0x000ff6000fffe03f */
[----:B------:R-:W-:Y:S01]  /*21590*/  @!UPT UIADD3 URZ, URZ, URZ, URZ ;  /* 0x0000003f3f3ff290 */ /* 0x000fe2000fffe03f */
[----:B------:R-:W-:Y:S01]  /*215a0*/  STL.64 [R1+0xcd0], R4 ;  /* 0x000cd00401007387 */ /* 0x000fe20000100a00 */
[----:B------:R0:W-:Y:S03]  /*215b0*/  STL.64 [R1+0xcd8], R6 ;  /* 0x000cd80601007387 */ /* 0x0001e60000100a00 */
[----:B0-----:R-:W4:Y:S01]  /*215c0*/  LDL.LU.64 R6, [R1+0x3dc0] ;  /* 0x003dc00001067983 */ /* 0x001f220000300a00 */
[----:B------:R-:W2:Y:S02]  /*215d0*/  LDL.LU.64 R4, [R1+0x3db8] ;  /* 0x003db80001047983 */ /* 0x000ea40000300a00 */
[----:B------:R0:W-:Y:S02]  /*215e0*/  STL.64 [R1+0x3cf8], R12 ;  /* 0x003cf80c01007387 */ /* 0x0001e40000100a00 */
[----:B0-----:R-:W3:Y:S01]  /*215f0*/  LDL.LU.64 R12, [R1+0xcc0] ;  /* 0x000cc000010c7983 */ /* 0x001ee20000300a00 */
[----:B------:R-:W3:Y:S02]  /*21600*/  LDL.LU.64 R14, [R1+0xcc8] ;  /* 0x000cc800010e7983 */ /* 0x000ee40000300a00 */
[C---:B---3--:R-:W-:Y:S08]  /*21610*/  HMMA.16816.F32 R12, R24.reuse, R8, R12 ;  /* 0x00000008180c723c */ /* 0x048ff0000000180c */
[----:B--2---:R-:W-:Y:S11]  /*21620*/  HMMA.16816.F32 R24, R24, R4, R16 ;  /* 0x000000041818723c */ /* 0x004ff60000001810 */
[----:B------:R-:W-:Y:S04]  /*21630*/  @!UPT UIADD3 URZ, URZ, URZ, URZ ;  /* 0x0000003f3f3ff290 */ /* 0x000fe8000fffe03f */
[----:B------:R0:W-:Y:S01]  /*21640*/  STL.64 [R1+0xcc0], R12 ;  /* 0x000cc00c01007387 */ /* 0x0001e20000100a00 */
[----:B------:R1:W-:Y:S03]  /*21650*/  STL.64 [R1+0xcc8], R14 ;  /* 0x000cc80e01007387 */ /* 0x0003e60000100a00 */
[----:B0-----:R-:W2:Y:S01]  /*21660*/  LDL.LU.64 R12, [R1+0x540] ;  /* 0x00054000010c7983 */ /* 0x001ea20000300a00 */
[----:B-1----:R-:W2:Y:S02]  /*21670*/  LDL.LU.64 R14, [R1+0x548] ;  /* 0x00054800010e7983 */ /* 0x002ea40000300a00 */
[----:B------:R-:W-:Y:S02]  /*21680*/  STL.64 [R1+0x3cf0], R8 ;  /* 0x003cf00801007387 */ /* 0x000fe40000100a00 */
[----:B------:R-:W3:Y:S01]  /*21690*/  LDL.LU.64 R18, [R1+0x3db0] ;  /* 0x003db00001127983 */ /* 0x000ee20000300a00 */
[----:B------:R-:W2:Y:S01]  /*216a0*/  LDL.LU.64 R16, [R1+0x3da8] ;  /* 0x003da80001107983 */ /* 0x000ea20000300a00 */
[----:B------:R0:W-:Y:S02]  /*216b0*/  STL.64 [R1+0x5b0], R24 ;  /* 0x0005b01801007387 */ /* 0x0001e40000100a00 */
[----:B------:R-:W-:Y:S01]  /*216c0*/  STL.64 [R1+0x5b8], R26 ;  /* 0x0005b81a01007387 */ /* 0x000fe20000100a00 */
[----:B0-----:R-:W2:Y:S01]  /*216d0*/  LDL.64 R24, [R1+0xc0] ;  /* 0x0000c00001187983 */ /* 0x001ea20000100a00 */
[----:B---3--:R-:W-:-:S02]  /*216e0*/  IMAD.MOV.U32 R8, RZ, RZ, R18 ;  /* 0x000000ffff087224 */ /* 0x008fc400078e0012 */
[----:B------:R-:W-:Y:S01]  /*216f0*/  IMAD.MOV.U32 R9, RZ, RZ, R19 ;  /* 0x000000ffff097224 */ /* 0x000fe200078e0013 */
[----:B------:R-:W2:Y:S01]  /*21700*/  LDL.LU R18, [R1+0x3da4] ;  /* 0x003da40001127983 */ /* 0x000ea20000300800 */
[----:B------:R-:W2:Y:S03]  /*21710*/  LDL.LU R19, [R1+0x3da0] ;  /* 0x003da00001137983 */ /* 0x000ea60000300800 */
[----:B------:R-:W-:Y:S01]  /*21720*/  STL.64 [R1+0x3d30], R8 ;  /* 0x003d300801007387 */ /* 0x000fe20000100a00 */
[----:B------:R0:W-:Y:S03]  /*21730*/  STL.64 [R1+0x3d00], R4 ;  /* 0x003d000401007387 */ /* 0x0001e60000100a00 */
[----:B0-----:R-:W3:Y:S04]  /*21740*/  LDL R4, [R1+0x80] ;  /* 0x0000800001047983 */ /* 0x001ee80000100800 */
[----:B------:R-:W3:Y:S04]  /*21750*/  LDL R5, [R1+0x84] ;  /* 0x0000840001057983 */ /* 0x000ee80000100800 */
[----:B---3--:R0:W-:Y:S04]  /*21760*/  STL.64 [R1+0x3d60], R4 ;  /* 0x003d600401007387 */ /* 0x0081e80000100a00 */
[----:B0-----:R-:W3:Y:S01]  /*21770*/  LDL.64 R4, [R1+0x90] ;  /* 0x0000900001047983 */ /* 0x001ee20000100a00 */
[----:B--2---:R-:W-:Y:S03]  /*21780*/  HMMA.16816.F32 R12, R16, R24, R12 ;  /* 0x00000018100c723c */ /* 0x004fe6000000180c */
[----:B---3--:R0:W-:Y:S02]  /*21790*/  STL.64 [R1+0x3d70], R4 ;  /* 0x003d700401007387 */ /* 0x0081e40000100a00 */
[----:B0-----:R-:W-:-:S02]  /*217a0*/  IMAD.MOV.U32 R4, RZ, RZ, R29 ;  /* 0x000000ffff047224 */ /* 0x001fc400078e001d */
[----:B------:R-:W-:-:S05]  /*217b0*/  IMAD.MOV.U32 R5, RZ, RZ, R28 ;  /* 0x000000ffff057224 */ /* 0x000fca00078e001c */
[----:B------:R0:W-:Y:S04]  /*217c0*/  STL.64 [R1+0x3d88], R4 ;  /* 0x003d880401007387 */ /* 0x0001e80000100a00 */
[----:B0-----:R-:W2:Y:S07]  /*217d0*/  LDL.64 R4, [R1+0xb0] ;  /* 0x0000b00001047983 */ /* 0x001eae0000100a00 */
[----:B------:R-:W-:Y:S02]  /*217e0*/  STL.64 [R1+0x540], R12 ;  /* 0x0005400c01007387 */ /* 0x000fe40000100a00 */
[----:B------:R0:W-:Y:S02]  /*217f0*/  STL.64 [R1+0x548], R14 ;  /* 0x0005480e01007387 */ /* 0x0001e40000100a00 */
[----:B0-----:R-:W-:-:S02]  /*21800*/  IMAD.MOV.U32 R15, RZ, RZ, R24 ;  /* 0x000000ffff0f7224 */ /* 0x001fc400078e0018 */
[----:B------:R-:W-:-:S05]  /*21810*/  IMAD.MOV.U32 R14, RZ, RZ, R25 ;  /* 0x000000ffff0e7224 */ /* 0x000fca00078e0019 */
[----:B------:R0:W-:Y:S01]  /*21820*/  STL.64 [R1+0x3d68], R14 ;  /* 0x003d680e01007387 */ /* 0x0001e20000100a00 */
[----:B------:R-:W3:Y:S03]  /*21830*/  LDL.LU.64 R12, [R1+0x510] ;  /* 0x00051000010c7983 */ /* 0x000ee60000300a00 */
[----:B0-----:R-:W2:Y:S04]  /*21840*/  LDL.LU.64 R14, [R1+0x518] ;  /* 0x00051800010e7983 */ /* 0x001ea80000300a00 */
[----:B--2---:R-:W-:Y:S01]  /*21850*/  STL.64 [R1+0x3d80], R14 ;  /* 0x003d800e01007387 */ /* 0x004fe20000100a00 */
[----:B---3--:R0:W-:Y:S03]  /*21860*/  STL.64 [R1+0x3d78], R12 ;  /* 0x003d780c01007387 */ /* 0x0081e60000100a00 */
[----:B0-----:R-:W2:Y:S01]  /*21870*/  LDL.LU.64 R12, [R1+0x520] ;  /* 0x00052000010c7983 */ /* 0x001ea20000300a00 */
[----:B------:R-:W3:Y:S03]  /*21880*/  LDL.LU.64 R14, [R1+0x528] ;  /* 0x00052800010e7983 */ /* 0x000ee60000300a00 */
[----:B---3--:R-:W-:Y:S01]  /*21890*/  STL.64 [R1+0x3d98], R14 ;  /* 0x003d980e01007387 */ /* 0x008fe20000100a00 */
[----:B--2---:R0:W-:Y:S03]  /*218a0*/  STL.64 [R1+0x3d90], R12 ;  /* 0x003d900c01007387 */ /* 0x0041e60000100a00 */
[----:B0-----:R-:W2:Y:S01]  /*218b0*/  LDL.LU.64 R12, [R1+0x530] ;  /* 0x00053000010c7983 */ /* 0x001ea20000300a00 */
[----:B------:R-:W2:Y:S02]  /*218c0*/  LDL.LU.64 R14, [R1+0x538] ;  /* 0x00053800010e7983 */ /* 0x000ea40000300a00 */
[----:B------:R-:W-:-:S02]  /*218d0*/  IMAD.MOV.U32 R8, RZ, RZ, R23 ;  /* 0x000000ffff087224 */ /* 0x000fc400078e0017 */
[----:B------:R-:W-:Y:S01]  /*218e0*/  IMAD.MOV.U32 R9, RZ, RZ, R22 ;  /* 0x000000ffff097224 */ /* 0x000fe200078e0016 */
[----:B------:R-:W3:Y:S04]  /*218f0*/  LDL.64 R24, [R1+0x70] ;  /* 0x0000700001187983 */ /* 0x000ee80000100a00 */
[----:B------:R-:W-:Y:S01]  /*21900*/  STL.64 [R1+0x3d48], R8 ;  /* 0x003d480801007387 */ /* 0x000fe20000100a00 */
[----:B------:R-:W-:Y:S02]  /*21910*/  IMAD.MOV.U32 R29, RZ, RZ, R4 ;  /* 0x000000ffff1d7224 */ /* 0x000fe400078e0004 */
[----:B------:R-:W-:Y:S01]  /*21920*/  IMAD.MOV.U32 R28, RZ, RZ, R5 ;  /* 0x000000ffff1c7224 */ /* 0x000fe200078e0005 */
[----:B--2---:R-:W-:Y:S11]  /*21930*/  HMMA.16816.F32 R12, R16, R4, R12 ;  /* 0x00000004100c723c */ /* 0x004ff6000000180c */
[----:B------:R-:W-:Y:S11]  /*21940*/  @!UPT UIADD3 URZ, URZ, URZ, URZ ;  /* 0x0000003f3f3ff290 */ /* 0x000ff6000fffe03f */
[----:B------:R-:W-:Y:S01]  /*21950*/  @!UPT UIADD3 URZ, URZ, URZ, URZ ;  /* 0x0000003f3f3ff290 */ /* 0x000fe2000fffe03f */
[----:B------:R-:W-:Y:S01]  /*21960*/  STL.64 [R1+0x530], R12 ;  /* 0x0005300c01007387 */ /* 0x000fe20000100a00 */
[----:B------:R0:W-:Y:S03]  /*21970*/  STL.64 [R1+0x538], R14 ;  /* 0x0005380e01007387 */ /* 0x0001e60000100a00 */
[----:B0-----:R-:W2:Y:S01]  /*21980*/  LDL.LU.64 R14, [R1+0x3d98] ;  /* 0x003d9800010e7983 */ /* 0x001ea20000300a00 */
[----:B------:R-:W2:Y:S02]  /*21990*/  LDL.LU.64 R12, [R1+0x3d90] ;  /* 0x003d9000010c7983 */ /* 0x000ea40000300a00 */
[----:B------:R-:W2:Y:S02]  /*219a0*/  LDL.LU.64 R4, [R1+0x3d88] ;  /* 0x003d880001047983 */ /* 0x000ea40000300a00 */
[----:B----4-:R-:W-:Y:S02]  /*219b0*/  IMAD.MOV.U32 R8, RZ, RZ, R7 ;  /* 0x000000ffff087224 */ /* 0x010fe400078e0007 */
[----:B------:R-:W-:-:S02]  /*219c0*/  IMAD.MOV.U32 R9, RZ, RZ, R6 ;  /* 0x000000ffff097224 */ /* 0x000fc400078e0006 */
[C---:B--2---:R-:W-:Y:S01]  /*219d0*/  HMMA.16816.F32 R4, R16.reuse, R4, R12 ;  /* 0x000000041004723c */ /* 0x044fe2000000180c */
[----:B------:R-:W2:Y:S01]  /*219e0*/  LDL.LU.64 R14, [R1+0x3d80] ;  /* 0x003d8000010e7983 */ /* 0x000ea20000300a00 */
[----:B------:R-:W2:Y:S11]  /*219f0*/  LDL.LU.64 R12, [R1+0x3d78] ;  /* 0x003d7800010c7983 */ /* 0x000eb60000300a00 */
[----:B------:R-:W-:Y:S10]  /*21a00*/  @!UPT UIADD3 URZ, URZ, URZ, URZ ;  /* 0x0000003f3f3ff290 */ /* 0x000ff4000fffe03f */
[----:B------:R0:W-:Y:S01]  /*21a10*/  STL.64 [R1+0x520], R4 ;  /* 0x0005200401007387 */ /* 0x0001e20000100a00 */
[----:B------:R-:W-:Y:S03]  /*21a20*/  STL.64 [R1+0x528], R6 ;  /* 0x0005280601007387 */ /* 0x000fe60000100a00 */
[----:B0-----:R-:W2:Y:S01]  /*21a30*/  LDL.LU.64 R4, [R1+0x3d70] ;  /* 0x003d700001047983 */ /* 0x001ea20000300a00 */
[----:B------:R-:W-:Y:S02]  /*21a40*/  IMAD.MOV.U32 R20, RZ, RZ, R11 ;  /* 0x000000ffff147224 */ /* 0x000fe400078e000b */
[----:B------:R-:W-:Y:S01]  /*21a50*/  IMAD.MOV.U32 R21, RZ, RZ, R10 ;  /* 0x000000ffff157224 */ /* 0x000fe200078e000a */
[C---:B--2---:R-:W-:Y:S01]  /*21a60*/  HMMA.16816.F32 R12, R16.reuse, R4, R12 ;  /* 0x00000004100c723c */ /* 0x044fe2000000180c */
[----:B------:R-:W-:Y:S02]  /*21a70*/  IMAD.MOV.U32 R23, RZ, RZ, R4 ;  /* 0x000000ffff177224 */ /* 0x000fe400078e0004 */
[----:B------:R-:W-:Y:S11]  /*21a80*/  IMAD.MOV.U32 R22, RZ, RZ, R5 ;  /* 0x000000ffff167224 */ /* 0x000ff600078e0005 */
[----:B------:R-:W-:Y:S09]  /*21a90*/  @!UPT UIADD3 URZ, URZ, URZ, URZ ;  /* 0x0000003f3f3ff290 */ /* 0x000ff2000fffe03f */
[----:B------:R-:W-:Y:S01]  /*21aa0*/  STL.64 [R1+0x510], R12 ;  /* 0x0005100c01007387 */ /* 0x000fe20000100a00 */
[----:B------:R0:W-:Y:S03]  /*21ab0*/  STL.64 [R1+0x518], R14 ;  /* 0x0005180e01007387 */ /* 0x0001e60000100a00 */
[----:B0-----:R-:W2:Y:S01]  /*21ac0*/  LDL.LU.64 R14, [R1+0x3d68] ;  /* 0x003d6800010e7983 */ /* 0x001ea20000300a00 */
[----:B------:R-:W4:Y:S02]  /*21ad0*/  LDL.LU.64 R4, [R1+0x3d60] ;  /* 0x003d600001047983 */ /* 0x000f240000300a00 */
[----:B------:R-:W-:Y:S02]  /*21ae0*/  STL.64 [R1+0x3d28], R22 ;  /* 0x003d281601007387 */ /* 0x000fe40000100a00 */
[----:B------:R0:W-:Y:S02]  /*21af0*/  STL.64 [R1+0x3d20], R20 ;  /* 0x003d201401007387 */ /* 0x0001e40000100a00 */
[----:B0-----:R-:W4:Y:S01]  /*21b00*/  LDL.LU.64 R20, [R1+0x500] ;  /* 0x0005000001147983 */ /* 0x001f220000300a00 */
[----:B------:R-:W4:Y:S02]  /*21b10*/  LDL.LU.64 R22, [R1+0x508] ;  /* 0x0005080001167983 */ /* 0x000f240000300a00 */
[----:B----4-:R-:W-:Y:S01]  /*21b20*/  HMMA.16816.F32 R4, R16, R4, R20 ;  /* 0x000000041004723c */ /* 0x010fe20000001814 */
[----:B------:R-:W4:Y:S01]  /*21b30*/  LDL.LU.64 R20, [R1+0xbf0] ;  /* 0x000bf00001147983 */ /* 0x000f220000300a00 */
[----:B------:R-:W2:Y:S11]  /*21b40*/  LDL.LU.64 R22, [R1+0xbf8] ;  /* 0x000bf80001167983 */ /* 0x000eb60000300a00 */
[----:B------:R-:W-:Y:S10]  /*21b50*/  @!UPT UIADD3 URZ, URZ, URZ, URZ ;  /* 0x0000003f3f3ff290 */ /* 0x000ff4000fffe03f */
[----:B------:R-:W-:Y:S01]  /*21b60*/  STL.64 [R1+0x500], R4 ;  /* 0x0005000401007387 */ /* 0x000fe20000100a00 */
[----:B------:R-:W-:Y:S03]  /*21b70*/  STL.64 [R1+0x508], R6 ;  /* 0x0005080601007387 */ /* 0x000fe60000100a00 */
[----:B--2---:R-:W-:Y:S01]  /*21b80*/  STL.64 [R1+0x3d40], R22 ;  /* 0x003d401601007387 */ /* 0x004fe20000100a00 */
[----:B----4-:R0:W-:Y:S03]  /*21b90*/  STL.64 [R1+0x3d38], R20 ;  /* 0x003d381401007387 */ /* 0x0101e60000100a00 */
[----:B0-----:R-:W2:Y:S01]  /*21ba0*/  LDL.LU.64 R20, [R1+0xc00] ;  /* 0x000c000001147983 */ /* 0x001ea20000300a00 */
[----:B------:R-:W4:Y:S02]  /*21bb0*/  LDL.LU.64 R22, [R1+0xc08] ;  /* 0x000c080001167983 */ /* 0x000f240000300a00 */
[----:B------:R-:W-:-:S02]  /*21bc0*/  IMAD.MOV.U32 R12, RZ, RZ, R2 ;  /* 0x000000ffff0c7224 */ /* 0x000fc400078e0002 */
[----:B------:R-:W-:Y:S01]  /*21bd0*/  IMAD.MOV.U32 R13, RZ, RZ, R0 ;  /* 0x000000ffff0d7224 */ /* 0x000fe200078e0000 */
[----:B----4-:R-:W-:Y:S01]  /*21be0*/  STL.64 [R1+0x3d58], R22 ;  /* 0x003d581601007387 */ /* 0x010fe20000100a00 */
[----:B--2---:R0:W-:Y:S03]  /*21bf0*/  STL.64 [R1+0x3d50], R20 ;  /* 0x003d501401007387 */ /* 0x0041e60000100a00 */
[----:B0-----:R-:W2:Y:S01]  /*21c00*/  LDL.LU.64 R20, [R1+0xc10] ;  /* 0x000c100001147983 */ /* 0x001ea20000300a00 */
[----:B------:R-:W2:Y:S02]  /*21c10*/  LDL.LU.64 R22, [R1+0xc18] ;  /* 0x000c180001167983 */ /* 0x000ea40000300a00 */
[----:B------:R-:W4:Y:S02]  /*21c20*/  LDL.LU.64 R4, [R1+0xbe0] ;  /* 0x000be00001047983 */ /* 0x000f240000300a00 */
[----:B------:R-:W4:Y:S01]  /*21c30*/  LDL.LU.64 R6, [R1+0xbe8] ;  /* 0x000be80001067983 */ /* 0x000f220000300a00 */
[----:B------:R-:W-:Y:S01]  /*21c40*/  STL.64 [R1+0x3d18], R14 ;  /* 0x003d180e01007387 */ /* 0x000fe20000100a00 */
[----:B------:R0:W-:Y:S03]  /*21c50*/  STL.64 [R1+0x3d10], R12 ;  /* 0x003d100c01007387 */ /* 0x0001e60000100a00 */
[----:B0-----:R-:W2:Y:S01]  /*21c60*/  LDL.LU.64 R12, [R1+0x4f0] ;  /* 0x0004f000010c7983 */ /* 0x001ea20000300a00 */
[----:B------:R-:W2:Y:S02]  /*21c70*/  LDL.LU.64 R14, [R1+0x4f8] ;  /* 0x0004f800010e7983 */ /* 0x000ea40000300a00 */
[----:B---3--:R-:W-:-:S02]  /*21c80*/  IMAD.MOV.U32 R2, RZ, RZ, R24 ;  /* 0x000000ffff027224 */ /* 0x008fc400078e0018 */
[----:B------:R-:W-:Y:S01]  /*21c90*/  IMAD.MOV.U32 R0, RZ, RZ, R25 ;  /* 0x000000ffff007224 */ /* 0x000fe200078e0019 */
[C---:B--2---:R-:W-:Y:S01]  /*21ca0*/  HMMA.16816.F32 R12, R16.reuse, R24, R12 ;  /* 0x00000018100c723c */ /* 0x044fe2000000180c */
[----:B------:R-:W0:Y:S07]  /*21cb0*/  LDSM.16.MT88.4 R24, [R3+0x280] ;  /* 0x000280000318783b */ /* 0x000e2e0000004200 */
[C---:B------:R-:W-:Y:S11]  /*21cc0*/  HMMA.16816.F32 R8, R16.reuse, R8, R20 ;  /* 0x000000081008723c */ /* 0x040ff60000001814 */
[----:B------:R-:W-:Y:S04]  /*21cd0*/  @!UPT UIADD3 URZ, URZ, URZ, URZ ;  /* 0x0000003f3f3ff290 */ /* 0x000fe8000fffe03f */
[----:B------:R1:W-:Y:S01]  /*21ce0*/  STL.64 [R1+0x4f0], R12 ;  /* 0x0004f00c01007387 */ /* 0x0003e20000100a00 */
[----:B------:R2:W-:Y:S03]  /*21cf0*/  STL.64 [R1+0x4f8], R14 ;  /* 0x0004f80e01007387 */ /* 0x0005e60000100a00 */
[----:B-1----:R-:W3:Y:S01]  /*21d00*/  LDL.LU.64 R12, [R1+0xbd0] ;  /* 0x000bd000010c7983 */ /* 0x002ee20000300a00 */
[----:B--2---:R-:W3:Y:S03]  /*21d10*/  LDL.LU.64 R14, [R1+0xbd8] ;  /* 0x000bd800010e7983 */ /* 0x004ee60000300a00 */
[----:B0-----:R-:W-:Y:S01]  /*21d20*/  STL.64 [R1+0x3c10], R26 ;  /* 0x003c101a01007387 */ /* 0x001fe20000100a00 */
[----:B------:R0:W-:Y:S03]  /*21d30*/  STL.64 [R1+0x3c08], R24 ;  /* 0x003c081801007387 */ /* 0x0001e60000100a00 */
[----:B0-----:R-:W4:Y:S01]  /*21d40*/  LDL.64 R24, [R1+0x30] ;  /* 0x0000300001187983 */ /* 0x001f220000100a00 */
[----:B------:R-:W2:Y:S02]  /*21d50*/  LDL.LU.64 R22, [R1+0x3d58] ;  /* 0x003d580001167983 */ /* 0x000ea40000300a00 */
[----:B------:R-:W2:Y:S02]  /*21d60*/  LDL.LU.64 R20, [R1+0x3d50] ;  /* 0x003d500001147983 */ /* 0x000ea40000300a00 */
[----:B------:R0:W-:Y:S01]  /*21d70*/  STL.64 [R1+0xc10], R8 ;  /* 0x000c100801007387 */ /* 0x0001e20000100a00 */
[----:B------:R2:W-:Y:S04]  /*21d80*/  STL.64 [R1+0xc18], R10 ;  /* 0x000c180a01007387 */ /* 0x0005e80000100a00 */
[----:B0-----:R-:W2:Y:S02]  /*21d90*/  LDL.LU.64 R8, [R1+0x3d48] ;  /* 0x003d480001087983 */ /* 0x001ea40000300a00 */
        /* <DEDUP_REMOVED lines=9> */
[----:B------:R-:W3:Y:S11]  /*21e30*/  LDL.LU.64 R20, [R1+0x3d20] ;  /* 0x003d200001147983 */ /* 0x000ef60000300a00 */
[----:B------:R-:W-:Y:S09]  /*21e40*/  @!UPT UIADD3 URZ, URZ, URZ, URZ ;  /* 0x0000003f3f3ff290 */ /* 0x000ff2000fffe03f */
[----:B------:R-:W-:Y:S01]  /*21e50*/  STL.64 [R1+0xbf0], R8 ;  /* 0x000bf00801007387 */ /* 0x000fe20000100a00 */
[----:B------:R4:W-:Y:S02]  /*21e60*/  STL.64 [R1+0xbf8], R10 ;  /* 0x000bf80a01007387 */ /* 0x0009e40000100a00 */
[----:B----4-:R-:W-:Y:S01]  /*21e70*/  HMMA.16816.F32 R8, R16, R24, R4 ;  /* 0x000000181008723c */ /* 0x010fe20000001804 */
[----:B------:R-:W4:Y:S01]  /*21e80*/  LDL.LU.64 R4, [R1+0xbb0] ;  /* 0x000bb00001047983 */ /* 0x000f220000300a00 */
[----:B------:R-:W4:Y:S11]  /*21e90*/  LDL.LU.64 R6, [R1+0xbb8] ;  /* 0x000bb80001067983 */ /* 0x000f360000300a00 */
[----:B------:R-:W-:Y:S10]  /*21ea0*/  @!UPT UIADD3 URZ, URZ, URZ, URZ ;  /* 0x0000003f3f3ff290 */ /* 0x000ff4000fffe03f */
[----:B------:R0:W-:Y:S01]  /*21eb0*/  STL.64 [R1+0xbe0], R8 ;  /* 0x000be00801007387 */ /* 0x0001e20000100a00 */
[----:B------:R1:W-:Y:S03]  /*21ec0*/  STL.64 [R1+0xbe8], R10 ;  /* 0x000be80a01007387 */ /* 0x0003e60000100a00 */
[----:B0-----:R-:W2:Y:S01]  /*21ed0*/  LDL.LU.64 R8, [R1+0xba0] ;  /* 0x000ba00001087983 */ /* 0x001ea20000300a00 */
[----:B-1----:R-:W2:Y:S02]  /*21ee0*/  LDL.LU.64 R10, [R1+0xba8] ;  /* 0x000ba800010a7983 */ /* 0x002ea40000300a00 */
[----:B------:R0:W-:Y:S02]  /*21ef0*/  STL.64 [R1+0x3c68], R24 ;  /* 0x003c681801007387 */ /* 0x0001e40000100a00 */
[----:B0-----:R-:W2:Y:S04]  /*21f00*/  LDL.64 R24, [R1+0x80] ;  /* 0x0000800001187983 */ /* 0x001ea80000100a00 */
[----:B--2---:R0:W-:Y:S02]  /*21f10*/  STL.64 [R1+0x3c98], R24 ;  /* 0x003c981801007387 */ /* 0x0041e40000100a00 */
[----:B0-----:R-:W-:-:S02]  /*21f20*/  IMAD.MOV.U32 R24, RZ, RZ, R23 ;  /* 0x000000ffff187224 */ /* 0x001fc400078e0017 */
[----:B------:R-:W-:Y:S02]  /*21f30*/  IMAD.MOV.U32 R25, RZ, RZ, R22 ;  /* 0x000000ffff197224 */ /* 0x000fe400078e0016 */
[C---:B---3--:R-:W-:Y:S03]  /*21f40*/  HMMA.16816.F32 R20, R16.reuse, R20, R12 ;  /* 0x000000141014723c */ /* 0x048fe6000000180c */
[----:B------:R0:W-:Y:S04]  /*21f50*/  STL.64 [R1+0x3ca8], R24 ;  /* 0x003ca81801007387 */ /* 0x0001e80000100a00 */
[----:B0-----:R-:W2:Y:S01]  /*21f60*/  LDL.LU.64 R24, [R1+0xbc0] ;  /* 0x000bc00001187983 */ /* 0x001ea20000300a00 */
[----:B------:R-:W2:Y:S02]  /*21f70*/  LDL.LU.64 R26, [R1+0xbc8] ;  /* 0x000bc800011a7983 */ /* 0x000ea40000300a00 */
[----:B------:R-:W3:Y:S02]  /*21f80*/  LDL.LU.64 R14, [R1+0x3d18] ;  /* 0x003d1800010e7983 */ /* 0x000ee40000300a00 */
[----:B------:R-:W4:Y:S11]  /*21f90*/  LDL.LU.64 R12, [R1+0x3d10] ;  /* 0x003d1000010c7983 */ /* 0x000f360000300a00 */
[----:B------:R0:W-:Y:S01]  /*21fa0*/  STL.64 [R1+0xbd0], R20 ;  /* 0x000bd01401007387 */ /* 0x0001e20000100a00 */
[----:B------:R1:W-:Y:S03]  /*21fb0*/  STL.64 [R1+0xbd8], R22 ;  /* 0x000bd81601007387 */ /* 0x0003e60000100a00 */
[----:B0-----:R-:W2:Y:S02]  /*21fc0*/  LDL.LU.64 R20, [R1+0x3d08] ;  /* 0x003d080001147983 */ /* 0x001ea40000300a00 */
[----:B--2---:R-:W-:Y:S02]  /*21fd0*/  HMMA.16816.F32 R24, R16, R20, R24 ;  /* 0x000000141018723c */ /* 0x004fe40000001818 */
[----:B------:R-:W2:Y:S01]  /*21fe0*/  LDL.LU.64 R20, [R1+0xb90] ;  /* 0x000b900001147983 */ /* 0x000ea20000300a00 */
[----:B-1----:R-:W2:Y:S11]  /*21ff0*/  LDL.LU.64 R22, [R1+0xb98] ;  /* 0x000b980001167983 */ /* 0x002eb60000300a00 */
[----:B------:R-:W-:Y:S09]  /*22000*/  @!UPT UIADD3 URZ, URZ, URZ, URZ ;  /* 0x0000003f3f3ff290 */ /* 0x000ff2000fffe03f */
[----:B------:R0:W-:Y:S01]  /*22010*/  STL.64 [R1+0xbc0], R24 ;  /* 0x000bc01801007387 */ /* 0x0001e20000100a00 */
[----:B------:R1:W-:Y:S03]  /*22020*/  STL.64 [R1+0xbc8], R26 ;  /* 0x000bc81a01007387 */ /* 0x0003e60000100a00 */
[----:B0-----:R-:W2:Y:S01]  /*22030*/  LDL.LU.64 R24, [R1+0x440] ;  /* 0x0004400001187983 */ /* 0x001ea20000300a00 */
[----:B-1----:R-:W2:Y:S03]  /*22040*/  LDL.LU.64 R26, [R1+0x448] ;  /* 0x00044800011a7983 */ /* 0x002ea60000300a00 */
[----:B--2---:R-:W-:Y:S01]  /*22050*/  STL.64 [R1+0x3cb8], R26 ;  /* 0x003cb81a01007387 */ /* 0x004fe20000100a00 */
[----:B------:R0:W-:Y:S02]  /*22060*/  STL.64 [R1+0x3cb0], R24 ;  /* 0x003cb01801007387 */ /* 0x0001e40000100a00 */
[----:B0-----:R-:W-:-:S02]  /*22070*/  IMAD.MOV.U32 R24, RZ, RZ, R29 ;  /* 0x000000ffff187224 */ /* 0x001fc400078e001d */
[----:B------:R-:W-:-:S05]  /*22080*/  IMAD.MOV.U32 R25, RZ, RZ, R28 ;  /* 0x000000ffff197224 */ /* 0x000fca00078e001c */
[----:B------:R3:W-:Y:S02]  /*22090*/  STL.64 [R1+0x3cc8], R24 ;  /* 0x003cc81801007387 */ /* 0x0007e40000100a00 */
[----:B---3--:R-:W-:Y:S02]  /*220a0*/  IMAD.MOV.U32 R24, RZ, RZ, R15 ;  /* 0x000000ffff187224 */ /* 0x008fe400078e000f */
[----:B------:R-:W-:Y:S02]  /*220b0*/  IMAD.MOV.U32 R25, RZ, RZ, R14 ;  /* 0x000000ffff197224 */ /* 0x000fe400078e000e */
[C---:B----4-:R-:W-:Y:S01]  /*220c0*/  HMMA.16816.F32 R12, R16.reuse, R12, R4 ;  /* 0x0000000c100c723c */ /* 0x050fe20000001804 */
[----:B------:R-:W2:Y:S11]  /*220d0*/  LDL.LU.64 R4, [R1+0x3d00] ;  /* 0x003d000001047983 */ /* 0x000eb60000300a00 */
[----:B------:R-:W-:Y:S11]  /*220e0*/  @!UPT UIADD3 URZ, URZ, URZ, URZ ;  /* 0x0000003f3f3ff290 */ /* 0x000ff6000fffe03f */
[----:B------:R0:W-:Y:S01]  /*220f0*/  STL.64 [R1+0xbb0], R12 ;  /* 0x000bb00c01007387 */ /* 0x0001e20000100a00 */
[----:B------:R-:W-:Y:S03]  /*22100*/  STL.64 [R1+0xbb8], R14 ;  /* 0x000bb80e01007387 */ /* 0x000fe60000100a00 */
[----:B0-----:R-:W3:Y:S02]  /*22110*/  LDL.LU.64 R12, [R1+0x3cf8] ;  /* 0x003cf800010c7983 */ /* 0x001ee40000300a00 */
[C---:B---3--:R-:W-:Y:S11]  /*22120*/  HMMA.16816.F32 R8, R16.reuse, R12, R8 ;  /* 0x0000000c1008723c */ /* 0x048ff60000001808 */
[----:B------:R-:W-:Y:S11]  /*22130*/  @!UPT UIADD3 URZ, URZ, URZ, URZ ;  /* 0x0000003f3f3ff290 */ /* 0x000ff6000fffe03f */
[----:B------:R-:W-:Y:S01]  /*22140*/  @!UPT UIADD3 URZ, URZ, URZ, URZ ;  /* 0x0000003f3f3ff290 */ /* 0x000fe2000fffe03f */
[----:B------:R0:W-:Y:S01]  /*22150*/  STL.64 [R1+0xba0], R8 ;  /* 0x000ba00801007387 */ /* 0x0001e20000100a00 */
[----:B------:R-:W-:Y:S03]  /*22160*/  STL.64 [R1+0xba8], R10 ;  /* 0x000ba80a01007387 */ /* 0x000fe60000100a00 */
[----:B0-----:R-:W3:Y:S01]  /*22170*/  LDL.LU.64 R8, [R1+0x3cf0] ;  /* 0x003cf00001087983 */ /* 0x001ee20000300a00 */
[----:B------:R0:W-:Y:S03]  /*22180*/  STL.64 [R1+0x3cc0], R12 ;  /* 0x003cc00c01007387 */ /* 0x0001e60000100a00 */
[----:B0-----:R-:W4:Y:S01]  /*22190*/  LDL.LU.64 R12, [R1+0x450] ;  /* 0x00045000010c7983 */ /* 0x001f220000300a00 */
[----:B------:R-:W2:Y:S01]  /*221a0*/  LDL.LU.64 R14, [R1+0x458] ;  /* 0x00045800010e7983 */ /* 0x000ea20000300a00 */
[----:B---3--:R-:W-:Y:S02]  /*221b0*/  HMMA.16816.F32 R20, R16, R8, R20 ;  /* 0x000000081014723c */ /* 0x008fe40000001814 */
[----:B--2---:R-:W-:Y:S01]  /*221c0*/  STL.64 [R1+0x3cd8], R14 ;  /* 0x003cd80e01007387 */ /* 0x004fe20000100a00 */
[----:B----4-:R0:W-:Y:S03]  /*221d0*/  STL.64 [R1+0x3cd0], R12 ;  /* 0x003cd00c01007387 */ /* 0x0101e60000100a00 */
[----:B0-----:R-:W2:Y:S01]  /*221e0*/  LDL.LU.64 R12, [R1+0x460] ;  /* 0x00046000010c7983 */ /* 0x001ea20000300a00 */
[----:B------:R-:W2:Y:S11]  /*221f0*/  LDL.LU.64 R14, [R1+0x468] ;  /* 0x00046800010e7983 */ /* 0x000eb60000300a00 */
[----:B------:R-:W-:Y:S05]  /*22200*/  @!UPT UIADD3 URZ, URZ, URZ, URZ ;  /* 0x0000003f3f3ff290 */ /* 0x000fea000fffe03f */
[----:B------:R-:W-:Y:S02]  /*22210*/  STL.64 [R1+0xb90], R20 ;  /* 0x000b901401007387 */ /* 0x000fe40000100a00 */
[----:B------:R0:W-:Y:S02]  /*22220*/  STL.64 [R1+0xb98], R22 ;  /* 0x000b981601007387 */ /* 0x0001e40000100a00 */
[----:B0-----:R-:W2:Y:S01]  /*22230*/  LDL.LU.64 R22, [R1+0x3ce8] ;  /* 0x003ce80001167983 */ /* 0x001ea20000300a00 */
[----:B------:R-:W2:Y:S02]  /*22240*/  LDL.LU.64 R20, [R1+0x3ce0] ;  /* 0x003ce00001147983 */ /* 0x000ea40000300a00 */
[----:B------:R0:W-:Y:S02]  /*22250*/  STL.64 [R1+0x3c48], R8 ;  /* 0x003c480801007387 */ /* 0x0001e40000100a00 */
[----:B0-----:R-:W-:Y:S02]  /*22260*/  IMAD.MOV.U32 R8, RZ, RZ, R2 ;  /* 0x000000ffff087224 */ /* 0x001fe400078e0002 */
[----:B------:R-:W-:-:S05]  /*22270*/  IMAD.MOV.U32 R9, RZ, RZ, R0 ;  /* 0x000000ffff097224 */ /* 0x000fca00078e0000 */
[----:B------:R0:W-:Y:S04]  /*22280*/  STL.64 [R1+0x3ca0], R8 ;  /* 0x003ca00801007387 */ /* 0x0001e80000100a00 */
[----:B0-----:R-:W3:Y:S01]  /*22290*/  LDL.LU.64 R8, [R1+0x4e0] ;  /* 0x0004e00001087983 */ /* 0x001ee20000300a00 */
[----:B------:R-:W3:Y:S01]  /*222a0*/  LDL.LU.64 R10, [R1+0x4e8] ;  /* 0x0004e800010a7983 */ /* 0x000ee20000300a00 */
[----:B--2---:R-:W-:Y:S08]  /*222b0*/  HMMA.16816.F32 R24, R20, R24, R12 ;  /* 0x000000181418723c */ /* 0x004ff0000000180c */
[----:B---3--:R-:W-:Y:S01]  /*222c0*/  HMMA.16816.F32 R8, R16, R4, R8 ;  /* 0x000000041008723c */ /* 0x008fe20000001808 */
[----:B------:R-:W2:Y:S11]  /*222d0*/  LDL.64 R16, [R1+0xa0] ;  /* 0x0000a00001107983 */ /* 0x000eb60000100a00 */
[----:B------:R-:W-:Y:S11]  /*222e0*/  @!UPT UIADD3 URZ, URZ, URZ, URZ ;  /* 0x0000003f3f3ff290 */ /* 0x000ff6000fffe03f */
[----:B------:R0:W-:Y:S01]  /*222f0*/  STL.64 [R1+0x4e0], R8 ;  /* 0x0004e00801007387 */ /* 0x0001e20000100a00 */
[----:B------:R1:W-:Y:S03]  /*22300*/  STL.64 [R1+0x4e8], R10 ;  /* 0x0004e80a01007387 */ /* 0x0003e60000100a00 */
[----:B0-----:R-:W3:Y:S01]  /*22310*/  LDL.LU.64 R8, [R1+0x430] ;  /* 0x0004300001087983 */ /* 0x001ee20000300a00 */
[----:B-1----:R-:W3:Y:S02]  /*22320*/  LDL.LU.64 R10, [R1+0x438] ;  /* 0x00043800010a7983 */ /* 0x002ee40000300a00 */
[----:B------:R0:W-:Y:S02]  /*22330*/  STL.64 [R1+0x3c78], R4 ;  /* 0x003c780401007387 */ /* 0x0001e40000100a00 */
[----:B0-----:R-:W4:Y:S01]  /*22340*/  LDL.LU.64 R4, [R1+0x420] ;  /* 0x0004200001047983 */ /* 0x001f220000300a00 */
[----:B------:R-:W4:Y:S02]  /*22350*/  LDL.LU.64 R6, [R1+0x428] ;  /* 0x0004280001067983 */ /* 0x000f240000300a00 */
[----:B------:R-:W2:Y:S02]  /*22360*/  LDL.LU.64 R14, [R1+0x3cd8] ;  /* 0x003cd800010e7983 */ /* 0x000ea40000300a00 */
[----:B------:R-:W2:Y:S01]  /*22370*/  LDL.LU.64 R12, [R1+0x3cd0] ;  /* 0x003cd000010c7983 */ /* 0x000ea20000300a00 */
[----:B------:R0:W-:Y:S01]  /*22380*/  STL.64 [R1+0x460], R24 ;  /* 0x0004601801007387 */ /* 0x0001e20000100a00 */
[----:B------:R2:W-:Y:S03]  /*22390*/  STL.64 [R1+0x468], R26 ;  /* 0x0004681a01007387 */ /* 0x0005e60000100a00 */
[----:B0-----:R-:W2:Y:S02]  /*223a0*/  LDL.LU.64 R24, [R1+0x3cc8] ;  /* 0x003cc80001187983 */ /* 0x001ea40000300a00 */
[C---:B--2---:R-:W-:Y:S02]  /*223b0*/  HMMA.16816.F32 R24, R20.reuse, R24, R12 ;  /* 0x000000181418723c */ /* 0x044fe4000000180c */
[----:B------:R-:W2:Y:S11]  /*223c0*/  LDL.LU.64 R12, [R1+0x3cc0] ;  /* 0x003cc000010c7983 */ /* 0x000eb60000300a00 */
[----:B------:R-:W-:Y:S10]  /*223d0*/  @!UPT UIADD3 URZ, URZ, URZ, URZ ;  /* 0x0000003f3f3ff290 */ /* 0x000ff4000fffe03f */
[----:B------:R-:W-:Y:S01]  /*223e0*/  STL.64 [R1+0x450], R24 ;  /* 0x0004501801007387 */ /* 0x000fe20000100a00 */
[----:B------:R0:W-:Y:S03]  /*223f0*/  STL.64 [R1+0x458], R26 ;  /* 0x0004581a01007387 */ /* 0x0001e60000100a00 */
[----:B0-----:R-:W2:Y:S01]  /*22400*/  LDL.LU.64 R26, [R1+0x3cb8] ;  /* 0x003cb800011a7983 */ /* 0x001ea20000300a00 */
[----:B------:R-:W2:Y:S02]  /*22410*/  LDL.LU.64 R24, [R1+0x3cb0] ;  /* 0x003cb00001187983 */ /* 0x000ea40000300a00 */
[----:B------:R-:W-:Y:S02]  /*22420*/  IMAD.MOV.U32 R14, RZ, RZ, R17 ;  /* 0x000000ffff0e7224 */ /* 0x000fe400078e0011 */
[----:B------:R-:W-:Y:S01]  /*22430*/  IMAD.MOV.U32 R15, RZ, RZ, R16 ;  /* 0x000000ffff0f7224 */ /* 0x000fe200078e0010 */
[C---:B--2---:R-:W-:Y:S11]  /*22440*/  HMMA.16816.F32 R24, R20.reuse, R16, R24 ;  /* 0x000000101418723c */ /* 0x044ff60000001818 */
[----:B------:R-:W-:Y:S11]  /*22450*/  @!UPT UIADD3 URZ, URZ, URZ, URZ ;  /* 0x0000003f3f3ff290 */ /* 0x000ff6000fffe03f */
[----:B------:R-:W-:Y:S01]  /*22460*/  @!UPT UIADD3 URZ, URZ, URZ, URZ ;  /* 0x0000003f3f3ff290 */ /* 0x000fe2000fffe03f */
[----:B------:R0:W-:Y:S01]  /*22470*/  STL.64 [R1+0x440], R24 ;  /* 0x0004401801007387 */ /* 0x0001e20000100a00 */
[----:B------:R-:W-:Y:S03]  /*22480*/  STL.64 [R1+0x448], R26 ;  /* 0x0004481a01007387 */ /* 0x000fe60000100a00 */
[----:B0-----:R-:W3:Y:S01]  /*22490*/  LDL.LU.64 R24, [R1+0x3ca8] ;  /* 0x003ca80001187983 */ /* 0x001ee20000300a00 */
[----:B------:R-:W2:Y:S02]  /*224a0*/  LDL.LU.64 R16, [R1+0x410] ;  /* 0x0004100001107983 */ /* 0x000ea40000300a00 */
[----:B------:R-:W2:Y:S02]  /*224b0*/  LDL.LU.64 R18, [R1+0x418] ;  /* 0x0004180001127983 */ /* 0x000ea40000300a00 */
[----:B------:R-:W-:Y:S01]  /*224c0*/  STL [R1+0x3bf0], R14 ;  /* 0x003bf00e01007387 */ /* 0x000fe20000100800 */
[----:B------:R-:W-:Y:S01]  /*224d0*/  STL [R1+0x3bec], R15 ;  /* 0x003bec0f01007387 */ /* 0x000fe20000100800 */
[----:B------:R0:W-:Y:S03]  /*224e0*/  STL.64 [R1+0x3c70], R12 ;  /* 0x003c700c01007387 */ /* 0x0001e60000100a00 */
[----:B0-----:R-:W2:Y:S01]  /*224f0*/  LDL.64 R12, [R1+0x50] ;  /* 0x00005000010c7983 */ /* 0x001ea20000100a00 */
[C---:B---3--:R-:W-:Y:S03]  /*22500*/  HMMA.16816.F32 R24, R20.reuse, R24, R8 ;  /* 0x000000181418723c */ /* 0x048fe60000001808 */
[----:B--2---:R0:W-:Y:S04]  /*22510*/  STL.64 [R1+0x3c80], R12 ;  /* 0x003c800c01007387 */ /* 0x0041e80000100a00 */
[----:B0-----:R-:W2:Y:S01]  /*22520*/  LDL.64 R12, [R1+0x60] ;  /* 0x00006000010c7983 */ /* 0x001ea20000100a00 */
[----:B------:R-:W3:Y:S11]  /*22530*/  LDL.LU.64 R8, [R1+0x3ca0] ;  /* 0x003ca00001087983 */ /* 0x000ef60000300a00 */
[----:B------:R-:W-:Y:S04]  /*22540*/  @!UPT UIADD3 URZ, URZ, URZ, URZ ;  /* 0x0000003f3f3ff290 */ /* 0x000fe8000fffe03f */
[----:B------:R0:W-:Y:S02]  /*22550*/  STL.64 [R1+0x430], R24 ;  /* 0x0004301801007387 */ /* 0x0001e40000100a00 */
[----:B------:R-:W-:Y:S01]  /*22560*/  STL.64 [R1+0x438], R26 ;  /* 0x0004381a01007387 */ /* 0x000fe20000100a00 */
[----:B0-----:R-:W4:Y:S02]  /*22570*/  LDL.LU.64 R24, [R1+0x3c98] ;  /* 0x003c980001187983 */ /* 0x001f240000300a00 */
[C---:B----4-:R-:W-:Y:S11]  /*22580*/  HMMA.16816.F32 R4, R20.reuse, R24, R4 ;  /* 0x000000181404723c */ /* 0x050ff60000001804 */
[----:B------:R-:W-:Y:S11]  /*22590*/  @!UPT UIADD3 URZ, URZ, URZ, URZ ;  /* 0x0000003f3f3ff290 */ /* 0x000ff6000fffe03f */
[----:B------:R-:W-:Y:S01]  /*225a0*/  @!UPT UIADD3 URZ, URZ, URZ, URZ ;  /* 0x0000003f3f3ff290 */ /* 0x000fe2000fffe03f */
[----:B------:R0:W-:Y:S01]  /*225b0*/  STL.64 [R1+0x420], R4 ;  /* 0x0004200401007387 */ /* 0x0001e20000100a00 */
[----:B------:R1:W-:Y:S03]  /*225c0*/  STL.64 [R1+0x428], R6 ;  /* 0x0004280601007387 */ /* 0x0003e60000100a00 */
[----:B0-----:R-:W4:Y:S01]  /*225d0*/  LDL.LU.64 R4, [R1+0xae0] ;  /* 0x000ae00001047983 */ /* 0x001f220000300a00 */
[----:B-1----:R-:W2:Y:S01]  /*225e0*/  LDL.LU.64 R6, [R1+0xae8] ;  /* 0x000ae80001067983 */ /* 0x002ea20000300a00 */
[----:B---3--:R-:W-:Y:S01]  /*225f0*/  HMMA.16816.F32 R16, R20, R8, R16 ;  /* 0x000000081410723c */ /* 0x008fe20000001810 */
[----:B------:R-:W-:Y:S02]  /*22600*/  IMAD.MOV.U32 R28, RZ, RZ, R25 ;  /* 0x000000ffff1c7224 */ /* 0x000fe400078e0019 */
[----:B------:R-:W-:Y:S01]  /*22610*/  IMAD.MOV.U32 R29, RZ, RZ, R24 ;  /* 0x000000ffff1d7224 */ /* 0x000fe200078e0018 */
[----:B--2---:R-:W-:Y:S01]  /*22620*/  STL.64 [R1+0x3c90], R6 ;  /* 0x003c900601007387 */ /* 0x004fe20000100a00 */
[----:B----4-:R0:W-:Y:S03]  /*22630*/  STL.64 [R1+0x3c88], R4 ;  /* 0x003c880401007387 */ /* 0x0101e60000100a00 */
[----:B0-----:R-:W2:Y:S01]  /*22640*/  LDL.LU.64 R4, [R1+0xaf0] ;  /* 0x000af00001047983 */ /* 0x001ea20000300a00 */
[----:B------:R-:W2:Y:S02]  /*22650*/  LDL.LU.64 R6, [R1+0xaf8] ;  /* 0x000af80001067983 */ /* 0x000ea40000300a00 */
[----:B------:R-:W3:Y:S02]  /*22660*/  LDL.LU.64 R24, [R1+0xad0] ;  /* 0x000ad00001187983 */ /* 0x000ee40000300a00 */
[----:B------:R-:W3:Y:S01]  /*22670*/  LDL.LU.64 R26, [R1+0xad8] ;  /* 0x000ad800011a7983 */ /* 0x000ee20000300a00 */
[----:B------:R-:W-:Y:S01]  /*22680*/  STL [R1+0x3be8], R28 ;  /* 0x003be81c01007387 */ /* 0x000fe20000100800 */
[----:B------:R-:W-:Y:S02]  /*22690*/  STL [R1+0x3be4], R29 ;  /* 0x003be41d01007387 */ /* 0x000fe40000100800 */
[----:B------:R-:W4:Y:S02]  /*226a0*/  LDL.LU.64 R8, [R1+0xac0] ;  /* 0x000ac00001087983 */ /* 0x000f240000300a00 */
[----:B------:R-:W4:Y:S04]  /*226b0*/  LDL.LU.64 R10, [R1+0xac8] ;  /* 0x000ac800010a7983 */ /* 0x000f280000300a00 */
[----:B------:R-:W-:Y:S01]  /*226c0*/  STL.64 [R1+0x410], R16 ;  /* 0x0004101001007387 */ /* 0x000fe20000100a00 */
[----:B------:R-:W-:Y:S02]  /*226d0*/  STL.64 [R1+0x418], R18 ;  /* 0x0004181201007387 */ /* 0x000fe40000100a00 */
[----:B------:R-:W0:Y:S04]  /*226e0*/  LDSM.16.MT88.4 R16, [R3+0x300] ;  /* 0x000300000310783b */ /* 0x000e280000004200 */
[----:B------:R-:W-:-:S02]  /*226f0*/  IMAD.MOV.U32 R2, RZ, RZ, R12 ;  /* 0x000000ffff027224 */ /* 0x000fc400078e000c */
[----:B------:R-:W-:Y:S01]  /*22700*/  IMAD.MOV.U32 R0, RZ, RZ, R13 ;  /* 0x000000ffff007224 */ /* 0x000fe200078e000d */
[----:B0-----:R-:W-:Y:S01]  /*22710*/  STL.64 [R1+0x3b20], R18 ;  /* 0x003b201201007387 */ /* 0x001fe20000100a00 */
[----:B------:R0:W-:Y:S03]  /*22720*/  STL.64 [R1+0x3b18], R16 ;  /* 0x003b181001007387 */ /* 0x0001e60000100a00 */
[----:B0-----:R-:W3:Y:S01]  /*22730*/  LDL.64 R16, [R1+0x20] ;  /* 0x0000200001107983 */ /* 0x001ee20000100a00 */
[C---:B--2---:R-:W-:Y:S11]  /*22740*/  HMMA.16816.F32 R4, R20.reuse, R12, R4 ;  /* 0x0000000c1404723c */ /* 0x044ff60000001804 */
[----:B------:R-:W-:Y:S11]  /*22750*/  @!UPT UIADD3 URZ, URZ, URZ, URZ ;  /* 0x0000003f3f3ff290 */ /* 0x000ff6000fffe03f */
[----:B------:R-:W-:Y:S01]  /*22760*/  @!UPT UIADD3 URZ, URZ, URZ, URZ ;  /* 0x0000003f3f3ff290 */ /* 0x000fe2000fffe03f */
[----:B------:R-:W-:Y:S01]  /*22770*/  STL.64 [R1+0xaf0], R4 ;  /* 0x000af00401007387 */ /* 0x000fe20000100a00 */
[----:B------:R0:W-:Y:S03]  /*22780*/  STL.64 [R1+0xaf8], R6 ;  /* 0x000af80601007387 */ /* 0x0001e60000100a00 */
[----:B0-----:R-:W2:Y:S01]  /*22790*/  LDL.LU.64 R6, [R1+0x3c90] ;  /* 0x003c900001067983 */ /* 0x001ea20000300a00 */
[----:B------:R-:W2:Y:S02]  /*227a0*/  LDL.LU.64 R4, [R1+0x3c88] ;  /* 0x003c880001047983 */ /* 0x000ea40000300a00 */
[----:B------:R-:W2:Y:S02]  /*227b0*/  LDL.LU.64 R12, [R1+0x3c80] ;  /* 0x003c8000010c7983 */ /* 0x000ea40000300a00 */
[C---:B--2---:R-:W-:Y:S11]  /*227c0*/  HMMA.16816.F32 R4, R20.reuse, R12, R4 ;  /* 0x0000000c1404723c */ /* 0x044ff60000001804 */
[----:B------:R-:W-:Y:S11]  /*227d0*/  @!UPT UIADD3 URZ, URZ, URZ, URZ ;  /* 0x0000003f3f3ff290 */ /* 0x000ff6000fffe03f */
[----:B------:R-:W-:Y:S01]  /*227e0*/  @!UPT UIADD3 URZ, URZ, URZ, URZ ;  /* 0x0000003f3f3ff290 */ /* 0x000fe2000fffe03f */
[----:B------:R0:W-:Y:S01]  /*227f0*/  STL.64 [R1+0xae0], R4 ;  /* 0x000ae00401007387 */ /* 0x0001e20000100a00 */
[----:B------:R1:W-:Y:S03]  /*22800*/  STL.64 [R1+0xae8], R6 ;  /* 0x000ae80601007387 */ /* 0x0003e60000100a00 */
[----:B0-----:R-:W2:Y:S01]  /*22810*/  LDL.LU.64 R4, [R1+0x3c78] ;  /* 0x003c780001047983 */ /* 0x001ea20000300a00 */
[----:B-1----:R-:W-:Y:S02]  /*22820*/  IMAD.MOV.U32 R7, RZ, RZ, R12 ;  /* 0x000000ffff077224 */ /* 0x002fe400078e000c */
[----:B------:R-:W-:Y:S02]  /*22830*/  IMAD.MOV.U32 R6, RZ, RZ, R13 ;  /* 0x000000ffff067224 */ /* 0x000fe400078e000d */
[----:B------:R-:W3:Y:S03]  /*22840*/  LDL.LU.64 R12, [R1+0x3c70] ;  /* 0x003c7000010c7983 */ /* 0x000ee60000300a00 */
[----:B------:R-:W-:Y:S01]  /*22850*/  STL.64 [R1+0x3c20], R6 ;  /* 0x003c200601007387 */ /* 0x000fe20000100a00 */
[----:B--2---:R0:W-:Y:S04]  /*22860*/  STL.64 [R1+0x3c18], R4 ;  /* 0x003c180401007387 */ /* 0x0041e80000100a00 */
[----:B0-----:R-:W3:Y:S02]  /*22870*/  LDL.64 R4, [R1+0x40] ;  /* 0x0000400001047983 */ /* 0x001ee40000100a00 */
[C---:B---3--:R-:W-:Y:S11]  /*22880*/  HMMA.16816.F32 R24, R20.reuse, R4, R24 ;  /* 0x000000041418723c */ /* 0x048ff60000001818 */
[----:B------:R-:W-:Y:S11]  /*22890*/  @!UPT UIADD3 URZ, URZ, URZ, URZ ;  /* 0x0000003f3f3ff290 */ /* 0x000ff6000fffe03f */
[----:B------:R-:W-:Y:S01]  /*228a0*/  @!UPT UIADD3 URZ, URZ, URZ, URZ ;  /* 0x0000003f3f3ff290 */ /* 0x000fe2000fffe03f */
[----:B------:R0:W-:Y:S01]  /*228b0*/  STL.64 [R1+0xad0], R24 ;  /* 0x000ad01801007387 */ /* 0x0001e20000100a00 */
[----:B------:R-:W-:Y:S03]  /*228c0*/  STL.64 [R1+0xad8], R26 ;  /* 0x000ad81a01007387 */ /* 0x000fe60000100a00 */
[----:B0-----:R-:W4:Y:S01]  /*228d0*/  LDL.LU.64 R24, [R1+0x3c68] ;  /* 0x003c680001187983 */ /* 0x001f220000300a00 */
[----:B------:R-:W-:Y:S02]  /*228e0*/  IMAD.MOV.U32 R19, RZ, RZ, R4 ;  /* 0x000000ffff137224 */ /* 0x000fe400078e0004 */
[----:B------:R-:W-:Y:S02]  /*228f0*/  IMAD.MOV.U32 R18, RZ, RZ, R5 ;  /* 0x000000ffff127224 */ /* 0x000fe400078e0005 */
[----:B------:R-:W2:Y:S01]  /*22900*/  LDL.LU.64 R4, [R1+0xab0] ;  /* 0x000ab00001047983 */ /* 0x000ea20000300a00 */
[----:B------:R-:W2:Y:S01]  /*22910*/  LDL.LU.64 R6, [R1+0xab8] ;  /* 0x000ab80001067983 */ /* 0x000ea20000300a00 */
[C---:B----4-:R-:W-:Y:S11]  /*22920*/  HMMA.16816.F32 R8, R20.reuse, R24, R8 ;  /* 0x000000181408723c */ /* 0x050ff60000001808 */
[----:B------:R-:W-:Y:S11]  /*22930*/  @!UPT UIADD3 URZ, URZ, URZ, URZ ;  /* 0x0000003f3f3ff290 */ /* 0x000ff6000fffe03f */
[----:B------:R-:W-:Y:S01]  /*22940*/  @!UPT UIADD3 URZ, URZ, URZ, URZ ;  /* 0x0000003f3f3ff290 */ /* 0x000fe2000fffe03f */
[----:B------:R0:W-:Y:S01]  /*22950*/  STL.64 [R1+0xac0], R8 ;  /* 0x000ac00801007387 */ /* 0x0001e20000100a00 */
[----:B------:R1:W-:Y:S03]  /*22960*/  STL.64 [R1+0xac8], R10 ;  /* 0x000ac80a01007387 */ /* 0x0003e60000100a00 */
[----:B0-----:R-:W3:Y:S01]  /*22970*/  LDL.LU.64 R8, [R1+0xa90] ;  /* 0x000a900001087983 */ /* 0x001ee20000300a00 */
[----:B-1----:R-:W4:Y:S02]  /*22980*/  LDL.LU.64 R10, [R1+0xa98] ;  /* 0x000a9800010a7983 */ /* 0x002f240000300a00 */
[----:B------:R-:W-:Y:S02]  /*22990*/  IMAD.MOV.U32 R14, RZ, RZ, R24 ;  /* 0x000000ffff0e7224 */ /* 0x000fe400078e0018 */
[----:B------:R-:W-:Y:S01]  /*229a0*/  IMAD.MOV.U32 R15, RZ, RZ, R25 ;  /* 0x000000ffff0f7224 */ /* 0x000fe200078e0019 */
[----:B----4-:R-:W-:Y:S01]  /*229b0*/  STL.64 [R1+0x3c58], R10 ;  /* 0x003c580a01007387 */ /* 0x010fe20000100a00 */
[----:B---3--:R0:W-:Y:S03]  /*229c0*/  STL.64 [R1+0x3c50], R8 ;  /* 0x003c500801007387 */ /* 0x0081e60000100a00 */
[----:B0-----:R-:W3:Y:S01]  /*229d0*/  LDL.64 R8, [R1+0x10] ;  /* 0x0000100001087983 */ /* 0x001ee20000100a00 */
[----:B------:R-:W-:Y:S02]  /*229e0*/  STL.64 [R1+0x3c40], R14 ;  /* 0x003c400e01007387 */ /* 0x000fe40000100a00 */
[----:B------:R0:W-:Y:S02]  /*229f0*/  STL.64 [R1+0x3c38], R12 ;  /* 0x003c380c01007387 */ /* 0x0001e40000100a00 */
[----:B0-----:R-:W4:Y:S01]  /*22a00*/  LDL.64 R12, [R1] ;  /* 0x00000000010c7983 */ /* 0x001f220000100a00 */
[----:B--2---:R-:W-:Y:S03]  /*22a10*/  HMMA.16816.F32 R24, R20, R16, R4 ;  /* 0x000000101418723c */ /* 0x004fe60000001804 */
[----:B----4-:R0:W-:Y:S04]  /*22a20*/  STL.64 [R1+0x3c60], R12 ;  /* 0x003c600c01007387 */ /* 0x0101e80000100a00 */
[----:B0-----:R-:W2:Y:S01]  /*22a30*/  LDL.LU.64 R12, [R1+0xaa0] ;  /* 0x000aa000010c7983 */ /* 0x001ea20000300a00 */
[----:B------:R-:W2:Y:S02]  /*22a40*/  LDL.LU.64 R14, [R1+0xaa8] ;  /* 0x000aa800010e7983 */ /* 0x000ea40000300a00 */
[----:B------:R-:W4:Y:S02]  /*22a50*/  LDL.LU.64 R4, [R1+0xa70] ;  /* 0x000a700001047983 */ /* 0x000f240000300a00 */
[----:B------:R-:W4:Y:S11]  /*22a60*/  LDL.LU.64 R6, [R1+0xa78] ;  /* 0x000a780001067983 */ /* 0x000f360000300a00 */
[----:B------:R-:W-:Y:S01]  /*22a70*/  STL.64 [R1+0xab0], R24 ;  /* 0x000ab01801007387 */ /* 0x000fe20000100a00 */
[----:B------:R-:W-:Y:S02]  /*22a80*/  STL.64 [R1+0xab8], R26 ;  /* 0x000ab81a01007387 */ /* 0x000fe40000100a00 */
[----:B---3--:R-:W-:-:S02]  /*22a90*/  IMAD.MOV.U32 R28, RZ, RZ, R8 ;  /* 0x000000ffff1c7224 */ /* 0x008fc400078e0008 */
[----:B------:R-:W-:Y:S01]  /*22aa0*/  IMAD.MOV.U32 R29, RZ, RZ, R9 ;  /* 0x000000ffff1d7224 */ /* 0x000fe200078e0009 */
[C---:B--2---:R-:W-:Y:S01]  /*22ab0*/  HMMA.16816.F32 R12, R20.reuse, R8, R12 ;  /* 0x00000008140c723c */ /* 0x044fe2000000180c */
[----:B----4-:R-:W-:Y:S01]  /*22ac0*/  STL.64 [R1+0x3c30], R6 ;  /* 0x003c300601007387 */ /* 0x010fe20000100a00 */
[----:B------:R0:W-:Y:S03]  /*22ad0*/  STL.64 [R1+0x3c28], R4 ;  /* 0x003c280401007387 */ /* 0x0001e60000100a00 */
[----:B0-----:R-:W2:Y:S01]  /*22ae0*/  LDL.LU.64 R4, [R1+0xa80] ;  /* 0x000a800001047983 */ /* 0x001ea20000300a00 */
[----:B------:R-:W2:Y:S02]  /*22af0*/  LDL.LU.64 R6, [R1+0xa88] ;  /* 0x000a880001067983 */ /* 0x000ea40000300a00 */
[----:B------:R-:W3:Y:S02]  /*22b00*/  LDL.LU.64 R24, [R1+0x400] ;  /* 0x0004000001187983 */ /* 0x000ee40000300a00 */
[----:B------:R-:W3:Y:S01]  /*22b10*/  LDL.LU.64 R26, [R1+0x408] ;  /* 0x00040800011a7983 */ /* 0x000ee20000300a00 */
[----:B------:R0:W-:Y:S01]  /*22b20*/  STL.64 [R1+0x3b68], R16 ;  /* 0x003b681001007387 */ /* 0x0001e20000100a00 */
[----:B------:R-:W-:Y:S03]  /*22b30*/  STL.64 [R1+0x3bf8], R18 ;  /* 0x003bf81201007387 */ /* 0x000fe60000100a00 */
[----:B0-----:R-:W4:Y:S04]  /*22b40*/  LDL R16, [R1+0xc0] ;  /* 0x0000c00001107983 */ /* 0x001f280000100800 */
[----:B------:R-:W4:Y:S04]  /*22b50*/  LDL R17, [R1+0xc4] ;  /* 0x0000c40001117983 */ /* 0x000f280000100800 */
[----:B------:R0:W-:Y:S02]  /*22b60*/  STL.64 [R1+0xaa0], R12 ;  /* 0x000aa00c01007387 */ /* 0x0001e40000100a00 */
[----:B------:R-:W-:Y:S01]  /*22b70*/  STL.64 [R1+0xaa8], R14 ;  /* 0x000aa80e01007387 */ /* 0x000fe20000100a00 */
        /* <DEDUP_REMOVED lines=11> */
[----:B------:R-:W2:Y:S01]  /*22c30*/  LDL.LU.64 R14, [R1+0x3c40] ;  /* 0x003c4000010e7983 */ /* 0x000ea20000300a00 */
        /* <DEDUP_REMOVED lines=8> */
[----:B------:R0:W-:Y:S02]  /*22cc0*/  STL.64 [R1+0x3b38], R12 ;  /* 0x003b380c01007387 */ /* 0x0001e40000100a00 */
[----:B------:R1:W-:Y:S01]  /*22cd0*/  STL.64 [R1+0x3c00], R14 ;  /* 0x003c000e01007387 */ /* 0x0003e20000100a00 */
[----:B0-----:R-:W4:Y:S01]  /*22ce0*/  LDL.LU.64 R12, [R1+0x380] ;  /* 0x00038000010c7983 */ /* 0x001f220000300a00 */
[----:B-1----:R-:W4:Y:S01]  /*22cf0*/  LDL.LU.64 R14, [R1+0x388] ;  /* 0x00038800010e7983 */ /* 0x002f220000300a00 */
[C---:B--2---:R-:W-:Y:S11]  /*22d00*/  HMMA.16816.F32 R4, R20.reuse, R8, R4 ;  /* 0x000000081404723c */ /* 0x044ff60000001804 */
[----:B------:R-:W-:Y:S11]  /*22d10*/  @!UPT UIADD3 URZ, URZ, URZ, URZ ;  /* 0x0000003f3f3ff290 */ /* 0x000ff6000fffe03f */
[----:B------:R-:W-:Y:S01]  /*22d20*/  @!UPT UIADD3 URZ, URZ, URZ, URZ ;  /* 0x0000003f3f3ff290 */ /* 0x000fe2000fffe03f */
[----:B------:R-:W-:Y:S01]  /*22d30*/  STL.64 [R1+0xa70], R4 ;  /* 0x000a700401007387 */ /* 0x000fe20000100a00 */
[----:B------:R0:W-:Y:S03]  /*22d40*/  STL.64 [R1+0xa78], R6 ;  /* 0x000a780601007387 */ /* 0x0001e60000100a00 */
[----:B0-----:R-:W2:Y:S01]  /*22d50*/  LDL.LU.64 R6, [R1+0x3c20] ;  /* 0x003c200001067983 */ /* 0x001ea20000300a00 */
[----:B------:R-:W3:Y:S02]  /*22d60*/  LDL.LU.64 R4, [R1+0x3c18] ;  /* 0x003c180001047983 */ /* 0x000ee40000300a00 */
[----:B---3--:R-:W-:Y:S01]  /*22d70*/  HMMA.16816.F32 R20, R20, R4, R24 ;  /* 0x000000041414723c */ /* 0x008fe20000001818 */
[----:B------:R-:W4:Y:S01]  /*22d80*/  LDL.LU.64 R26, [R1+0x3c10] ;  /* 0x003c1000011a7983 */ /* 0x000f220000300a00 */
[----:B------:R-:W4:Y:S02]  /*22d90*/  LDL.LU.64 R24, [R1+0x3c08] ;  /* 0x003c080001187983 */ /* 0x000f240000300a00 */
[----:B------:R0:W-:Y:S02]  /*22da0*/  STL.64 [R1+0x3bc0], R4 ;  /* 0x003bc00401007387 */ /* 0x0001e40000100a00 */
[----:B0-----:R-:W3:Y:S11]  /*22db0*/  LDL R4, [R1+0x90] ;  /* 0x0000900001047983 */ /* 0x001ef60000100800 */
[----:B------:R-:W-:Y:S06]  /*22dc0*/  @!UPT UIADD3 URZ, URZ, URZ, URZ ;  /* 0x0000003f3f3ff290 */ /* 0x000fec000fffe03f */
[----:B------:R0:W-:Y:S01]  /*22dd0*/  STL.64 [R1+0x400], R20 ;  /* 0x0004001401007387 */ /* 0x0001e20000100a00 */
[----:B------:R-:W-:Y:S02]  /*22de0*/  STL.64 [R1+0x408], R22 ;  /* 0x0004081601007387 */ /* 0x000fe40000100a00 */
[----:B------:R-:W3:Y:S02]  /*22df0*/  LDL R5, [R1+0x94] ;  /* 0x0000940001057983 */ /* 0x000ee40000100800 */
[----:B--2---:R-:W-:Y:S01]  /*22e00*/  STL.64 [R1+0x3bd8], R6 ;  /* 0x003bd80601007387 */ /* 0x004fe20000100a00 */
[----:B---3--:R1:W-:Y:S01]  /*22e10*/  STL.64 [R1+0x3bd0], R4 ;  /* 0x003bd00401007387 */ /* 0x0083e20000100a00 */
[----:B0-----:R-:W2:Y:S03]  /*22e20*/  LDL.64 R20, [R1+0x70] ;  /* 0x0000700001147983 */ /* 0x001ea60000100a00 */
[----:B-1----:R-:W3:Y:S01]  /*22e30*/  LDL.64 R4, [R1+0xb0] ;  /* 0x0000b00001047983 */ /* 0x002ee20000100a00 */
[----:B----4-:R-:W-:Y:S03]  /*22e40*/  HMMA.16816.F32 R16, R24, R16, R12 ;  /* 0x000000101810723c */ /* 0x010fe6000000180c */
[----:B--2---:R0:W-:Y:S04]  /*22e50*/  STL.64 [R1+0x3bc8], R20 ;  /* 0x003bc81401007387 */ /* 0x0041e80000100a00 */
[----:B0-----:R-:W2:Y:S01]  /*22e60*/  LDL.LU.64 R20, [R1+0x370] ;  /* 0x0003700001147983 */ /* 0x001ea20000300a00 */
[----:B------:R-:W2:Y:S02]  /*22e70*/  LDL.LU.64 R22, [R1+0x378] ;  /* 0x0003780001167983 */ /* 0x000ea40000300a00 */
[----:B------:R-:W4:Y:S02]  /*22e80*/  LDL.LU.64 R14, [R1+0x3c00] ;  /* 0x003c0000010e7983 */ /* 0x000f240000300a00 */
[----:B------:R-:W-:-:S02]  /*22e90*/  IMAD.MOV.U32 R12, RZ, RZ, R11 ;  /* 0x000000ffff0c7224 */ /* 0x000fc400078e000b */
[----:B------:R-:W-:-:S09]  /*22ea0*/  IMAD.MOV.U32 R13, RZ, RZ, R10 ;  /* 0x000000ffff0d7224 */ /* 0x000fd200078e000a */
[----:B------:R-:W-:Y:S01]  /*22eb0*/  STL.64 [R1+0x380], R16 ;  /* 0x0003801001007387 */ /* 0x000fe20000100a00 */
[----:B------:R0:W-:Y:S02]  /*22ec0*/  STL.64 [R1+0x388], R18 ;  /* 0x0003881201007387 */ /* 0x0001e40000100a00 */
[----:B---3--:R-:W-:Y:S02]  /*22ed0*/  IMAD.MOV.U32 R11, RZ, RZ, R4 ;  /* 0x000000ffff0b7224 */ /* 0x008fe400078e0004 */
[----:B------:R-:W-:Y:S01]  /*22ee0*/  IMAD.MOV.U32 R10, RZ, RZ, R5 ;  /* 0x000000ffff0a7224 */ /* 0x000fe200078e0005 */
[----:B0-----:R-:W3:Y:S01]  /*22ef0*/  LDL.LU.64 R18, [R1+0x3bf8] ;  /* 0x003bf80001127983 */ /* 0x001ee20000300a00 */
[----:B------:R0:W-:Y:S02]  /*22f00*/  STL.64 [R1+0x3b50], R12 ;  /* 0x003b500c01007387 */ /* 0x0001e40000100a00 */
[----:B0-----:R-:W-:Y:S02]  /*22f10*/  IMAD.MOV.U32 R12, RZ, RZ, R28 ;  /* 0x000000ffff0c7224 */ /* 0x001fe400078e001c */
[----:B------:R-:W-:Y:S01]  /*22f20*/  IMAD.MOV.U32 R13, RZ, RZ, R29 ;  /* 0x000000ffff0d7224 */ /* 0x000fe200078e001d */
[----:B--2---:R-:W-:Y:S01]  /*22f30*/  HMMA.16816.F32 R20, R24, R4, R20 ;  /* 0x000000041814723c */ /* 0x004fe20000001814 */
[----:B----4-:R-:W-:-:S02]  /*22f40*/  IMAD.MOV.U32 R16, RZ, RZ, R14 ;  /* 0x000000ffff107224 */ /* 0x010fc400078e000e */
[----:B------:R-:W-:Y:S11]  /*22f50*/  IMAD.MOV.U32 R17, RZ, RZ, R15 ;  /* 0x000000ffff117224 */ /* 0x000ff600078e000f */
[----:B------:R-:W-:Y:S09]  /*22f60*/  @!UPT UIADD3 URZ, URZ, URZ, URZ ;  /* 0x0000003f3f3ff290 */ /* 0x000ff2000fffe03f */
[----:B------:R0:W-:Y:S01]  /*22f70*/  STL.64 [R1+0x370], R20 ;  /* 0x0003701401007387 */ /* 0x0001e20000100a00 */
[----:B------:R1:W-:Y:S02]  /*22f80*/  STL.64 [R1+0x378], R22 ;  /* 0x0003781601007387 */ /* 0x0003e40000100a00 */
[----:B------:R-:W2:Y:S02]  /*22f90*/  LDL.LU.64 R4, [R1+0x360] ;  /* 0x0003600001047983 */ /* 0x000ea40000300a00 */
[----:B------:R-:W2:Y:S01]  /*22fa0*/  LDL.LU.64 R6, [R1+0x368] ;  /* 0x0003680001067983 */ /* 0x000ea20000300a00 */
[----:B------:R-:W4:Y:S01]  /*22fb0*/  LDL.LU R14, [R1+0x3bf0] ;  /* 0x003bf000010e7983 */ /* 0x000f220000300800 */
[----:B------:R-:W2:Y:S02]  /*22fc0*/  LDL.LU R15, [R1+0x3bec] ;  /* 0x003bec00010f7983 */ /* 0x000ea40000300800 */
[----:B------:R3:W-:Y:S02]  /*22fd0*/  STL.64 [R1+0x3b78], R16 ;  /* 0x003b781001007387 */ /* 0x0007e40000100a00 */
[----:B------:R-:W2:Y:S01]  /*22fe0*/  LDL.LU R28, [R1+0x3be8] ;  /* 0x003be800011c7983 */ /* 0x000ea20000300800 */
[----:B------:R-:W2:Y:S04]  /*22ff0*/  LDL.LU R29, [R1+0x3be4] ;  /* 0x003be400011d7983 */ /* 0x000ea80000300800 */
[----:B0-----:R-:W2:Y:S01]  /*23000*/  LDL.LU.64 R20, [R1+0x350] ;  /* 0x0003500001147983 */ /* 0x001ea20000300a00 */
[----:B-1----:R-:W2:Y:S02]  /*23010*/  LDL.LU.64 R22, [R1+0x358] ;  /* 0x0003580001167983 */ /* 0x002ea40000300a00 */
[----:B---3--:R-:W-:-:S02]  /*23020*/  IMAD.MOV.U32 R16, RZ, RZ, R19 ;  /* 0x000000ffff107224 */ /* 0x008fc400078e0013 */
[----:B------:R-:W-:-:S05]  /*23030*/  IMAD.MOV.U32 R17, RZ, RZ, R18 ;  /* 0x000000ffff117224 */ /* 0x000fca00078e0012 */
[----:B------:R-:W-:Y:S01]  /*23040*/  STL.64 [R1+0x3b90], R16 ;  /* 0x003b901001007387 */ /* 0x000fe20000100a00 */
[----:B------:R0:W-:Y:S03]  /*23050*/  STL.64 [R1+0x3b70], R12 ;  /* 0x003b700c01007387 */ /* 0x0001e60000100a00 */
[----:B0-----:R-:W3:Y:S01]  /*23060*/  LDL.LU.64 R12, [R1+0x330] ;  /* 0x00033000010c7983 */ /* 0x001ee20000300a00 */
[----:B----4-:R-:W-:Y:S02]  /*23070*/  IMAD.MOV.U32 R17, RZ, RZ, R14 ;  /* 0x000000ffff117224 */ /* 0x010fe400078e000e */
[----:B--2---:R-:W-:Y:S02]  /*23080*/  IMAD.MOV.U32 R16, RZ, RZ, R15 ;  /* 0x000000ffff107224 */ /* 0x004fe400078e000f */
[----:B------:R-:W3:Y:S01]  /*23090*/  LDL.LU.64 R14, [R1+0x338] ;  /* 0x00033800010e7983 */ /* 0x000ee20000300a00 */
[----:B------:R-:W-:Y:S02]  /*230a0*/  STL.64 [R1+0x3b30], R10 ;  /* 0x003b300a01007387 */ /* 0x000fe40000100a00 */
[----:B------:R0:W-:Y:S02]  /*230b0*/  STL.64 [R1+0x3b28], R8 ;  /* 0x003b280801007387 */ /* 0x0001e40000100a00 */
[----:B------:R-:W-:Y:S01]  /*230c0*/  HMMA.16816.F32 R16, R24, R16, R4 ;  /* 0x000000101810723c */ /* 0x000fe20000001804 */
[----:B0-----:R-:W-:-:S02]  /*230d0*/  IMAD.MOV.U32 R8, RZ, RZ, R29 ;  /* 0x000000ffff087224 */ /* 0x001fc400078e001d */
[----:B------:R-:W2:Y:S01]  /*230e0*/  LDL.LU R29, [R1+0x3be0] ;  /* 0x003be000011d7983 */ /* 0x000ea20000300800 */
[----:B------:R-:W4:Y:S02]  /*230f0*/  LDL.LU.64 R6, [R1+0x3bd8] ;  /* 0x003bd80001067983 */ /* 0x000f240000300a00 */
[----:B------:R-:W2:Y:S11]  /*23100*/  LDL.LU.64 R4, [R1+0x3bd0] ;  /* 0x003bd00001047983 */ /* 0x000eb60000300a00 */
[----:B------:R-:W-:Y:S06]  /*23110*/  @!UPT UIADD3 URZ, URZ, URZ, URZ ;  /* 0x0000003f3f3ff290 */ /* 0x000fec000fffe03f */
[----:B------:R4:W-:Y:S01]  /*23120*/  STL.64 [R1+0x360], R16 ;  /* 0x0003601001007387 */ /* 0x0009e20000100a00 */
[----:B------:R-:W-:Y:S02]  /*23130*/  STL.64 [R1+0x368], R18 ;  /* 0x0003681201007387 */ /* 0x000fe40000100a00 */
[----:B----4-:R-:W-:Y:S02]  /*23140*/  IMAD.MOV.U32 R16, RZ, RZ, R7 ;  /* 0x000000ffff107224 */ /* 0x010fe400078e0007 */
[----:B------:R-:W-:-:S05]  /*23150*/  IMAD.MOV.U32 R17, RZ, RZ, R6 ;  /* 0x000000ffff117224 */ /* 0x000fca00078e0006 */
[----:B------:R0:W-:Y:S04]  /*23160*/  STL.64 [R1+0x3ba8], R16 ;  /* 0x003ba81001007387 */ /* 0x0001e80000100a00 */
[----:B0-----:R-:W4:Y:S01]  /*23170*/  LDL.LU.64 R16, [R1+0x340] ;  /* 0x0003400001107983 */ /* 0x001f220000300a00 */
[----:B------:R-:W4:Y:S01]  /*23180*/  LDL.LU.64 R18, [R1+0x348] ;  /* 0x0003480001127983 */ /* 0x000f220000300a00 */
[C---:B--2---:R-:W-:Y:S01]  /*23190*/  HMMA.16816.F32 R4, R24.reuse, R4, R20 ;  /* 0x000000041804723c */ /* 0x044fe20000001814 */
[----:B------:R-:W3:Y:S02]  /*231a0*/  LDL.LU.64 R20, [R1+0x3bc8] ;  /* 0x003bc80001147983 */ /* 0x000ee40000300a00 */
[----:B------:R-:W-:Y:S11]  /*231b0*/  IMAD.MOV.U32 R9, RZ, RZ, R28 ;  /* 0x000000ffff097224 */ /* 0x000ff600078e001c */
[----:B------:R-:W-:Y:S09]  /*231c0*/  @!UPT UIADD3 URZ, URZ, URZ, URZ ;  /* 0x0000003f3f3ff290 */ /* 0x000ff2000fffe03f */
[----:B------:R0:W-:Y:S01]  /*231d0*/  STL.64 [R1+0x350], R4 ;  /* 0x0003500401007387 */ /* 0x0001e20000100a00 */
[----:B------:R-:W-:Y:S03]  /*231e0*/  STL.64 [R1+0x358], R6 ;  /* 0x0003580601007387 */ /* 0x000fe60000100a00 */
[----:B0-----:R-:W2:Y:S01]  /*231f0*/  LDL.LU.64 R4, [R1+0x3bc0] ;  /* 0x003bc00001047983 */ /* 0x001ea20000300a00 */
[C---:B----4-:R-:W-:Y:S11]  /*23200*/  HMMA.16816.F32 R8, R24.reuse, R8, R16 ;  /* 0x000000081808723c */ /* 0x050ff60000001810 */
[----:B------:R-:W-:Y:S11]  /*23210*/  @!UPT UIADD3 URZ, URZ, URZ, URZ ;  /* 0x0000003f3f3ff290 */ /* 0x000ff6000fffe03f */
[----:B------:R-:W-:Y:S01]  /*23220*/  @!UPT UIADD3 URZ, URZ, URZ, URZ ;  /* 0x0000003f3f3ff290 */ /* 0x000fe2000fffe03f */
[----:B------:R-:W-:Y:S01]  /*23230*/  STL.64 [R1+0x340], R8 ;  /* 0x0003400801007387 */ /* 0x000fe20000100a00 */
[----:B------:R3:W-:Y:S02]  /*23240*/  STL.64 [R1+0x348], R10 ;  /* 0x0003480a01007387 */ /* 0x0007e40000100a00 */
[----:B---3--:R-:W-:Y:S11]  /*23250*/  HMMA.16816.F32 R8, R24, R20, R12 ;  /* 0x000000141808723c */ /* 0x008ff6000000180c */
[----:B------:R-:W-:Y:S11]  /*23260*/  @!UPT UIADD3 URZ, URZ, URZ, URZ ;  /* 0x0000003f3f3ff290 */ /* 0x000ff6000fffe03f */
[----:B------:R-:W-:Y:S01]  /*23270*/  @!UPT UIADD3 URZ, URZ, URZ, URZ ;  /* 0x0000003f3f3ff290 */ /* 0x000fe2000fffe03f */
[----:B------:R-:W-:Y:S01]  /*23280*/  STL.64 [R1+0x330], R8 ;  /* 0x0003300801007387 */ /* 0x000fe20000100a00 */
[----:B------:R-:W-:Y:S02]  /*23290*/  STL.64 [R1+0x338], R10 ;  /* 0x0003380a01007387 */ /* 0x000fe40000100a00 */
[----:B------:R-:W3:Y:S02]  /*232a0*/  LDL.LU.64 R12, [R1+0x9a0] ;  /* 0x0009a000010c7983 */ /* 0x000ee40000300a00 */
[----:B------:R-:W4:Y:S02]  /*232b0*/  LDL.LU.64 R14, [R1+0x9a8] ;  /* 0x0009a800010e7983 */ /* 0x000f240000300a00 */
[----:B----4-:R-:W-:Y:S01]  /*232c0*/  STL.64 [R1+0x3b88], R14 ;  /* 0x003b880e01007387 */ /* 0x010fe20000100a00 */
[----:B---3--:R0:W-:Y:S03]  /*232d0*/  STL.64 [R1+0x3b80], R12 ;  /* 0x003b800c01007387 */ /* 0x0081e60000100a00 */
[----:B0-----:R-:W3:Y:S01]  /*232e0*/  LDL.LU.64 R12, [R1+0x9b0] ;  /* 0x0009b000010c7983 */ /* 0x001ee20000300a00 */
[----:B------:R-:W4:Y:S03]  /*232f0*/  LDL.LU.64 R14, [R1+0x9b8] ;  /* 0x0009b800010e7983 */ /* 0x000f260000300a00 */
[----:B----4-:R-:W-:Y:S01]  /*23300*/  STL.64 [R1+0x3ba0], R14 ;  /* 0x003ba00e01007387 */ /* 0x010fe20000100a00 */
[----:B---3--:R0:W-:Y:S03]  /*23310*/  STL.64 [R1+0x3b98], R12 ;  /* 0x003b980c01007387 */ /* 0x0081e60000100a00 */
[----:B0-----:R-:W3:Y:S01]  /*23320*/  LDL.LU.64 R12, [R1+0x9c0] ;  /* 0x0009c000010c7983 */ /* 0x001ee20000300a00 */
[----:B------:R-:W4:Y:S02]  /*23330*/  LDL.LU.64 R14, [R1+0x9c8] ;  /* 0x0009c800010e7983 */ /* 0x000f240000300a00 */
[----:B------:R-:W-:-:S02]  /*23340*/  IMAD.MOV.U32 R7, RZ, RZ, R20 ;  /* 0x000000ffff077224 */ /* 0x000fc400078e0014 */
[----:B------:R-:W-:Y:S02]  /*23350*/  IMAD.MOV.U32 R6, RZ, RZ, R21 ;  /* 0x000000ffff067224 */ /* 0x000fe400078e0015 */
[----:B------:R-:W0:Y:S04]  /*23360*/  LDSM.16.MT88.4 R20, [R3+0x380] ;  /* 0x000380000314783b */ /* 0x000e280000004200 */
[----:B----4-:R-:W-:Y:S01]  /*23370*/  STL.64 [R1+0x3bb8], R14 ;  /* 0x003bb80e01007387 */ /* 0x010fe20000100a00 */
[----:B---3--:R1:W-:Y:S03]  /*23380*/  STL.64 [R1+0x3bb0], R12 ;  /* 0x003bb00c01007387 */ /* 0x0083e60000100a00 */
[----:B-1----:R-:W3:Y:S01]  /*23390*/  LDL.LU.64 R12, [R1+0x9d0] ;  /* 0x0009d000010c7983 */ /* 0x002ee20000300a00 */
[----:B------:R-:W3:Y:S02]  /*233a0*/  LDL.LU.64 R14, [R1+0x9d8] ;  /* 0x0009d800010e7983 */ /* 0x000ee40000300a00 */
[----:B------:R-:W-:Y:S02]  /*233b0*/  STL.64 [R1+0x3b48], R6 ;  /* 0x003b480601007387 */ /* 0x000fe40000100a00 */
[----:B--2---:R1:W-:Y:S02]  /*233c0*/  STL.64 [R1+0x3b40], R4 ;  /* 0x003b400401007387 */ /* 0x0043e40000100a00 */
[----:B-1----:R-:W2:Y:S01]  /*233d0*/  LDL.LU.64 R4, [R1+0x970] ;  /* 0x0009700001047983 */ /* 0x002ea20000300a00 */
[----:B------:R-:W4:Y:S02]  /*233e0*/  LDL.LU.64 R6, [R1+0x978] ;  /* 0x0009780001067983 */ /* 0x000f240000300a00 */
[----:B------:R-:W-:-:S02]  /*233f0*/  IMAD.MOV.U32 R16, RZ, RZ, R2 ;  /* 0x000000ffff107224 */ /* 0x000fc400078e0002 */
[----:B------:R-:W-:-:S07]  /*23400*/  IMAD.MOV.U32 R17, RZ, RZ, R0 ;  /* 0x000000ffff117224 */ /* 0x000fce00078e0000 */
[C---:B---3--:R-:W-:Y:S01]  /*23410*/  HMMA.16816.F32 R16, R24.reuse, R16, R12 ;  /* 0x000000101810723c */ /* 0x048fe2000000180c */
[----:B----4-:R-:W-:Y:S01]  /*23420*/  STL.64 [R1+0x3b60], R6 ;  /* 0x003b600601007387 */ /* 0x010fe20000100a00 */
[----:B--2---:R1:W-:Y:S03]  /*23430*/  STL.64 [R1+0x3b58], R4 ;  /* 0x003b580401007387 */ /* 0x0043e60000100a00 */
[----:B-1----:R-:W2:Y:S01]  /*23440*/  LDL.LU.64 R4, [R1+0x980] ;  /* 0x0009800001047983 */ /* 0x002ea20000300a00 */
[----:B------:R-:W2:Y:S02]  /*23450*/  LDL.LU.64 R6, [R1+0x988] ;  /* 0x0009880001067983 */ /* 0x000ea40000300a00 */
[----:B------:R-:W3:Y:S02]  /*23460*/  LDL.LU.64 R8, [R1+0x960] ;  /* 0x0009600001087983 */ /* 0x000ee40000300a00 */
[----:B------:R-:W3:Y:S01]  /*23470*/  LDL.LU.64 R10, [R1+0x968] ;  /* 0x00096800010a7983 */ /* 0x000ee20000300a00 */
[----:B0-----:R-:W-:Y:S01]  /*23480*/  STL [R1+0x3a2c], R20 ;  /* 0x003a2c1401007387 */ /* 0x001fe20000100800 */
[----:B------:R0:W-:Y:S02]  /*23490*/  STL [R1+0x3a28], R21 ;  /* 0x003a281501007387 */ /* 0x0001e40000100800 */
[----:B------:R-:W-:Y:S02]  /*234a0*/  STL [R1+0x3a24], R22 ;  /* 0x003a241601007387 */ /* 0x000fe40000100800 */
[----:B------:R1:W-:Y:S01]  /*234b0*/  STL [R1+0x3a20], R23 ;  /* 0x003a201701007387 */ /* 0x0003e20000100800 */
[----:B0-----:R-:W4:Y:S01]  /*234c0*/  LDL.LU.64 R20, [R1+0x990] ;  /* 0x0009900001147983 */ /* 0x001f220000300a00 */
[----:B-1----:R-:W4:Y:S02]  /*234d0*/  LDL.LU.64 R22, [R1+0x998] ;  /* 0x0009980001167983 */ /* 0x002f240000300a00 */
[----:B------:R-:W-:Y:S02]  /*234e0*/  STL [R1+0x34b8], R3 ;  /* 0x0034b80301007387 */ /* 0x000fe40000100800 */
[----:B------:R-:W2:Y:S01]  /*234f0*/  LDL.LU.64 R14, [R1+0x3bb8] ;  /* 0x003bb800010e7983 */ /* 0x000ea20000300a00 */
[----:B------:R-:W2:Y:S01]  /*23500*/  LDL.LU.64 R12, [R1+0x3bb0] ;  /* 0x003bb000010c7983 */ /* 0x000ea20000300a00 */
[----:B------:R0:W-:Y:S02]  /*23510*/  STL.64 [R1+0x9d0], R16 ;  /* 0x0009d01001007387 */ /* 0x0001e40000100a00 */
[----:B------:R2:W-:Y:S01]  /*23520*/  STL.64 [R1+0x9d8], R18 ;  /* 0x0009d81201007387 */ /* 0x0005e20000100a00 */
        /* <DEDUP_REMOVED lines=16> */
[----:B------:R-:W2:Y:S11]  /*23630*/  LDL.LU.64 R12, [R1+0x3b70] ;  /* 0x003b7000010c7983 */ /* 0x000eb60000300a00 */
[----:B------:R-:W-:Y:S10]  /*23640*/  @!UPT UIADD3 URZ, URZ, URZ, URZ ;  /* 0x0000003f3f3ff290 */ /* 0x000ff4000fffe03f */
[----:B------:R0:W-:Y:S01]  /*23650*/  STL.64 [R1+0x9a0], R16 ;  /* 0x0009a01001007387 */ /* 0x0001e20000100a00 */
[----:B------:R1:W-:Y:S03]  /*23660*/  STL.64 [R1+0x9a8], R18 ;  /* 0x0009a81201007387 */ /* 0x0003e60000100a00 */
[----:B0-----:R-:W4:Y:S01]  /*23670*/  LDL.LU.64 R16, [R1+0x3b68] ;  /* 0x003b680001107983 */ /* 0x001f220000300a00 */
[C---:B--2---:R-:W-:Y:S08]  /*23680*/  HMMA.16816.F32 R12, R24.reuse, R12, R4 ;  /* 0x0000000c180c723c */ /* 0x044ff00000001804 */
[----:B----4-:R-:W-:Y:S01]  /*23690*/  HMMA.16816.F32 R20, R24, R16, R20 ;  /* 0x000000101814723c */ /* 0x010fe20000001814 */
[----:B------:R-:W-:-:S02]  /*236a0*/  IMAD.MOV.U32 R2, RZ, RZ, R16 ;  /* 0x000000ffff027224 */ /* 0x000fc400078e0010 */
[----:B------:R-:W-:Y:S11]  /*236b0*/  IMAD.MOV.U32 R0, RZ, RZ, R17 ;  /* 0x000000ffff007224 */ /* 0x000ff600078e0011 */
[----:B------:R-:W-:Y:S09]  /*236c0*/  @!UPT UIADD3 URZ, URZ, URZ, URZ ;  /* 0x0000003f3f3ff290 */ /* 0x000ff2000fffe03f */
[----:B------:R0:W-:Y:S01]  /*236d0*/  STL.64 [R1+0x990], R20 ;  /* 0x0009901401007387 */ /* 0x0001e20000100a00 */
[----:B------:R2:W-:Y:S02]  /*236e0*/  STL.64 [R1+0x998], R22 ;  /* 0x0009981601007387 */ /* 0x0005e40000100a00 */
[----:B------:R-:W4:Y:S02]  /*236f0*/  LDL.LU.64 R16, [R1+0x950] ;  /* 0x0009500001107983 */ /* 0x000f240000300a00 */
[----:B-1----:R-:W4:Y:S01]  /*23700*/  LDL.LU.64 R18, [R1+0x958] ;  /* 0x0009580001127983 */ /* 0x002f220000300a00 */
[----:B0-----:R-:W3:Y:S01]  /*23710*/  LDL.LU.64 R20, [R1+0x320] ;  /* 0x0003200001147983 */ /* 0x001ee20000300a00 */
[----:B--2---:R-:W2:Y:S02]  /*23720*/  LDL.LU.64 R22, [R1+0x328] ;  /* 0x0003280001167983 */ /* 0x004ea40000300a00 */
[----:B------:R-:W2:Y:S02]  /*23730*/  LDL.LU.64 R6, [R1+0x3b60] ;  /* 0x003b600001067983 */ /* 0x000ea40000300a00 */
[----:B------:R-:W2:Y:S01]  /*23740*/  LDL.LU.64 R4, [R1+0x3b58] ;  /* 0x003b580001047983 */ /* 0x000ea20000300a00 */
        /* <DEDUP_REMOVED lines=8> */
[----:B------:R-:W-:Y:S03]  /*237d0*/  STL.64 [R1+0x978], R14 ;  /* 0x0009780e01007387 */ /* 0x000fe60000100a00 */
[----:B0-----:R-:W3:Y:S02]  /*237e0*/  LDL.LU.64 R12, [R1+0x3b38] ;  /* 0x003b3800010c7983 */ /* 0x001ee40000300a00 */
[C---:B---3--:R-:W-:Y:S11]  /*237f0*/  HMMA.16816.F32 R8, R24.reuse, R12, R8 ;  /* 0x0000000c1808723c */ /* 0x048ff60000001808 */
[----:B------:R-:W-:Y:S11]  /*23800*/  @!UPT UIADD3 URZ, URZ, URZ, URZ ;  /* 0x0000003f3f3ff290 */ /* 0x000ff6000fffe03f */
[----:B------:R-:W-:Y:S01]  /*23810*/  @!UPT UIADD3 URZ, URZ, URZ, URZ ;  /* 0x0000003f3f3ff290 */ /* 0x000fe2000fffe03f */
[----:B------:R-:W-:Y:S01]  /*23820*/  STL.64 [R1+0x960], R8 ;  /* 0x0009600801007387 */ /* 0x000fe20000100a00 */
[----:B------:R0:W-:Y:S03]  /*23830*/  STL.64 [R1+0x968], R10 ;  /* 0x0009680a01007387 */ /* 0x0001e60000100a00 */
[----:B0-----:R-:W3:Y:S01]  /*23840*/  LDL.LU.64 R10, [R1+0x3b30] ;  /* 0x003b3000010a7983 */ /* 0x001ee20000300a00 */
[----:B------:R-:W4:Y:S02]  /*23850*/  LDL.LU.64 R8, [R1+0x3b28] ;  /* 0x003b280001087983 */ /* 0x000f240000300a00 */
[----:B------:R0:W-:Y:S02]  /*23860*/  STL.64 [R1+0x3ad0], R12 ;  /* 0x003ad00c01007387 */ /* 0x0001e40000100a00 */
[----:B0-----:R-:W2:Y:S04]  /*23870*/  LDL.64 R12, [R1+0x80] ;  /* 0x00008000010c7983 */ /* 0x001ea80000100a00 */
[----:B--2---:R0:W-:Y:S04]  /*23880*/  STL.64 [R1+0x3ae0], R12 ;  /* 0x003ae00c01007387 */ /* 0x0041e80000100a00 */
[----:B0-----:R-:W2:Y:S01]  /*23890*/  LDL.64 R12, [R1+0x90] ;  /* 0x00009000010c7983 */ /* 0x001ea20000100a00 */
[C---:B----4-:R-:W-:Y:S08]  /*238a0*/  HMMA.16816.F32 R16, R24.reuse, R8, R16 ;  /* 0x000000081810723c */ /* 0x050ff00000001810 */
[----:B------:R-:W-:Y:S01]  /*238b0*/  HMMA.16816.F32 R20, R24, R4, R20 ;  /* 0x000000041814723c */ /* 0x000fe20000001814 */
[----:B--2---:R0:W-:Y:S04]  /*238c0*/  STL.64 [R1+0x3af0], R12 ;  /* 0x003af00c01007387 */ /* 0x0041e80000100a00 */
[----:B0-----:R-:W2:Y:S04]  /*238d0*/  LDL.64 R12, [R1+0xa0] ;  /* 0x0000a000010c7983 */ /* 0x001ea80000100a00 */
[----:B--2---:R3:W-:Y:S02]  /*238e0*/  STL.64 [R1+0x3af8], R12 ;  /* 0x003af80c01007387 */ /* 0x0047e40000100a00 */
[----:B---3--:R-:W-:-:S02]  /*238f0*/  IMAD.MOV.U32 R12, RZ, RZ, R11 ;  /* 0x000000ffff0c7224 */ /* 0x008fc400078e000b */
[----:B------:R-:W-:-:S05]  /*23900*/  IMAD.MOV.U32 R13, RZ, RZ, R10 ;  /* 0x000000ffff0d7224 */ /* 0x000fca00078e000a */
[----:B------:R0:W-:Y:S04]  /*23910*/  STL.64 [R1+0x3b10], R12 ;  /* 0x003b100c01007387 */ /* 0x0001e80000100a00 */
[----:B0-----:R-:W2:Y:S01]  /*23920*/  LDL.LU.64 R12, [R1+0x2a0] ;  /* 0x0002a000010c7983 */ /* 0x001ea20000300a00 */
[----:B------:R-:W2:Y:S02]  /*23930*/  LDL.LU.64 R14, [R1+0x2a8] ;  /* 0x0002a800010e7983 */ /* 0x000ea40000300a00 */
[----:B------:R-:W-:Y:S02]  /*23940*/  STL.64 [R1+0x950], R16 ;  /* 0x0009501001007387 */ /* 0x000fe40000100a00 */
[----:B------:R0:W-:Y:S02]  /*23950*/  STL.64 [R1+0x958], R18 ;  /* 0x0009581201007387 */ /* 0x0001e40000100a00 */
[----:B0-----:R-:W2:Y:S01]  /*23960*/  LDL.LU.64 R18, [R1+0x3b20] ;  /* 0x003b200001127983 */ /* 0x001ea20000300a00 */
[----:B------:R-:W2:Y:S02]  /*23970*/  LDL.LU.64 R16, [R1+0x3b18] ;  /* 0x003b180001107983 */ /* 0x000ea40000300a00 */
[----:B------:R0:W-:Y:S02]  /*23980*/  STL.64 [R1+0x320], R20 ;  /* 0x0003201401007387 */ /* 0x0001e40000100a00 */
[----:B------:R1:W-:Y:S01]  /*23990*/  STL.64 [R1+0x328], R22 ;  /* 0x0003281601007387 */ /* 0x0003e20000100a00 */
[----:B0-----:R-:W3:Y:S01]  /*239a0*/  LDL.LU.64 R20, [R1+0x280] ;  /* 0x0002800001147983 */ /* 0x001ee20000300a00 */
[----:B-1----:R-:W4:Y:S02]  /*239b0*/  LDL.LU.64 R22, [R1+0x288] ;  /* 0x0002880001167983 */ /* 0x002f240000300a00 */
[----:B------:R-:W-:-:S02]  /*239c0*/  IMAD.MOV.U32 R24, RZ, RZ, R7 ;  /* 0x000000ffff187224 */ /* 0x000fc400078e0007 */
[----:B------:R-:W-:Y:S01]  /*239d0*/  IMAD.MOV.U32 R25, RZ, RZ, R6 ;  /* 0x000000ffff197224 */ /* 0x000fe200078e0006 */
[----:B----4-:R-:W-:Y:S01]  /*239e0*/  STL.64 [R1+0x3b08], R22 ;  /* 0x003b081601007387 */ /* 0x010fe20000100a00 */
[----:B---3--:R0:W-:Y:S03]  /*239f0*/  STL.64 [R1+0x3b00], R20 ;  /* 0x003b001401007387 */ /* 0x0081e60000100a00 */
[----:B0-----:R-:W3:Y:S01]  /*23a00*/  LDL.LU.64 R20, [R1+0x290] ;  /* 0x0002900001147983 */ /* 0x001ee20000300a00 */
[----:B------:R-:W3:Y:S02]  /*23a10*/  LDL.LU.64 R22, [R1+0x298] ;  /* 0x0002980001167983 */ /* 0x000ee40000300a00 */
[----:B------:R0:W-:Y:S02]  /*23a20*/  STL.64 [R1+0x3ad8], R24 ;  /* 0x003ad81801007387 */ /* 0x0001e40000100a00 */
[----:B0-----:R-:W2:Y:S01]  /*23a30*/  LDL.64 R24, [R1+0xc0] ;  /* 0x0000c00001187983 */ /* 0x001ea20000100a00 */
[----:B------:R-:W-:Y:S02]  /*23a40*/  STL [R1+0x3a3c], R5 ;  /* 0x003a3c0501007387 */ /* 0x000fe40000100800 */
[----:B------:R0:W-:Y:S02]  /*23a50*/  STL [R1+0x3ae8], R4 ;  /* 0x003ae80401007387 */ /* 0x0001e40000100800 */
[----:B0-----:R-:W4:Y:S01]  /*23a60*/  LDL.LU.64 R4, [R1+0x270] ;  /* 0x0002700001047983 */ /* 0x001f220000300a00 */
[----:B------:R-:W4:Y:S01]  /*23a70*/  LDL.LU.64 R6, [R1+0x278] ;  /* 0x0002780001067983 */ /* 0x000f220000300a00 */
[----:B--2---:R-:W-:Y:S01]  /*23a80*/  HMMA.16816.F32 R12, R16, R24, R12 ;  /* 0x00000018100c723c */ /* 0x004fe2000000180c */
[----:B------:R-:W-:-:S02]  /*23a90*/  IMAD.MOV.U32 R10, RZ, RZ, R25 ;  /* 0x000000ffff0a7224 */ /* 0x000fc400078e0019 */
[----:B------:R-:W-:Y:S11]  /*23aa0*/  IMAD.MOV.U32 R11, RZ, RZ, R24 ;  /* 0x000000ffff0b7224 */ /* 0x000ff600078e0018 */
[----:B------:R-:W-:Y:S09]  /*23ab0*/  @!UPT UIADD3 URZ, URZ, URZ, URZ ;  /* 0x0000003f3f3ff290 */ /* 0x000ff2000fffe03f */
        /* <DEDUP_REMOVED lines=12> */
[----:B------:R-:W3:Y:S02]  /*23b80*/  LDL.LU.64 R22, [R1+0x3b08] ;  /* 0x003b080001167983 */ /* 0x000ee40000300a00 */
[----:B------:R-:W3:Y:S11]  /*23b90*/  LDL.LU.64 R20, [R1+0x3b00] ;  /* 0x003b000001147983 */ /* 0x000ef60000300a00 */
[----:B------:R-:W-:Y:S02]  /*23ba0*/  @!UPT UIADD3 URZ, URZ, URZ, URZ ;  /* 0x0000003f3f3ff290 */ /* 0x000fe4000fffe03f */
[----:B------:R0:W-:Y:S01]  /*23bb0*/  STL.64 [R1+0x290], R12 ;  /* 0x0002900c01007387 */ /* 0x0001e20000100a00 */
[----:B------:R-:W-:Y:S04]  /*23bc0*/  STL.64 [R1+0x298], R14 ;  /* 0x0002980e01007387 */ /* 0x000fe80000100a00 */
[----:B0-----:R-:W3:Y:S02]  /*23bd0*/  LDL.LU.64 R12, [R1+0x3af8] ;  /* 0x003af800010c7983 */ /* 0x001ee40000300a00 */
[C---:B---3--:R-:W-:Y:S11]  /*23be0*/  HMMA.16816.F32 R20, R16.reuse, R12, R20 ;  /* 0x0000000c1014723c */ /* 0x048ff60000001814 */
[----:B------:R-:W-:Y:S11]  /*23bf0*/  @!UPT UIADD3 URZ, URZ, URZ, URZ ;  /* 0x0000003f3f3ff290 */ /* 0x000ff6000fffe03f */
[----:B------:R-:W-:Y:S01]  /*23c00*/  @!UPT UIADD3 URZ, URZ, URZ, URZ ;  /* 0x0000003f3f3ff290 */ /* 0x000fe2000fffe03f */
[----:B------:R-:W-:Y:S01]  /*23c10*/  STL.64 [R1+0x280], R20 ;  /* 0x0002801401007387 */ /* 0x000fe20000100a00 */
[----:B------:R0:W-:Y:S02]  /*23c20*/  STL.64 [R1+0x288], R22 ;  /* 0x0002881601007387 */ /* 0x0001e40000100a00 */
[----:B0-----:R-:W-:Y:S02]  /*23c30*/  IMAD.MOV.U32 R22, RZ, RZ, R12 ;  /* 0x000000ffff167224 */ /* 0x001fe400078e000c */
[----:B------:R-:W-:Y:S02]  /*23c40*/  IMAD.MOV.U32 R23, RZ, RZ, R13 ;  /* 0x000000ffff177224 */ /* 0x000fe400078e000d */
[----:B------:R-:W4:Y:S01]  /*23c50*/  LDL.LU.64 R12, [R1+0x3af0] ;  /* 0x003af000010c7983 */ /* 0x000f220000300a00 */
[----:B------:R-:W-:Y:S01]  /*23c60*/  STL [R1+0x3a38], R22 ;  /* 0x003a381601007387 */ /* 0x000fe20000100800 */
[----:B----4-:R-:W-:Y:S01]  /*23c70*/  HMMA.16816.F32 R4, R16, R12, R4 ;  /* 0x0000000c1004723c */ /* 0x010fe20000001804 */
[----:B------:R-:W-:-:S02]  /*23c80*/  IMAD.MOV.U32 R20, RZ, RZ, R12 ;  /* 0x000000ffff147224 */ /* 0x000fc400078e000c */
[----:B------:R-:W-:Y:S11]  /*23c90*/  IMAD.MOV.U32 R21, RZ, RZ, R13 ;  /* 0x000000ffff157224 */ /* 0x000ff600078e000d */
[----:B------:R-:W-:Y:S09]  /*23ca0*/  @!UPT UIADD3 URZ, URZ, URZ, URZ ;  /* 0x0000003f3f3ff290 */ /* 0x000ff2000fffe03f */
[----:B------:R0:W-:Y:S01]  /*23cb0*/  STL.64 [R1+0x270], R4 ;  /* 0x0002700401007387 */ /* 0x0001e20000100a00 */
[----:B------:R-:W-:Y:S03]  /*23cc0*/  STL.64 [R1+0x278], R6 ;  /* 0x0002780601007387 */ /* 0x000fe60000100a00 */
[----:B0-----:R-:W3:Y:S01]  /*23cd0*/  LDL.LU R4, [R1+0x3ae8] ;  /* 0x003ae80001047983 */ /* 0x001ee20000300800 */
[----:B------:R-:W4:Y:S02]  /*23ce0*/  LDL.LU.64 R12, [R1+0x3ae0] ;  /* 0x003ae000010c7983 */ /* 0x000f240000300a00 */
[----:B------:R-:W-:Y:S02]  /*23cf0*/  STL [R1+0x3aa8], R23 ;  /* 0x003aa81701007387 */ /* 0x000fe40000100800 */
[----:B------:R0:W-:Y:S02]  /*23d00*/  STL.64 [R1+0x3aa0], R20 ;  /* 0x003aa01401007387 */ /* 0x0001e40000100a00 */
[----:B0-----:R-:W2:Y:S01]  /*23d10*/  LDL.LU.64 R20, [R1+0x250] ;  /* 0x0002500001147983 */ /* 0x001ea20000300a00 */
[----:B------:R-:W2:Y:S01]  /*23d20*/  LDL.LU.64 R22, [R1+0x258] ;  /* 0x0002580001167983 */ /* 0x000ea20000300a00 */
[----:B----4-:R-:W-:Y:S01]  /*23d30*/  HMMA.16816.F32 R24, R16, R12, R24 ;  /* 0x0000000c1018723c */ /* 0x010fe20000001818 */
[----:B------:R-:W-:-:S02]  /*23d40*/  IMAD.MOV.U32 R7, RZ, RZ, R12 ;  /* 0x000000ffff077224 */ /* 0x000fc400078e000c */
[----:B------:R-:W-:Y:S11]  /*23d50*/  IMAD.MOV.U32 R6, RZ, RZ, R13 ;  /* 0x000000ffff067224 */ /* 0x000ff600078e000d */
[----:B------:R-:W-:Y:S09]  /*23d60*/  @!UPT UIADD3 URZ, URZ, URZ, URZ ;  /* 0x0000003f3f3ff290 */ /* 0x000ff2000fffe03f */
[----:B------:R0:W-:Y:S01]  /*23d70*/  STL.64 [R1+0x260], R24 ;  /* 0x0002601801007387 */ /* 0x0001e20000100a00 */
[----:B------:R-:W-:Y:S03]  /*23d80*/  STL.64 [R1+0x268], R26 ;  /* 0x0002681a01007387 */ /* 0x000fe60000100a00 */
[----:B0-----:R-:W2:Y:S01]  /*23d90*/  LDL.LU.64 R24, [R1+0x3ad8] ;  /* 0x003ad80001187983 */ /* 0x001ea20000300a00 */
[----:B------:R-:W4:Y:S02]  /*23da0*/  LDL.LU.64 R12, [R1+0x8b0] ;  /* 0x0008b000010c7983 */ /* 0x000f240000300a00 */
[----:B------:R-:W4:Y:S02]  /*23db0*/  LDL.LU.64 R14, [R1+0x8b8] ;  /* 0x0008b800010e7983 */ /* 0x000f240000300a00 */
[----:B------:R-:W-:Y:S01]  /*23dc0*/  STL.64 [R1+0x3ab0], R6 ;  /* 0x003ab00601007387 */ /* 0x000fe20000100a00 */
[----:B---3--:R0:W-:Y:S04]  /*23dd0*/  STL [R1+0x3aac], R4 ;  /* 0x003aac0401007387 */ /* 0x0081e80000100800 */
[----:B0-----:R-:W3:Y:S01]  /*23de0*/  LDL.64 R4, [R1+0x40] ;  /* 0x0000400001047983 */ /* 0x001ee20000100a00 */
[C---:B--2---:R-:W-:Y:S03]  /*23df0*/  HMMA.16816.F32 R24, R16.reuse, R24, R20 ;  /* 0x000000181018723c */ /* 0x044fe60000001814 */
[----:B---3--:R0:W-:Y:S04]  /*23e00*/  STL.64 [R1+0x3ac0], R4 ;  /* 0x003ac00401007387 */ /* 0x0081e80000100a00 */
[----:B0-----:R-:W2:Y:S01]  /*23e10*/  LDL.LU.64 R4, [R1+0x8a0] ;  /* 0x0008a00001047983 */ /* 0x001ea20000300a00 */
[----:B------:R-:W2:Y:S02]  /*23e20*/  LDL.LU.64 R6, [R1+0x8a8] ;  /* 0x0008a80001067983 */ /* 0x000ea40000300a00 */
[----:B------:R-:W3:Y:S11]  /*23e30*/  LDL.64 R20, [R1+0x30] ;  /* 0x0000300001147983 */ /* 0x000ef60000100a00 */
[----:B------:R-:W-:Y:S02]  /*23e40*/  @!UPT UIADD3 URZ, URZ, URZ, URZ ;  /* 0x0000003f3f3ff290 */ /* 0x000fe4000fffe03f */
[----:B------:R-:W-:Y:S01]  /*23e50*/  STL.64 [R1+0x250], R24 ;  /* 0x0002501801007387 */ /* 0x000fe20000100a00 */
[----:B------:R-:W-:Y:S02]  /*23e60*/  STL.64 [R1+0x258], R26 ;  /* 0x0002581a01007387 */ /* 0x000fe40000100a00 */
[----:B------:R-:W0:Y:S02]  /*23e70*/  LDSM.16.MT88.4 R24, [R29] ;  /* 0x000000001d18783b */ /* 0x000e240000004200 */
[----:B0-----:R-:W-:Y:S02]  /*23e80*/  STL.64 [R1+0x3930], R26 ;  /* 0x0039301a01007387 */ /* 0x001fe40000100a00 */
[----:B------:R0:W-:Y:S02]  /*23e90*/  STL.64 [R1+0x3928], R24 ;  /* 0x0039281801007387 */ /* 0x0001e40000100a00 */
[----:B0-----:R-:W2:Y:S01]  /*23ea0*/  LDL.64 R24, [R1] ;  /* 0x0000000001187983 */ /* 0x001ea20000100a00 */
[----:B----4-:R-:W-:Y:S03]  /*23eb0*/  HMMA.16816.F32 R12, R16, R8, R12 ;  /* 0x00000008100c723c */ /* 0x010fe6000000180c */
[----:B--2---:R0:W-:Y:S04]  /*23ec0*/  STL.64 [R1+0x3a70], R24 ;  /* 0x003a701801007387 */ /* 0x0041e80000100a00 */
[----:B0-----:R-:W2:Y:S01]  /*23ed0*/  LDL.64 R24, [R1+0x10] ;  /* 0x0000100001187983 */ /* 0x001ea20000100a00 */
[----:B------:R-:W-:-:S03]  /*23ee0*/  IMAD.MOV.U32 R3, RZ, RZ, R9 ;  /* 0x000000ffff037224 */ /* 0x000fc600078e0009 */
[----:B--2---:R-:W-:Y:S11]  /*23ef0*/  STL.64 [R1+0x3a88], R24 ;  /* 0x003a881801007387 */ /* 0x004ff60000100a00 */
[----:B------:R-:W-:Y:S01]  /*23f00*/  @!UPT UIADD3 URZ, URZ, URZ, URZ ;  /* 0x0000003f3f3ff290 */ /* 0x000fe2000fffe03f */
[----:B------:R0:W-:Y:S02]  /*23f10*/  STL.64 [R1+0x8b0], R12 ;  /* 0x0008b00c01007387 */ /* 0x0001e40000100a00 */
[----:B------:R1:W-:Y:S01]  /*23f20*/  STL.64 [R1+0x8b8], R14 ;  /* 0x0008b80e01007387 */ /* 0x0003e20000100a00 */
[----:B0-----:R-:W2:Y:S01]  /*23f30*/  LDL.LU.64 R12, [R1+0x3ad0] ;  /* 0x003ad000010c7983 */ /* 0x001ea20000300a00 */
[----:B-1----:R-:W-:Y:S02]  /*23f40*/  IMAD.MOV.U32 R14, RZ, RZ, R8 ;  /* 0x000000ffff0e7224 */ /* 0x002fe400078e0008 */
[----:B------:R-:W4:Y:S02]  /*23f50*/  LDL.LU.64 R8, [R1+0x3ac8] ;  /* 0x003ac80001087983 */ /* 0x000f240000300a00 */
[C---:B----4-:R-:W-:Y:S01]  /*23f60*/  HMMA.16816.F32 R4, R16.reuse, R8, R4 ;  /* 0x000000081004723c */ /* 0x050fe20000001804 */
[----:B------:R-:W-:Y:S02]  /*23f70*/  IMAD.MOV.U32 R15, RZ, RZ, R9 ;  /* 0x000000ffff0f7224 */ /* 0x000fe400078e0009 */
[----:B------:R-:W-:Y:S11]  /*23f80*/  IMAD.MOV.U32 R28, RZ, RZ, R8 ;  /* 0x000000ffff1c7224 */ /* 0x000ff600078e0008 */
[----:B------:R-:W-:Y:S09]  /*23f90*/  @!UPT UIADD3 URZ, URZ, URZ, URZ ;  /* 0x0000003f3f3ff290 */ /* 0x000ff2000fffe03f */
[----:B------:R0:W-:Y:S01]  /*23fa0*/  STL.64 [R1+0x8a0], R4 ;  /* 0x0008a00401007387 */ /* 0x0001e20000100a00 */
[----:B------:R-:W-:Y:S03]  /*23fb0*/  STL.64 [R1+0x8a8], R6 ;  /* 0x0008a80601007387 */ /* 0x000fe60000100a00 */
[----:B0-----:R-:W4:Y:S01]  /*23fc0*/  LDL.LU.64 R4, [R1+0x3ac0] ;  /* 0x003ac00001047983 */ /* 0x001f220000300a00 */
[----:B------:R-:W3:Y:S02]  /*23fd0*/  LDL.LU.64 R8, [R1+0x3ab8] ;  /* 0x003ab80001087983 */ /* 0x000ee40000300a00 */
[----:B------:R-:W-:Y:S02]  /*23fe0*/  STL.64 [R1+0x3a68], R14 ;  /* 0x003a680e01007387 */ /* 0x000fe40000100a00 */
[----:B--2---:R0:W-:Y:S02]  /*23ff0*/  STL.64 [R1+0x3a60], R12 ;  /* 0x003a600c01007387 */ /* 0x0041e40000100a00 */
[----:B0-----:R-:W4:Y:S01]  /*24000*/  LDL.LU.64 R12, [R1+0x890] ;  /* 0x00089000010c7983 */ /* 0x001f220000300a00 */
[----:B------:R-:W4:Y:S02]  /*24010*/  LDL.LU.64 R14, [R1+0x898] ;  /* 0x00089800010e7983 */ /* 0x000f240000300a00 */
[----:B----4-:R-:W-:Y:S01]  /*24020*/  HMMA.16816.F32 R12, R16, R4, R12 ;  /* 0x00000004100c723c */ /* 0x010fe2000000180c */
[----:B------:R-:W-:-:S02]  /*24030*/  IMAD.MOV.U32 R10, RZ, RZ, R4 ;  /* 0x000000ffff0a7224 */ /* 0x000fc400078e0004 */
[----:B------:R-:W-:Y:S11]  /*24040*/  IMAD.MOV.U32 R11, RZ, RZ, R5 ;  /* 0x000000ffff0b7224 */ /* 0x000ff600078e0005 */
[----:B------:R-:W-:Y:S09]  /*24050*/  @!UPT UIADD3 URZ, URZ, URZ, URZ ;  /* 0x0000003f3f3ff290 */ /* 0x000ff2000fffe03f */
[----:B------:R0:W-:Y:S01]  /*24060*/  STL.64 [R1+0x890], R12 ;  /* 0x0008900c01007387 */ /* 0x0001e20000100a00 */
[----:B------:R1:W-:Y:S02]  /*24070*/  STL.64 [R1+0x898], R14 ;  /* 0x0008980e01007387 */ /* 0x0003e40000100a00 */
[----:B------:R-:W3:Y:S02]  /*24080*/  LDL.LU.64 R4, [R1+0x880] ;  /* 0x0008800001047983 */ /* 0x000ee40000300a00 */
[----:B------:R-:W3:Y:S01]  /*24090*/  LDL.LU.64 R6, [R1+0x888] ;  /* 0x0008880001067983 */ /* 0x000ee20000300a00 */
[----:B0-----:R-:W2:Y:S01]  /*240a0*/  LDL.LU.64 R12, [R1+0x850] ;  /* 0x00085000010c7983 */ /* 0x001ea20000300a00 */
[----:B-1----:R-:W4:Y:S03]  /*240b0*/  LDL.LU.64 R14, [R1+0x858] ;  /* 0x00085800010e7983 */ /* 0x002f260000300a00 */
[----:B----4-:R-:W-:Y:S01]  /*240c0*/  STL.64 [R1+0x3a80], R14 ;  /* 0x003a800e01007387 */ /* 0x010fe20000100a00 */
[----:B--2---:R0:W-:Y:S03]  /*240d0*/  STL.64 [R1+0x3a78], R12 ;  /* 0x003a780c01007387 */ /* 0x0041e60000100a00 */
[----:B0-----:R-:W2:Y:S01]  /*240e0*/  LDL.LU.64 R12, [R1+0x860] ;  /* 0x00086000010c7983 */ /* 0x001ea20000300a00 */
[----:B------:R-:W4:Y:S01]  /*240f0*/  LDL.LU.64 R14, [R1+0x868] ;  /* 0x00086800010e7983 */ /* 0x000f220000300a00 */
[----:B---3--:R-:W-:Y:S01]  /*24100*/  HMMA.16816.F32 R4, R16, R20, R4 ;  /* 0x000000141004723c */ /* 0x008fe20000001804 */
[----:B------:R-:W-:-:S02]  /*24110*/  IMAD.MOV.U32 R24, RZ, RZ, R2 ;  /* 0x000000ffff187224 */ /* 0x000fc400078e0002 */
[----:B------:R-:W-:Y:S01]  /*24120*/  IMAD.MOV.U32 R25, RZ, RZ, R0 ;  /* 0x000000ffff197224 */ /* 0x000fe200078e0000 */
[----:B----4-:R-:W-:Y:S01]  /*24130*/  STL.64 [R1+0x3a98], R14 ;  /* 0x003a980e01007387 */ /* 0x010fe20000100a00 */
[----:B--2---:R0:W-:Y:S03]  /*24140*/  STL.64 [R1+0x3a90], R12 ;  /* 0x003a900c01007387 */ /* 0x0041e60000100a00 */
[----:B0-----:R-:W2:Y:S01]  /*24150*/  LDL.LU.64 R12, [R1+0x870] ;  /* 0x00087000010c7983 */ /* 0x001ea20000300a00 */
[----:B------:R-:W2:Y:S02]  /*24160*/  LDL.LU.64 R14, [R1+0x878] ;  /* 0x00087800010e7983 */ /* 0x000ea40000300a00 */
[----:B------:R-:W-:Y:S02]  /*24170*/  STL.64 [R1+0x3a58], R10 ;  /* 0x003a580a01007387 */ /* 0x000fe40000100a00 */
[----:B------:R0:W-:Y:S02]  /*24180*/  STL.64 [R1+0x3a50], R8 ;  /* 0x003a500801007387 */ /* 0x0001e40000100a00 */
[----:B0-----:R-:W3:Y:S01]  /*24190*/  LDL.LU.64 R8, [R1+0x840] ;  /* 0x0008400001087983 */ /* 0x001ee20000300a00 */
[----:B------:R-:W3:Y:S07]  /*241a0*/  LDL.LU.64 R10, [R1+0x848] ;  /* 0x00084800010a7983 */ /* 0x000eee0000300a00 */
[----:B------:R-:W-:Y:S02]  /*241b0*/  STL.64 [R1+0x880], R4 ;  /* 0x0008800401007387 */ /* 0x000fe40000100a00 */
[----:B------:R0:W-:Y:S02]  /*241c0*/  STL.64 [R1+0x888], R6 ;  /* 0x0008880601007387 */ /* 0x0001e40000100a00 */
[----:B0-----:R-:W4:Y:S01]  /*241d0*/  LDL.LU.64 R6, [R1+0x3ab0] ;  /* 0x003ab00001067983 */ /* 0x001f220000300a00 */
[----:B------:R-:W3:Y:S02]  /*241e0*/  LDL.LU R4, [R1+0x3aac] ;  /* 0x003aac0001047983 */ /* 0x000ee40000300800 */
[----:B------:R-:W-:-:S02]  /*241f0*/  IMAD.MOV.U32 R5, RZ, RZ, R20 ;  /* 0x000000ffff057224 */ /* 0x000fc400078e0014 */
[----:B------:R-:W-:Y:S01]  /*24200*/  IMAD.MOV.U32 R22, RZ, RZ, R21 ;  /* 0x000000ffff167224 */ /* 0x000fe200078e0015 */
[----:B------:R-:W3:Y:S01]  /*24210*/  LDL.LU R23, [R1+0x3aa8] ;  /* 0x003aa80001177983 */ /* 0x000ee20000300800 */
[----:B------:R-:W3:Y:S01]  /*24220*/  LDL.LU.64 R20, [R1+0x3aa0] ;  /* 0x003aa00001147983 */ /* 0x000ee20000300a00 */
[C---:B--2---:R-:W-:Y:S02]  /*24230*/  HMMA.16816.F32 R24, R16.reuse, R24, R12 ;  /* 0x000000181018723c */ /* 0x044fe4000000180c */
[----:B----4-:R-:W-:Y:S01]  /*24240*/  STL.64 [R1+0x3a48], R6 ;  /* 0x003a480601007387 */ /* 0x010fe20000100a00 */
[----:B---3--:R0:W-:Y:S03]  /*24250*/  STL.64 [R1+0x3a40], R4 ;  /* 0x003a400401007387 */ /* 0x0081e60000100a00 */
[----:B0-----:R-:W2:Y:S01]  /*24260*/  LDL.LU.64 R4, [R1+0x830] ;  /* 0x0008300001047983 */ /* 0x001ea20000300a00 */
[----:B------:R-:W2:Y:S02]  /*24270*/  LDL.LU.64 R6, [R1+0x838] ;  /* 0x0008380001067983 */ /* 0x000ea40000300a00 */
[----:B------:R-:W3:Y:S02]  /*24280*/  LDL.LU.64 R14, [R1+0x3a98] ;  /* 0x003a9800010e7983 */ /* 0x000ee40000300a00 */
[----:B------:R-:W3:Y:S11]  /*24290*/  LDL.LU.64 R12, [R1+0x3a90] ;  /* 0x003a9000010c7983 */ /* 0x000ef60000300a00 */
[----:B------:R-:W-:Y:S01]  /*242a0*/  @!UPT UIADD3 URZ, URZ, URZ, URZ ;  /* 0x0000003f3f3ff290 */ /* 0x000fe2000fffe03f */
[----:B------:R0:W-:Y:S01]  /*242b0*/  STL.64 [R1+0x870], R24 ;  /* 0x0008701801007387 */ /* 0x0001e20000100a00 */
[----:B------:R-:W-:Y:S03]  /*242c0*/  STL.64 [R1+0x878], R26 ;  /* 0x0008781a01007387 */ /* 0x000fe60000100a00 */
[----:B0-----:R-:W3:Y:S02]  /*242d0*/  LDL.LU.64 R24, [R1+0x3a88] ;  /* 0x003a880001187983 */ /* 0x001ee40000300a00 */
[C---:B---3--:R-:W-:Y:S01]  /*242e0*/  HMMA.16816.F32 R12, R16.reuse, R24, R12 ;  /* 0x00000018100c723c */ /* 0x048fe2000000180c */
[----:B------:R-:W-:Y:S02]  /*242f0*/  IMAD.MOV.U32 R2, RZ, RZ, R24 ;  /* 0x000000ffff027224 */ /* 0x000fe400078e0018 */
[----:B------:R-:W-:Y:S11]  /*24300*/  IMAD.MOV.U32 R0, RZ, RZ, R25 ;  /* 0x000000ffff007224 */ /* 0x000ff600078e0019 */
[----:B------:R-:W-:Y:S09]  /*24310*/  @!UPT UIADD3 URZ, URZ, URZ, URZ ;  /* 0x0000003f3f3ff290 */ /* 0x000ff2000fffe03f */
[----:B------:R-:W-:Y:S01]  /*24320*/  STL.64 [R1+0x860], R12 ;  /* 0x0008600c01007387 */ /* 0x000fe20000100a00 */
[----:B------:R0:W-:Y:S03]  /*24330*/  STL.64 [R1+0x868], R14 ;  /* 0x0008680e01007387 */ /* 0x0001e60000100a00 */
[----:B0-----:R-:W3:Y:S01]  /*24340*/  LDL.LU.64 R14, [R1+0x3a80] ;  /* 0x003a8000010e7983 */ /* 0x001ee20000300a00 */
[----:B------:R-:W3:Y:S02]  /*24350*/  LDL.LU.64 R12, [R1+0x3a78] ;  /* 0x003a7800010c7983 */ /* 0x000ee40000300a00 */
[----:B------:R-:W3:Y:S02]  /*24360*/  LDL.LU.64 R24, [R1+0x3a70] ;  /* 0x003a700001187983 */ /* 0x000ee40000300a00 */
        /* <DEDUP_REMOVED lines=8> */
[----:B0-----:R-:W2:Y:S01]  /*243f0*/  LDL.LU.64 R24, [R1+0x240] ;  /* 0x0002400001187983 */ /* 0x001ea20000300a00 */
[----:B------:R-:W2:Y:S01]  /*24400*/  LDL.LU.64 R26, [R1+0x248] ;  /* 0x00024800011a7983 */ /* 0x000ea20000300a00 */
[C---:B----4-:R-:W-:Y:S11]  /*24410*/  HMMA.16816.F32 R8, R16.reuse, R12, R8 ;  /* 0x0000000c1008723c */ /* 0x050ff60000001808 */
[----:B------:R-:W-:Y:S11]  /*24420*/  @!UPT UIADD3 URZ, URZ, URZ, URZ ;  /* 0x0000003f3f3ff290 */ /* 0x000ff6000fffe03f */
[----:B------:R-:W-:Y:S01]  /*24430*/  @!UPT UIADD3 URZ, URZ, URZ, URZ ;  /* 0x0000003f3f3ff290 */ /* 0x000fe2000fffe03f */
[----:B------:R-:W-:Y:S01]  /*24440*/  STL.64 [R1+0x840], R8 ;  /* 0x0008400801007387 */ /* 0x000fe20000100a00 */
[----:B------:R0:W-:Y:S03]  /*24450*/  STL.64 [R1+0x848], R10 ;  /* 0x0008480a01007387 */ /* 0x0001e60000100a00 */
[----:B0-----:R-:W4:Y:S01]  /*24460*/  LDL.LU.64 R10, [R1+0x3a58] ;  /* 0x003a5800010a7983 */ /* 0x001f220000300a00 */
[----:B------:R-:W2:Y:S02]  /*24470*/  LDL.LU.64 R8, [R1+0x3a50] ;  /* 0x003a500001087983 */ /* 0x000ea40000300a00 */
[----:B------:R-:W-:Y:S01]  /*24480*/  STL.64 [R1+0x3950], R12 ;  /* 0x0039500c01007387 */ /* 0x000fe20000100a00 */
[----:B--2---:R-:W-:Y:S11]  /*24490*/  HMMA.16816.F32 R4, R16, R8, R4 ;  /* 0x000000081004723c */ /* 0x004ff60000001804 */
[----:B------:R-:W-:Y:S11]  /*244a0*/  @!UPT UIADD3 URZ, URZ, URZ, URZ ;  /* 0x0000003f3f3ff290 */ /* 0x000ff6000fffe03f */
[----:B------:R-:W-:Y:S01]  /*244b0*/  @!UPT UIADD3 URZ, URZ, URZ, URZ ;  /* 0x0000003f3f3ff290 */ /* 0x000fe2000fffe03f */
[----:B------:R-:W-:Y:S01]  /*244c0*/  STL.64 [R1+0x830], R4 ;  /* 0x0008300401007387 */ /* 0x000fe20000100a00 */
[----:B------:R0:W-:Y:S03]  /*244d0*/  STL.64 [R1+0x838], R6 ;  /* 0x0008380601007387 */ /* 0x0001e60000100a00 */
[----:B0-----:R-:W2:Y:S01]  /*244e0*/  LDL.LU.64 R6, [R1+0x3a48] ;  /* 0x003a480001067983 */ /* 0x001ea20000300a00 */
[----:B------:R-:W2:Y:S02]  /*244f0*/  LDL.LU.64 R4, [R1+0x3a40] ;  /* 0x003a400001047983 */ /* 0x000ea40000300a00 */
[----:B------:R0:W-:Y:S02]  /*24500*/  STL.64 [R1+0x3948], R8 ;  /* 0x0039480801007387 */ /* 0x0001e40000100a00 */
[----:B0-----:R-:W2:Y:S04]  /*24510*/  LDL.64 R8, [R1+0x20] ;  /* 0x0000200001087983 */ /* 0x001ea80000100a00 */
[----:B--2---:R0:W-:Y:S02]  /*24520*/  STL.64 [R1+0x3968], R8 ;  /* 0x0039680801007387 */ /* 0x0041e40000100a00 */
[----:B0-----:R-:W-:-:S02]  /*24530*/  IMAD.MOV.U32 R8, RZ, RZ, R5 ;  /* 0x000000ffff087224 */ /* 0x001fc400078e0005 */
[----:B------:R-:W2:Y:S01]  /*24540*/  LDL.LU R5, [R1+0x3a3c] ;  /* 0x003a3c0001057983 */ /* 0x000ea20000300800 */
[----:B------:R-:W-:Y:S02]  /*24550*/  IMAD.MOV.U32 R9, RZ, RZ, R22 ;  /* 0x000000ffff097224 */ /* 0x000fe400078e0016 */
[----:B------:R-:W3:Y:S03]  /*24560*/  LDL.LU R22, [R1+0x3a38] ;  /* 0x003a380001167983 */ /* 0x000ee60000300800 */
[----:B------:R0:W-:Y:S04]  /*24570*/  STL.64 [R1+0x3980], R8 ;  /* 0x0039800801007387 */ /* 0x0001e80000100a00 */
[----:B0-----:R-:W3:Y:S01]  /*24580*/  LDL.64 R8, [R1+0x70] ;  /* 0x0000700001087983 */ /* 0x001ee20000100a00 */
[----:B----4-:R-:W-:-:S02]  /*24590*/  IMAD.MOV.U32 R12, RZ, RZ, R10 ;  /* 0x000000ffff0c7224 */ /* 0x010fc400078e000a */
[----:B------:R-:W-:Y:S01]  /*245a0*/  IMAD.MOV.U32 R13, RZ, RZ, R11 ;  /* 0x000000ffff0d7224 */ /* 0x000fe200078e000b */
[----:B--2---:R-:W-:Y:S01]  /*245b0*/  HMMA.16816.F32 R16, R16, R4, R24 ;  /* 0x000000041010723c */ /* 0x004fe20000001818 */
[----:B---3--:R-:W-:Y:S01]  /*245c0*/  STL.64 [R1+0x39b8], R8 ;  /* 0x0039b80801007387 */ /* 0x008fe20000100a00 */
[----:B------:R-:W2:Y:S02]  /*245d0*/  LDL.LU R10, [R1+0x3a34] ;  /* 0x003a3400010a7983 */ /* 0x000ea40000300800 */
[----:B------:R-:W3:Y:S02]  /*245e0*/  LDL.LU R11, [R1+0x3a30] ;  /* 0x003a3000010b7983 */ /* 0x000ee40000300800 */
[----:B------:R-:W-:Y:S01]  /*245f0*/  STL.64 [R1+0x3988], R12 ;  /* 0x0039880c01007387 */ /* 0x000fe20000100a00 */
[----:B------:R0:W-:Y:S11]  /*24600*/  STL.64 [R1+0x39c0], R4 ;  /* 0x0039c00401007387 */ /* 0x0001f60000100a00 */
[----:B------:R-:W-:Y:S05]  /*24610*/  @!UPT UIADD3 URZ, URZ, URZ, URZ ;  /* 0x0000003f3f3ff290 */ /* 0x000fea000fffe03f */
[----:B------:R-:W-:Y:S02]  /*24620*/  STL.64 [R1+0x240], R16 ;  /* 0x0002401001007387 */ /* 0x000fe40000100a00 */
[----:B------:R-:W-:Y:S02]  /*24630*/  STL.64 [R1+0x248], R18 ;  /* 0x0002481201007387 */ /* 0x000fe40000100a00 */
[----:B0-----:R-:W-:Y:S02]  /*24640*/  IMAD.MOV.U32 R4, RZ, RZ, R20 ;  /* 0x000000ffff047224 */ /* 0x001fe400078e0014 */
[----:B------:R-:W-:Y:S01]  /*24650*/  IMAD.MOV.U32 R5, RZ, RZ, R21 ;  /* 0x000000ffff057224 */ /* 0x000fe200078e0015 */
[----:B------:R-:W4:Y:S01]  /*24660*/  LDL.LU R20, [R1+0x3a2c] ;  /* 0x003a2c0001147983 */ /* 0x000f220000300800 */
[----:B------:R-:W4:Y:S03]  /*24670*/  LDL.LU R21, [R1+0x3a28] ;  /* 0x003a280001157983 */ /* 0x000f260000300800 */
[----:B------:R0:W-:Y:S02]  /*24680*/  STL.64 [R1+0x39d8], R4 ;  /* 0x0039d80401007387 */ /* 0x0001e40000100a00 */
[----:B0-----:R-:W-:-:S02]  /*24690*/  IMAD.MOV.U32 R4, RZ, RZ, R22 ;  /* 0x000000ffff047224 */ /* 0x001fc400078e0016 */
[----:B------:R-:W-:Y:S01]  /*246a0*/  IMAD.MOV.U32 R5, RZ, RZ, R23 ;  /* 0x000000ffff057224 */ /* 0x000fe200078e0017 */
[----:B------:R-:W4:Y:S01]  /*246b0*/  LDL.LU R22, [R1+0x3a24] ;  /* 0x003a240001167983 */ /* 0x000f220000300800 */
[----:B------:R-:W4:Y:S02]  /*246c0*/  LDL.LU R23, [R1+0x3a20] ;  /* 0x003a200001177983 */ /* 0x000f240000300800 */
[----:B------:R-:W2:Y:S02]  /*246d0*/  LDL.LU.64 R24, [R1+0x1a0] ;  /* 0x0001a00001187983 */ /* 0x000ea40000300a00 */
[----:B------:R-:W2:Y:S02]  /*246e0*/  LDL.LU.64 R26, [R1+0x1a8] ;  /* 0x0001a800011a7983 */ /* 0x000ea40000300a00 */
[----:B--2---:R-:W-:Y:S01]  /*246f0*/  STL.64 [R1+0x3a10], R26 ;  /* 0x003a101a01007387 */ /* 0x004fe20000100a00 */
[----:B------:R-:W-:Y:S02]  /*24700*/  STL.64 [R1+0x3a08], R24 ;  /* 0x003a081801007387 */ /* 0x000fe40000100a00 */
[----:B------:R-:W-:Y:S02]  /*24710*/  STL.64 [R1+0x39f8], R6 ;  /* 0x0039f80601007387 */ /* 0x000fe40000100a00 */
[----:B------:R0:W-:Y:S02]  /*24720*/  STL.64 [R1+0x39f0], R4 ;  /* 0x0039f00401007387 */ /* 0x0001e40000100a00 */
[----:B0-----:R-:W2:Y:S01]  /*24730*/  LDL.64 R4, [R1+0xb0] ;  /* 0x0000b00001047983 */ /* 0x001ea20000100a00 */
[----:B---3--:R-:W-:-:S02]  /*24740*/  IMAD.MOV.U32 R24, RZ, RZ, R11 ;  /* 0x000000ffff187224 */ /* 0x008fc400078e000b */
[----:B------:R-:W-:Y:S01]  /*24750*/  IMAD.MOV.U32 R25, RZ, RZ, R10 ;  /* 0x000000ffff197224 */ /* 0x000fe200078e000a */
[----:B--2---:R0:W-:Y:S04]  /*24760*/  STL.64 [R1+0x3a18], R4 ;  /* 0x003a180401007387 */ /* 0x0041e80000100a00 */
[----:B0-----:R-:W4:Y:S01]  /*24770*/  LDL.LU.64 R4, [R1+0x1b0] ;  /* 0x0001b00001047983 */ /* 0x001f220000300a00 */
[----:B------:R-:W4:Y:S02]  /*24780*/  LDL.LU.64 R6, [R1+0x1b8] ;  /* 0x0001b80001067983 */ /* 0x000f240000300a00 */
[----:B------:R-:W2:Y:S02]  /*24790*/  LDL.LU.64 R8, [R1+0x170] ;  /* 0x0001700001087983 */ /* 0x000ea40000300a00 */
[----:B------:R-:W3:Y:S02]  /*247a0*/  LDL.LU.64 R10, [R1+0x178] ;  /* 0x00017800010a7983 */ /* 0x000ee40000300a00 */
[----:B---3--:R-:W-:Y:S01]  /*247b0*/  STL.64 [R1+0x39d0], R10 ;  /* 0x0039d00a01007387 */ /* 0x008fe20000100a00 */
[----:B--2---:R0:W-:Y:S03]  /*247c0*/  STL.64 [R1+0x39c8], R8 ;  /* 0x0039c80801007387 */ /* 0x0041e60000100a00 */
[----:B0-----:R-:W2:Y:S01]  /*247d0*/  LDL.LU.64 R8, [R1+0x180] ;  /* 0x0001800001087983 */ /* 0x001ea20000300a00 */
[----:B------:R-:W3:Y:S01]  /*247e0*/  LDL.LU.64 R10, [R1+0x188] ;  /* 0x00018800010a7983 */ /* 0x000ee20000300a00 */
[----:B----4-:R-:W-:Y:S01]  /*247f0*/  HMMA.16816.F32 R24, R20, R24, R4 ;  /* 0x000000181418723c */ /* 0x010fe20000001804 */
[----:B------:R-:W-:-:S02]  /*24800*/  IMAD.MOV.U32 R12, RZ, RZ, R28 ;  /* 0x000000ffff0c7224 */ /* 0x000fc400078e001c */
[----:B------:R-:W-:Y:S01]  /*24810*/  IMAD.MOV.U32 R13, RZ, RZ, R15 ;  /* 0x000000ffff0d7224 */ /* 0x000fe200078e000f */
[----:B---3--:R-:W-:Y:S01]  /*24820*/  STL.64 [R1+0x39e8], R10 ;  /* 0x0039e80a01007387 */ /* 0x008fe20000100a00 */
[----:B--2---:R0:W-:Y:S03]  /*24830*/  STL.64 [R1+0x39e0], R8 ;  /* 0x0039e00801007387 */ /* 0x0041e60000100a00 */
[----:B0-----:R-:W2:Y:S01]  /*24840*/  LDL.LU.64 R8, [R1+0x190] ;  /* 0x0001900001087983 */ /* 0x001ea20000300a00 */
[----:B------:R-:W2:Y:S02]  /*24850*/  LDL.LU.64 R10, [R1+0x198] ;  /* 0x00019800010a7983 */ /* 0x000ea40000300a00 */
[----:B------:R-:W3:Y:S02]  /*24860*/  LDL.LU.64 R16, [R1+0x160] ;  /* 0x0001600001107983 */ /* 0x000ee40000300a00 */
[----:B------:R-:W3:Y:S01]  /*24870*/  LDL.LU.64 R18, [R1+0x168] ;  /* 0x0001680001127983 */ /* 0x000ee20000300a00 */
[----:B------:R-:W-:Y:S01]  /*24880*/  STL.64 [R1+0x39a0], R12 ;  /* 0x0039a00c01007387 */ /* 0x000fe20000100a00 */
[----:B------:R-:W4:Y:S08]  /*24890*/  LDL.LU.64 R4, [R1+0x3a18] ;  /* 0x003a180001047983 */ /* 0x000f300000300a00 */
[----:B------:R-:W-:Y:S02]  /*248a0*/  STL.64 [R1+0x1b0], R24 ;  /* 0x0001b01801007387 */ /* 0x000fe40000100a00 */
[----:B------:R0:W-:Y:S02]  /*248b0*/  STL.64 [R1+0x1b8], R26 ;  /* 0x0001b81a01007387 */ /* 0x0001e40000100a00 */
[----:B0-----:R-:W4:Y:S01]  /*248c0*/  LDL.LU.64 R26, [R1+0x3a10] ;  /* 0x003a1000011a7983 */ /* 0x001f220000300a00 */
[----:B------:R-:W4:Y:S02]  /*248d0*/  LDL.LU.64 R24, [R1+0x3a08] ;  /* 0x003a080001187983 */ /* 0x000f240000300a00 */
[----:B------:R-:W-:Y:S01]  /*248e0*/  IMAD.MOV.U32 R13, RZ, RZ, R3 ;  /* 0x000000ffff0d7224 */ /* 0x000fe200078e0003 */
[----:B----4-:R-:W-:Y:S01]  /*248f0*/  HMMA.16816.F32 R24, R20, R4, R24 ;  /* 0x000000041418723c */ /* 0x010fe20000001818 */
[----:B------:R-:W-:Y:S11]  /*24900*/  IMAD.MOV.U32 R3, RZ, RZ, R5 ;  /* 0x000000ffff037224 */ /* 0x000ff600078e0005 */
[----:B------:R-:W-:Y:S11]  /*24910*/  @!UPT UIADD3 URZ, URZ, URZ, URZ ;  /* 0x0000003f3f3ff290 */ /* 0x000ff6000fffe03f */
[----:B------:R0:W-:Y:S01]  /*24920*/  STL.64 [R1+0x1a0], R24 ;  /* 0x0001a01801007387 */ /* 0x0001e20000100a00 */
[----:B------:R1:W-:Y:S03]  /*24930*/  STL.64 [R1+0x1a8], R26 ;  /* 0x0001a81a01007387 */ /* 0x0003e60000100a00 */
[----:B0-----:R-:W4:Y:S01]  /*24940*/  LDL.LU.64 R24, [R1+0x3a00] ;  /* 0x003a000001187983 */ /* 0x001f220000300a00 */
[----:B-1----:R-:W-:Y:S02]  /*24950*/  IMAD.MOV.U32 R26, RZ, RZ, R4 ;  /* 0x000000ffff1a7224 */ /* 0x002fe400078e0004 */
[----:B------:R-:W2:Y:S02]  /*24960*/  LDL.LU.64 R6, [R1+0x39f8] ;  /* 0x0039f80001067983 */ /* 0x000ea40000300a00 */
[----:B------:R-:W2:Y:S01]  /*24970*/  LDL.LU.64 R4, [R1+0x39f0] ;  /* 0x0039f00001047983 */ /* 0x000ea20000300a00 */
[----:B------:R-:W-:Y:S04]  /*24980*/  STL [R1+0x3960], R26 ;  /* 0x0039601a01007387 */ /* 0x000fe80000100800 */
[----:B----4-:R2:W-:Y:S02]  /*24990*/  STL.64 [R1+0x3958], R24 ;  /* 0x0039581801007387 */ /* 0x0105e40000100a00 */
[----:B--2---:R-:W-:-:S02]  /*249a0*/  IMAD.MOV.U32 R24, RZ, RZ, R7 ;  /* 0x000000ffff187224 */ /* 0x004fc400078e0007 */
[----:B------:R-:W-:Y:S02]  /*249b0*/  IMAD.MOV.U32 R25, RZ, RZ, R6 ;  /* 0x000000ffff197224 */ /* 0x000fe400078e0006 */
[C---:B------:R-:W-:Y:S01]  /*249c0*/  HMMA.16816.F32 R4, R20.reuse, R4, R8 ;  /* 0x000000041404723c */ /* 0x040fe20000001808 */
[----:B------:R-:W2:Y:S01]  /*249d0*/  LDL.LU.64 R10, [R1+0x39e8] ;  /* 0x0039e800010a7983 */ /* 0x000ea20000300a00 */
[----:B------:R-:W2:Y:S11]  /*249e0*/  LDL.LU.64 R8, [R1+0x39e0] ;  /* 0x0039e00001087983 */ /* 0x000eb60000300a00 */
[----:B------:R-:W-:Y:S10]  /*249f0*/  @!UPT UIADD3 URZ, URZ, URZ, URZ ;  /* 0x0000003f3f3ff290 */ /* 0x000ff4000fffe03f */
        /* <DEDUP_REMOVED lines=9> */
[----:B0-----:R-:W4:Y:S01]  /*24a90*/  LDL.LU.64 R4, [R1+0x39c0] ;  /* 0x0039c00001047983 */ /* 0x001f220000300a00 */
[C---:B--2---:R-:W-:Y:S03]  /*24aa0*/  HMMA.16816.F32 R24, R20.reuse, R24, R8 ;  /* 0x000000181418723c */ /* 0x044fe60000001808 */
[----:B------:R-:W3:Y:S11]  /*24ab0*/  LDL.LU.64 R8, [R1+0x39b8] ;  /* 0x0039b80001087983 */ /* 0x000ef60000300a00 */
[----:B------:R-:W-:Y:S09]  /*24ac0*/  @!UPT UIADD3 URZ, URZ, URZ, URZ ;  /* 0x0000003f3f3ff290 */ /* 0x000ff2000fffe03f */
[----:B------:R-:W-:Y:S01]  /*24ad0*/  STL.64 [R1+0x170], R24 ;  /* 0x0001701801007387 */ /* 0x000fe20000100a00 */
[----:B------:R-:W-:Y:S01]  /*24ae0*/  STL.64 [R1+0x178], R26 ;  /* 0x0001781a01007387 */ /* 0x000fe20000100a00 */
[C---:B---3--:R-:W-:Y:S01]  /*24af0*/  HMMA.16816.F32 R16, R20.reuse, R8, R16 ;  /* 0x000000081410723c */ /* 0x048fe20000001810 */
[----:B-1----:R-:W-:Y:S02]  /*24b00*/  IMAD.MOV.U32 R7, RZ, RZ, R8 ;  /* 0x000000ffff077224 */ /* 0x002fe400078e0008 */
[----:B------:R-:W-:Y:S11]  /*24b10*/  IMAD.MOV.U32 R6, RZ, RZ, R9 ;  /* 0x000000ffff067224 */ /* 0x000ff600078e0009 */
[----:B------:R-:W-:Y:S09]  /*24b20*/  @!UPT UIADD3 URZ, URZ, URZ, URZ ;  /* 0x0000003f3f3ff290 */ /* 0x000ff2000fffe03f */
[----:B------:R-:W-:Y:S01]  /*24b30*/  STL.64 [R1+0x160], R16 ;  /* 0x0001601001007387 */ /* 0x000fe20000100a00 */
[----:B------:R-:W-:Y:S02]  /*24b40*/  STL.64 [R1+0x168], R18 ;  /* 0x0001681201007387 */ /* 0x000fe40000100a00 */
[----:B------:R-:W2:Y:S02]  /*24b50*/  LDL.LU.64 R8, [R1+0x780] ;  /* 0x0007800001087983 */ /* 0x000ea40000300a00 */
[----:B------:R-:W3:Y:S01]  /*24b60*/  LDL.LU.64 R10, [R1+0x788] ;  /* 0x00078800010a7983 */ /* 0x000ee20000300a00 */
[----:B------:R-:W0:Y:S04]  /*24b70*/  LDSM.16.MT88.4 R16, [R29+0x80] ;  /* 0x000080001d10783b */ /* 0x000e280000004200 */
[----:B---3--:R-:W-:Y:S01]  /*24b80*/  STL.64 [R1+0x3998], R10 ;  /* 0x0039980a01007387 */ /* 0x008fe20000100a00 */
[----:B--2---:R1:W-:Y:S03]  /*24b90*/  STL.64 [R1+0x3990], R8 ;  /* 0x0039900801007387 */ /* 0x0043e60000100a00 */
[----:B-1----:R-:W2:Y:S01]  /*24ba0*/  LDL.LU.64 R8, [R1+0x790] ;  /* 0x0007900001087983 */ /* 0x002ea20000300a00 */
[----:B------:R-:W3:Y:S02]  /*24bb0*/  LDL.LU.64 R10, [R1+0x798] ;  /* 0x00079800010a7983 */ /* 0x000ee40000300a00 */
[----:B------:R-:W-:Y:S01]  /*24bc0*/  IMAD.MOV.U32 R12, RZ, RZ, R14 ;  /* 0x000000ffff0c7224 */ /* 0x000fe200078e000e */
[----:B---3--:R-:W-:Y:S01]  /*24bd0*/  STL.64 [R1+0x39b0], R10 ;  /* 0x0039b00a01007387 */ /* 0x008fe20000100a00 */
[----:B--2---:R1:W-:Y:S03]  /*24be0*/  STL.64 [R1+0x39a8], R8 ;  /* 0x0039a80801007387 */ /* 0x0043e60000100a00 */
[----:B-1----:R-:W2:Y:S01]  /*24bf0*/  LDL.LU.64 R8, [R1+0x7a0] ;  /* 0x0007a00001087983 */ /* 0x002ea20000300a00 */
[----:B------:R-:W2:Y:S02]  /*24c00*/  LDL.LU.64 R10, [R1+0x7a8] ;  /* 0x0007a800010a7983 */ /* 0x000ea40000300a00 */
[----:B------:R-:W3:Y:S02]  /*24c10*/  LDL.LU.64 R24, [R1+0x760] ;  /* 0x0007600001187983 */ /* 0x000ee40000300a00 */
[----:B------:R-:W3:Y:S01]  /*24c20*/  LDL.LU.64 R26, [R1+0x768] ;  /* 0x00076800011a7983 */ /* 0x000ee20000300a00 */
[C---:B--2---:R-:W-:Y:S01]  /*24c30*/  HMMA.16816.F32 R12, R20.reuse, R12, R8 ;  /* 0x0000000c140c723c */ /* 0x044fe20000001808 */
[----:B---3--:R-:W-:Y:S01]  /*24c40*/  STL.64 [R1+0x3978], R26 ;  /* 0x0039781a01007387 */ /* 0x008fe20000100a00 */
[----:B------:R1:W-:Y:S03]  /*24c50*/  STL.64 [R1+0x3970], R24 ;  /* 0x0039701801007387 */ /* 0x0003e60000100a00 */
[----:B-1----:R-:W2:Y:S01]  /*24c60*/  LDL.LU.64 R24, [R1+0x770] ;  /* 0x0007700001187983 */ /* 0x002ea20000300a00 */
[----:B------:R-:W2:Y:S02]  /*24c70*/  LDL.LU.64 R26, [R1+0x778] ;  /* 0x00077800011a7983 */ /* 0x000ea40000300a00 */
[----:B------:R-:W-:Y:S02]  /*24c80*/  STL.64 [R1+0x3940], R6 ;  /* 0x0039400601007387 */ /* 0x000fe40000100a00 */
[----:B----4-:R1:W-:Y:S02]  /*24c90*/  STL.64 [R1+0x3938], R4 ;  /* 0x0039380401007387 */ /* 0x0103e40000100a00 */
[----:B-1----:R-:W3:Y:S01]  /*24ca0*/  LDL.LU.64 R4, [R1+0x750] ;  /* 0x0007500001047983 */ /* 0x002ee20000300a00 */
[----:B------:R-:W3:Y:S02]  /*24cb0*/  LDL.LU.64 R6, [R1+0x758] ;  /* 0x0007580001067983 */ /* 0x000ee40000300a00 */
[----:B0-----:R-:W-:Y:S02]  /*24cc0*/  STL.64 [R1+0x3878], R18 ;  /* 0x0038781201007387 */ /* 0x001fe40000100a00 */
[----:B------:R-:W-:Y:S01]  /*24cd0*/  STL.64 [R1+0x3870], R16 ;  /* 0x0038701001007387 */ /* 0x000fe20000100a00 */
[----:B------:R-:W4:Y:S01]  /*24ce0*/  LDL.LU.64 R10, [R1+0x39b0] ;  /* 0x0039b000010a7983 */ /* 0x000f220000300a00 */
[----:B------:R-:W4:Y:S04]  /*24cf0*/  LDL.LU.64 R8, [R1+0x39a8] ;  /* 0x0039a80001087983 */ /* 0x000f280000300a00 */
[----:B------:R0:W-:Y:S02]  /*24d00*/  STL.64 [R1+0x7a0], R12 ;  /* 0x0007a00c01007387 */ /* 0x0001e40000100a00 */
[----:B------:R4:W-:Y:S01]  /*24d10*/  STL.64 [R1+0x7a8], R14 ;  /* 0x0007a80e01007387 */ /* 0x0009e20000100a00 */
[----:B0-----:R-:W4:Y:S02]  /*24d20*/  LDL.LU.64 R12, [R1+0x39a0] ;  /* 0x0039a000010c7983 */ /* 0x001f240000300a00 */
[C---:B----4-:R-:W-:Y:S02]  /*24d30*/  HMMA.16816.F32 R12, R20.reuse, R12, R8 ;  /* 0x0000000c140c723c */ /* 0x050fe40000001808 */
[----:B------:R-:W4:Y:S01]  /*24d40*/  LDL.LU.64 R10, [R1+0x3998] ;  /* 0x00399800010a7983 */ /* 0x000f220000300a00 */
[----:B------:R-:W4:Y:S11]  /*24d50*/  LDL.LU.64 R8, [R1+0x3990] ;  /* 0x0039900001087983 */ /* 0x000f360000300a00 */
[----:B------:R-:W-:Y:S09]  /*24d60*/  @!UPT UIADD3 URZ, URZ, URZ, URZ ;  /* 0x0000003f3f3ff290 */ /* 0x000ff2000fffe03f */
[----:B------:R0:W-:Y:S01]  /*24d70*/  STL.64 [R1+0x790], R12 ;  /* 0x0007900c01007387 */ /* 0x0001e20000100a00 */
[----:B------:R4:W-:Y:S03]  /*24d80*/  STL.64 [R1+0x798], R14 ;  /* 0x0007980e01007387 */ /* 0x0009e60000100a00 */
[----:B0-----:R-:W4:Y:S02]  /*24d90*/  LDL.LU.64 R12, [R1+0x3988] ;  /* 0x00398800010c7983 */ /* 0x001f240000300a00 */
[C---:B----4-:R-:W-:Y:S02]  /*24da0*/  HMMA.16816.F32 R12, R20.reuse, R12, R8 ;  /* 0x0000000c140c723c */ /* 0x050fe40000001808 */
[----:B------:R-:W2:Y:S11]  /*24db0*/  LDL.LU.64 R8, [R1+0x3980] ;  /* 0x0039800001087983 */ /* 0x000eb60000300a00 */
[----:B------:R-:W-:Y:S10]  /*24dc0*/  @!UPT UIADD3 URZ, URZ, URZ, URZ ;  /* 0x0000003f3f3ff290 */ /* 0x000ff4000fffe03f */
[----:B------:R0:W-:Y:S01]  /*24dd0*/  STL.64 [R1+0x780], R12 ;  /* 0x0007800c01007387 */ /* 0x0001e20000100a00 */
[----:B------:R1:W-:Y:S03]  /*24de0*/  STL.64 [R1+0x788], R14 ;  /* 0x0007880e01007387 */ /* 0x0003e60000100a00 */
[----:B0-----:R-:W4:Y:S01]  /*24df0*/  LDL.LU.64 R12, [R1+0x740] ;  /* 0x00074000010c7983 */ /* 0x001f220000300a00 */
[----:B-1----:R-:W4:Y:S01]  /*24e00*/  LDL.LU.64 R14, [R1+0x748] ;  /* 0x00074800010e7983 */ /* 0x002f220000300a00 */
[----:B--2---:R-:W-:Y:S02]  /*24e10*/  HMMA.16816.F32 R8, R20, R8, R24 ;  /* 0x000000081408723c */ /* 0x004fe40000001818 */
[----:B------:R-:W2:Y:S01]  /*24e20*/  LDL.LU.64 R26, [R1+0x3978] ;  /* 0x00397800011a7983 */ /* 0x000ea20000300a00 */
[----:B------:R-:W2:Y:S11]  /*24e30*/  LDL.LU.64 R24, [R1+0x3970] ;  /* 0x0039700001187983 */ /* 0x000eb60000300a00 */
[----:B------:R-:W-:Y:S09]  /*24e40*/  @!UPT UIADD3 URZ, URZ, URZ, URZ ;  /* 0x0000003f3f3ff290 */ /* 0x000ff2000fffe03f */
[----:B------:R0:W-:Y:S01]  /*24e50*/  STL.64 [R1+0x770], R8 ;  /* 0x0007700801007387 */ /* 0x0001e20000100a00 */
[----:B------:R-:W-:Y:S03]  /*24e60*/  STL.64 [R1+0x778], R10 ;  /* 0x0007780a01007387 */ /* 0x000fe60000100a00 */
[----:B0-----:R-:W2:Y:S01]  /*24e70*/  LDL.LU.64 R8, [R1+0x3968] ;  /* 0x0039680001087983 */ /* 0x001ea20000300a00 */
[----:B------:R-:W-:Y:S02]  /*24e80*/  IMAD.MOV.U32 R16, RZ, RZ, R2 ;  /* 0x000000ffff107224 */ /* 0x000fe400078e0002 */
[----:B------:R-:W-:-:S07]  /*24e90*/  IMAD.MOV.U32 R17, RZ, RZ, R0 ;  /* 0x000000ffff117224 */ /* 0x000fce00078e0000 */
[C---:B---3--:R-:W-:Y:S08]  /*24ea0*/  HMMA.16816.F32 R4, R20.reuse, R16, R4 ;  /* 0x000000101404723c */ /* 0x048ff00000001804 */
[C---:B--2---:R-:W-:Y:S01]  /*24eb0*/  HMMA.16816.F32 R24, R20.reuse, R8, R24 ;  /* 0x000000081418723c */ /* 0x044fe20000001818 */
[----:B------:R-:W-:Y:S02]  /*24ec0*/  IMAD.MOV.U32 R2, RZ, RZ, R8 ;  /* 0x000000ffff027224 */ /* 0x000fe400078e0008 */
[----:B------:R-:W-:Y:S11]  /*24ed0*/  IMAD.MOV.U32 R0, RZ, RZ, R9 ;  /* 0x000000ffff007224 */ /* 0x000ff600078e0009 */
[----:B------:R-:W-:Y:S09]  /*24ee0*/  @!UPT UIADD3 URZ, URZ, URZ, URZ ;  /* 0x0000003f3f3ff290 */ /* 0x000ff2000fffe03f */
[----:B------:R-:W-:Y:S01]  /*24ef0*/  STL.64 [R1+0x760], R24 ;  /* 0x0007601801007387 */ /* 0x000fe20000100a00 */
[----:B------:R0:W-:Y:S03]  /*24f00*/  STL.64 [R1+0x768], R26 ;  /* 0x0007681a01007387 */ /* 0x0001e60000100a00 */
[----:B0-----:R-:W2:Y:S01]  /*24f10*/  LDL.LU R26, [R1+0x3960] ;  /* 0x00396000011a7983 */ /* 0x001ea20000300800 */
[----:B------:R-:W4:Y:S02]  /*24f20*/  LDL.LU.64 R24, [R1+0x3958] ;  /* 0x0039580001187983 */ /* 0x000f240000300a00 */
[----:B------:R-:W3:Y:S02]  /*24f30*/  LDL.LU.64 R8, [R1+0x730] ;  /* 0x0007300001087983 */ /* 0x000ee40000300a00 */
[----:B------:R-:W3:Y:S01]  /*24f40*/  LDL.LU.64 R10, [R1+0x738] ;  /* 0x00073800010a7983 */ /* 0x000ee20000300a00 */
[----:B------:R0:W-:Y:S04]  /*24f50*/  STL.64 [R1+0x38b8], R16 ;  /* 0x0038b81001007387 */ /* 0x0001e80000100a00 */
[----:B0-----:R-:W2:Y:S01]  /*24f60*/  LDL.64 R16, [R1+0xa0] ;  /* 0x0000a00001107983 */ /* 0x001ea20000100a00 */
[----:B------:R0:W-:Y:S02]  /*24f70*/  STL.64 [R1+0x750], R4 ;  /* 0x0007500401007387 */ /* 0x0001e40000100a00 */
[----:B------:R1:W-:Y:S01]  /*24f80*/  STL.64 [R1+0x758], R6 ;  /* 0x0007580601007387 */ /* 0x0003e20000100a00 */
[----:B----4-:R-:W-:Y:S01]  /*24f90*/  HMMA.16816.F32 R12, R20, R24, R12 ;  /* 0x00000018140c723c */ /* 0x010fe2000000180c */
[----:B--2---:R2:W-:Y:S01]  /*24fa0*/  STL.64 [R1+0x3900], R16 ;  /* 0x0039001001007387 */ /* 0x0045e20000100a00 */
[----:B0-----:R-:W4:Y:S02]  /*24fb0*/  LDL.LU.64 R4, [R1+0x720] ;  /* 0x0007200001047983 */ /* 0x001f240000300a00 */
[----:B-1----:R-:W4:Y:S02]  /*24fc0*/  LDL.LU.64 R6, [R1+0x728] ;  /* 0x0007280001067983 */ /* 0x002f240000300a00 */
[----:B--2---:R-:W-:-:S02]  /*24fd0*/  IMAD.MOV.U32 R16, RZ, RZ, R26 ;  /* 0x000000ffff107224 */ /* 0x004fc400078e001a */
[----:B------:R-:W-:-:S05]  /*24fe0*/  IMAD.MOV.U32 R17, RZ, RZ, R3 ;  /* 0x000000ffff117224 */ /* 0x000fca00078e0003 */
[----:B------:R0:W-:Y:S04]  /*24ff0*/  STL.64 [R1+0x3910], R16 ;  /* 0x0039101001007387 */ /* 0x0001e80000100a00 */
[----:B0-----:R-:W2:Y:S06]  /*25000*/  LDL.64 R16, [R1+0xc0] ;  /* 0x0000c00001107983 */ /* 0x001eac0000100a00 */
[----:B------:R0:W-:Y:S02]  /*25010*/  STL.64 [R1+0x740], R12 ;  /* 0x0007400c01007387 */ /* 0x0001e40000100a00 */
[----:B------:R1:W-:Y:S01]  /*25020*/  STL.64 [R1+0x748], R14 ;  /* 0x0007480e01007387 */ /* 0x0003e20000100a00 */
[----:B0-----:R-:W3:Y:S01]  /*25030*/  LDL.LU.64 R12, [R1+0x3950] ;  /* 0x00395000010c7983 */ /* 0x001ee20000300a00 */
[----:B-1----:R-:W-:-:S02]  /*25040*/  IMAD.MOV.U32 R14, RZ, RZ, R24 ;  /* 0x000000ffff0e7224 */ /* 0x002fc400078e0018 */
[----:B------:R-:W-:Y:S02]  /*25050*/  IMAD.MOV.U32 R3, RZ, RZ, R25 ;  /* 0x000000ffff037224 */ /* 0x000fe400078e0019 */
[----:B------:R-:W2:Y:S01]  /*25060*/  LDL.LU.64 R24, [R1+0x150] ;  /* 0x0001500001187983 */ /* 0x000ea20000300a00 */
[----:B------:R-:W2:Y:S01]  /*25070*/  LDL.LU.64 R26, [R1+0x158] ;  /* 0x00015800011a7983 */ /* 0x000ea20000300a00 */
[C---:B---3--:R-:W-:Y:S11]  /*25080*/  HMMA.16816.F32 R8, R20.reuse, R12, R8 ;  /* 0x0000000c1408723c */ /* 0x048ff60000001808 */
[----:B------:R-:W-:Y:S11]  /*25090*/  @!UPT UIADD3 URZ, URZ, URZ, URZ ;  /* 0x0000003f3f3ff290 */ /* 0x000ff6000fffe03f */
[----:B------:R-:W-:Y:S01]  /*250a0*/  @!UPT UIADD3 URZ, URZ, URZ, URZ ;  /* 0x0000003f3f3ff290 */ /* 0x000fe2000fffe03f */
[----:B------:R0:W-:Y:S01]  /*250b0*/  STL.64 [R1+0x730], R8 ;  /* 0x0007300801007387 */ /* 0x0001e20000100a00 */
[----:B------:R-:W-:Y:S03]  /*250c0*/  STL.64 [R1+0x738], R10 ;  /* 0x0007380a01007387 */ /* 0x000fe60000100a00 */
[----:B0-----:R-:W4:Y:S01]  /*250d0*/  LDL.LU.64 R8, [R1+0x3948] ;  /* 0x0039480001087983 */ /* 0x001f220000300a00 */
[----:B------:R0:W-:Y:S02]  /*250e0*/  STL.64 [R1+0x38f8], R12 ;  /* 0x0038f80c01007387 */ /* 0x0001e40000100a00 */
[----:B------:R1:W-:Y:S01]  /*250f0*/  STL [R1+0x3908], R14 ;  /* 0x0039080e01007387 */ /* 0x0003e20000100800 */
[----:B0-----:R-:W3:Y:S01]  /*25100*/  LDL.LU.64 R12, [R1+0x1070] ;  /* 0x00107000010c7983 */ /* 0x001ee20000300a00 */
[----:B-1----:R-:W2:Y:S01]  /*25110*/  LDL.LU.64 R14, [R1+0x1078] ;  /* 0x00107800010e7983 */ /* 0x002ea20000300a00 */
[C---:B----4-:R-:W-:Y:S02]  /*25120*/  HMMA.16816.F32 R4, R20.reuse, R8, R4 ;  /* 0x000000081404723c */ /* 0x050fe40000001804 */
[----:B--2---:R-:W-:Y:S01]  /*25130*/  STL.64 [R1+0x3920], R14 ;  /* 0x0039200e01007387 */ /* 0x004fe20000100a00 */
[----:B---3--:R0:W-:Y:S03]  /*25140*/  STL.64 [R1+0x3918], R12 ;  /* 0x0039180c01007387 */ /* 0x0081e60000100a00 */
[----:B0-----:R-:W2:Y:S01]  /*25150*/  LDL.LU.64 R12, [R1+0x1080] ;  /* 0x00108000010c7983 */ /* 0x001ea20000300a00 */
[----:B------:R-:W2:Y:S11]  /*25160*/  LDL.LU.64 R14, [R1+0x1088] ;  /* 0x00108800010e7983 */ /* 0x000eb60000300a00 */
[----:B------:R-:W-:Y:S05]  /*25170*/  @!UPT UIADD3 URZ, URZ, URZ, URZ ;  /* 0x0000003f3f3ff290 */ /* 0x000fea000fffe03f */
[----:B------:R-:W-:Y:S02]  /*25180*/  STL.64 [R1+0x720], R4 ;  /* 0x0007200401007387 */ /* 0x000fe40000100a00 */
[----:B------:R0:W-:Y:S02]  /*25190*/  STL.64 [R1+0x728], R6 ;  /* 0x0007280601007387 */ /* 0x0001e40000100a00 */
[----:B0-----:R-:W3:Y:S01]  /*251a0*/  LDL.LU.64 R6, [R1+0x3940] ;  /* 0x0039400001067983 */ /* 0x001ee20000300a00 */
[----:B------:R-:W4:Y:S02]  /*251b0*/  LDL.LU.64 R4, [R1+0x3938] ;  /* 0x0039380001047983 */ /* 0x000f240000300a00 */
[----:B------:R-:W-:Y:S02]  /*251c0*/  STL [R1+0x3888], R8 ;  /* 0x0038880801007387 */ /* 0x000fe40000100800 */
[----:B------:R0:W-:Y:S02]  /*251d0*/  STL [R1+0x3884], R9 ;  /* 0x0038840901007387 */ /* 0x0001e40000100800 */
[----:B0-----:R-:W2:Y:S01]  /*251e0*/  LDL.LU.64 R8, [R1+0x1060] ;  /* 0x0010600001087983 */ /* 0x001ea20000300a00 */
[----:B------:R-:W2:Y:S01]  /*251f0*/  LDL.LU.64 R10, [R1+0x1068] ;  /* 0x00106800010a7983 */ /* 0x000ea20000300a00 */
[----:B----4-:R-:W-:Y:S02]  /*25200*/  HMMA.16816.F32 R20, R20, R4, R24 ;  /* 0x000000041414723c */ /* 0x010fe40000001818 */
[----:B------:R-:W2:Y:S01]  /*25210*/  LDL.LU.64 R26, [R1+0x3930] ;  /* 0x00393000011a7983 */ /* 0x000ea20000300a00 */
[----:B------:R-:W2:Y:S11]  /*25220*/  LDL.LU.64 R24, [R1+0x3928] ;  /* 0x0039280001187983 */ /* 0x000eb60000300a00 */
[----:B------:R-:W-:Y:S09]  /*25230*/  @!UPT UIADD3 URZ, URZ, URZ, URZ ;  /* 0x0000003f3f3ff290 */ /* 0x000ff2000fffe03f */
[----:B------:R3:W-:Y:S01]  /*25240*/  STL.64 [R1+0x150], R20 ;  /* 0x0001501401007387 */ /* 0x0007e20000100a00 */
[----:B------:R-:W-:Y:S02]  /*25250*/  STL.64 [R1+0x158], R22 ;  /* 0x0001581601007387 */ /* 0x000fe40000100a00 */
[----:B------:R-:W-:Y:S02]  /*25260*/  STL [R1+0x3880], R5 ;  /* 0x0038800501007387 */ /* 0x000fe40000100800 */
[----:B---3--:R-:W-:Y:S02]  /*25270*/  IMAD.MOV.U32 R20, RZ, RZ, R7 ;  /* 0x000000ffff147224 */ /* 0x008fe400078e0007 */
[----:B------:R-:W-:Y:S02]  /*25280*/  IMAD.MOV.U32 R21, RZ, RZ, R6 ;  /* 0x000000ffff157224 */ /* 0x000fe400078e0006 */
[----:B------:R-:W-:Y:S02]  /*25290*/  IMAD.MOV.U32 R7, RZ, RZ, R16 ;  /* 0x000000ffff077224 */ /* 0x000fe400078e0010 */
[----:B------:R-:W-:Y:S01]  /*252a0*/  IMAD.MOV.U32 R6, RZ, RZ, R17 ;  /* 0x000000ffff067224 */ /* 0x000fe200078e0011 */
        /* <DEDUP_REMOVED lines=8> */
[C---:B--2---:R-:W-:Y:S01]  /*25330*/  HMMA.16816.F32 R16, R24.reuse, R16, R12 ;  /* 0x000000101810723c */ /* 0x044fe2000000180c */
[----:B------:R-:W2:Y:S11]  /*25340*/  LDL.LU R14, [R1+0x3908] ;  /* 0x00390800010e7983 */ /* 0x000eb60000300800 */
[----:B------:R-:W-:Y:S11]  /*25350*/  @!UPT UIADD3 URZ, URZ, URZ, URZ ;  /* 0x0000003f3f3ff290 */ /* 0x000ff6000fffe03f */
[----:B------:R0:W-:Y:S01]  /*25360*/  STL.64 [R1+0x1070], R16 ;  /* 0x0010701001007387 */ /* 0x0001e20000100a00 */
[----:B------:R-:W-:Y:S03]  /*25370*/  STL.64 [R1+0x1078], R18 ;  /* 0x0010781201007387 */ /* 0x000fe60000100a00 */
[----:B0-----:R-:W3:Y:S02]  /*25380*/  LDL.LU.64 R16, [R1+0x3900] ;  /* 0x0039000001107983 */ /* 0x001ee40000300a00 */
[----:B---3--:R-:W-:Y:S01]  /*25390*/  HMMA.16816.F32 R8, R24, R16, R8 ;  /* 0x000000101808723c */ /* 0x008fe20000001808 */
[----:B------:R-:W-:Y:S02]  /*253a0*/  IMAD.MOV.U32 R5, RZ, RZ, R16 ;  /* 0x000000ffff057224 */ /* 0x000fe400078e0010 */
[----:B------:R-:W-:-:S04]  /*253b0*/  IMAD.MOV.U32 R28, RZ, RZ, R17 ;  /* 0x000000ffff1c7224 */ /* 0x000fc800078e0011 */
[----:B------:R-:W-:Y:S02]  /*253c0*/  IMAD.MOV.U32 R16, RZ, RZ, R2 ;  /* 0x000000ffff107224 */ /* 0x000fe400078e0002 */
[----:B------:R-:W-:Y:S11]  /*253d0*/  IMAD.MOV.U32 R17, RZ, RZ, R0 ;  /* 0x000000ffff117224 */ /* 0x000ff600078e0000 */
[----:B------:R-:W-:Y:S03]  /*253e0*/  @!UPT UIADD3 URZ, URZ, URZ, URZ ;  /* 0x0000003f3f3ff290 */ /* 0x000fe6000fffe03f */
[----:B------:R0:W-:Y:S01]  /*253f0*/  STL.64 [R1+0x1060], R8 ;  /* 0x0010600801007387 */ /* 0x0001e20000100a00 */
[----:B------:R1:W-:Y:S03]  /*25400*/  STL.64 [R1+0x1068], R10 ;  /* 0x0010680a01007387 */ /* 0x0003e60000100a00 */
[----:B0-----:R-:W3:Y:S01]  /*25410*/  LDL.LU.64 R8, [R1+0x1050] ;  /* 0x0010500001087983 */ /* 0x001ee20000300a00 */
[----:B-1----:R-:W3:Y:S02]  /*25420*/  LDL.LU.64 R10, [R1+0x1058] ;  /* 0x00105800010a7983 */ /* 0x002ee40000300a00 */
[----:B------:R-:W-:Y:S02]  /*25430*/  STL.64 [R1+0x3898], R6 ;  /* 0x0038980601007387 */ /* 0x000fe40000100a00 */
[----:B------:R2:W-:Y:S01]  /*25440*/  STL.64 [R1+0x3890], R4 ;  /* 0x0038900401007387 */ /* 0x0005e20000100a00 */
[----:B------:R-:W4:Y:S01]  /*25450*/  LDL.LU.64 R12, [R1+0x660] ;  /* 0x00066000010c7983 */ /* 0x000f220000300a00 */
[----:B--2---:R-:W-:-:S03]  /*25460*/  IMAD.MOV.U32 R4, RZ, RZ, R14 ;  /* 0x000000ffff047224 */ /* 0x004fc600078e000e */
[----:B------:R-:W4:Y:S01]  /*25470*/  LDL.LU.64 R14, [R1+0x668] ;  /* 0x00066800010e7983 */ /* 0x000f220000300a00 */
[----:B------:R0:W-:Y:S03]  /*25480*/  STL.64 [R1+0x38d0], R16 ;  /* 0x0038d01001007387 */ /* 0x0001e60000100a00 */
[----:B0-----:R-:W2:Y:S01]  /*25490*/  LDL.64 R16, [R1+0x30] ;  /* 0x0000300001107983 */ /* 0x001ea20000100a00 */
[----:B------:R-:W-:-:S03]  /*254a0*/  IMAD.MOV.U32 R5, RZ, RZ, R3 ;  /* 0x000000ffff057224 */ /* 0x000fc600078e0003 */
[----:B--2---:R0:W-:Y:S04]  /*254b0*/  STL.64 [R1+0x38e0], R16 ;  /* 0x0038e01001007387 */ /* 0x0041e80000100a00 */
[----:B0-----:R-:W2:Y:S04]  /*254c0*/  LDL.64 R16, [R1+0x40] ;  /* 0x0000400001107983 */ /* 0x001ea80000100a00 */
[----:B--2---:R0:W-:Y:S04]  /*254d0*/  STL.64 [R1+0x38f0], R16 ;  /* 0x0038f01001007387 */ /* 0x0041e80000100a00 */
[----:B0-----:R-:W2:Y:S01]  /*254e0*/  LDL.LU.64 R16, [R1+0x650] ;  /* 0x0006500001107983 */ /* 0x001ea20000300a00 */
[----:B------:R-:W2:Y:S02]  /*254f0*/  LDL.LU.64 R18, [R1+0x658] ;  /* 0x0006580001127983 */ /* 0x000ea40000300a00 */
[----:B------:R0:W-:Y:S02]  /*25500*/  STL.64 [R1+0x38b0], R4 ;  /* 0x0038b00401007387 */ /* 0x0001e40000100a00 */
[----:B0-----:R-:W3:Y:S02]  /*25510*/  LDL.64 R4, [R1+0x90] ;  /* 0x0000900001047983 */ /* 0x001ee40000100a00 */
[C---:B---3--:R-:W-:Y:S11]  /*25520*/  HMMA.16816.F32 R8, R24.reuse, R4, R8 ;  /* 0x000000041808723c */ /* 0x048ff60000001808 */
[----:B------:R-:W-:Y:S11]  /*25530*/  @!UPT UIADD3 URZ, URZ, URZ, URZ ;  /* 0x0000003f3f3ff290 */ /* 0x000ff6000fffe03f */
[----:B------:R-:W-:Y:S01]  /*25540*/  @!UPT UIADD3 URZ, URZ, URZ, URZ ;  /* 0x0000003f3f3ff290 */ /* 0x000fe2000fffe03f */
[----:B------:R0:W-:Y:S01]  /*25550*/  STL.64 [R1+0x1050], R8 ;  /* 0x0010500801007387 */ /* 0x0001e20000100a00 */
[----:B------:R-:W-:Y:S02]  /*25560*/  STL.64 [R1+0x1058], R10 ;  /* 0x0010580a01007387 */ /* 0x000fe40000100a00 */
[----:B0-----:R-:W-:Y:S02]  /*25570*/  IMAD.MOV.U32 R8, RZ, RZ, R4 ;  /* 0x000000ffff087224 */ /* 0x001fe400078e0004 */
[----:B------:R-:W-:Y:S02]  /*25580*/  IMAD.MOV.U32 R9, RZ, RZ, R5 ;  /* 0x000000ffff097224 */ /* 0x000fe400078e0005 */
[----:B------:R-:W3:Y:S01]  /*25590*/  LDL.LU.64 R4, [R1+0xef0] ;  /* 0x000ef00001047983 */ /* 0x000ee20000300a00 */
[----:B------:R-:W3:Y:S02]  /*255a0*/  LDL.LU.64 R6, [R1+0xef8] ;  /* 0x000ef80001067983 */ /* 0x000ee40000300a00 */
[----:B------:R0:W-:Y:S02]  /*255b0*/  STL.64 [R1+0x38e8], R8 ;  /* 0x0038e80801007387 */ /* 0x0001e40000100a00 */
[----:B0-----:R-:W4:Y:S02]  /*255c0*/  LDL.64 R8, [R1+0x80] ;  /* 0x0000800001087983 */ /* 0x001f240000100a00 */
[C---:B----4-:R-:W-:Y:S11]  /*255d0*/  HMMA.16816.F32 R12, R24.reuse, R8, R12 ;  /* 0x00000008180c723c */ /* 0x050ff6000000180c */
[----:B------:R-:W-:Y:S11]  /*255e0*/  @!UPT UIADD3 URZ, URZ, URZ, URZ ;  /* 0x0000003f3f3ff290 */ /* 0x000ff6000fffe03f */
[----:B------:R-:W-:Y:S01]  /*255f0*/  @!UPT UIADD3 URZ, URZ, URZ, URZ ;  /* 0x0000003f3f3ff290 */ /* 0x000fe2000fffe03f */
[----:B------:R0:W-:Y:S01]  /*25600*/  STL.64 [R1+0x660], R12 ;  /* 0x0006600c01007387 */ /* 0x0001e20000100a00 */
[----:B------:R1:W-:Y:S03]  /*25610*/  STL.64 [R1+0x668], R14 ;  /* 0x0006680e01007387 */ /* 0x0003e60000100a00 */
[----:B0-----:R-:W4:Y:S01]  /*25620*/  LDL.LU.64 R12, [R1+0x38f8] ;  /* 0x0038f800010c7983 */ /* 0x001f220000300a00 */
[----:B-1----:R-:W-:Y:S02]  /*25630*/  IMAD.MOV.U32 R15, RZ, RZ, R8 ;  /* 0x000000ffff0f7224 */ /* 0x002fe400078e0008 */
[----:B------:R-:W-:Y:S02]  /*25640*/  IMAD.MOV.U32 R14, RZ, RZ, R9 ;  /* 0x000000ffff0e7224 */ /* 0x000fe400078e0009 */
[C---:B--2---:R-:W-:Y:S01]  /*25650*/  HMMA.16816.F32 R8, R24.reuse, R20, R16 ;  /* 0x000000141808723c */ /* 0x044fe20000001810 */
[----:B------:R-:W0:Y:S04]  /*25660*/  LDSM.16.MT88.4 R20, [R29+0x100] ;  /* 0x000100001d14783b */ /* 0x000e280000004200 */
[----:B------:R-:W-:Y:S04]  /*25670*/  STL.64 [R1+0x38a8], R14 ;  /* 0x0038a80e01007387 */ /* 0x000fe80000100a00 */
[----:B----4-:R1:W-:Y:S04]  /*25680*/  STL.64 [R1+0x38a0], R12 ;  /* 0x0038a00c01007387 */ /* 0x0103e80000100a00 */
[----:B-1----:R-:W2:Y:S01]  /*25690*/  LDL.64 R12, [R1+0x50] ;  /* 0x00005000010c7983 */ /* 0x002ea20000100a00 */
[----:B------:R-:W2:Y:S02]  /*256a0*/  LDL.LU.64 R16, [R1+0xee0] ;  /* 0x000ee00001107983 */ /* 0x000ea40000300a00 */
[----:B------:R-:W2:Y:S07]  /*256b0*/  LDL.LU.64 R18, [R1+0xee8] ;  /* 0x000ee80001127983 */ /* 0x000eae0000300a00 */
[----:B------:R1:W-:Y:S01]  /*256c0*/  STL.64 [R1+0x650], R8 ;  /* 0x0006500801007387 */ /* 0x0003e20000100a00 */
[----:B------:R4:W-:Y:S04]  /*256d0*/  STL.64 [R1+0x658], R10 ;  /* 0x0006580a01007387 */ /* 0x0009e80000100a00 */
[----:B-1----:R-:W2:Y:S01]  /*256e0*/  LDL.LU.64 R8, [R1+0xed0] ;  /* 0x000ed00001087983 */ /* 0x002ea20000300a00 */
[----:B----4-:R-:W4:Y:S02]  /*256f0*/  LDL.LU.64 R10, [R1+0xed8] ;  /* 0x000ed800010a7983 */ /* 0x010f240000300a00 */
[----:B0-----:R-:W-:Y:S02]  /*25700*/  STL.64 [R1+0x3768], R22 ;  /* 0x0037681601007387 */ /* 0x001fe40000100a00 */
[----:B------:R0:W-:Y:S02]  /*25710*/  STL.64 [R1+0x3760], R20 ;  /* 0x0037601401007387 */ /* 0x0001e40000100a00 */
[----:B0-----:R-:W3:Y:S02]  /*25720*/  LDL.64 R20, [R1+0x60] ;  /* 0x0000600001147983 */ /* 0x001ee40000100a00 */
[C---:B---3--:R-:W-:Y:S02]  /*25730*/  HMMA.16816.F32 R4, R24.reuse, R20, R4 ;  /* 0x000000141804723c */ /* 0x048fe40000001804 */
[----:B------:R0:W-:Y:S04]  /*25740*/  STL.64 [R1+0x38d8], R20 ;  /* 0x0038d81401007387 */ /* 0x0001e80000100a00 */
[----:B0-----:R-:W3:Y:S11]  /*25750*/  LDL.LU.64 R20, [R1+0xec0] ;  /* 0x000ec00001147983 */ /* 0x001ef60000300a00 */
[----:B------:R-:W-:Y:S06]  /*25760*/  @!UPT UIADD3 URZ, URZ, URZ, URZ ;  /* 0x0000003f3f3ff290 */ /* 0x000fec000fffe03f */
[----:B------:R0:W-:Y:S01]  /*25770*/  STL.64 [R1+0xef0], R4 ;  /* 0x000ef00401007387 */ /* 0x0001e20000100a00 */
[----:B------:R1:W-:Y:S02]  /*25780*/  STL.64 [R1+0xef8], R6 ;  /* 0x000ef80601007387 */ /* 0x0003e40000100a00 */
[----:B------:R-:W3:Y:S01]  /*25790*/  LDL.LU.64 R22, [R1+0xec8] ;  /* 0x000ec80001167983 */ /* 0x000ee20000300a00 */
[----:B0-----:R-:W3:Y:S01]  /*257a0*/  LDL.LU.64 R4, [R1+0xea0] ;  /* 0x000ea00001047983 */ /* 0x001ee20000300a00 */
[----:B-1----:R-:W3:Y:S01]  /*257b0*/  LDL.LU.64 R6, [R1+0xea8] ;  /* 0x000ea80001067983 */ /* 0x002ee20000300a00 */
[C---:B--2---:R-:W-:Y:S02]  /*257c0*/  HMMA.16816.F32 R16, R24.reuse, R12, R16 ;  /* 0x0000000c1810723c */ /* 0x044fe40000001810 */
[----:B---3--:R-:W-:Y:S01]  /*257d0*/  STL.64 [R1+0x38c8], R6 ;  /* 0x0038c80601007387 */ /* 0x008fe20000100a00 */
[----:B------:R0:W-:Y:S03]  /*257e0*/  STL.64 [R1+0x38c0], R4 ;  /* 0x0038c00401007387 */ /* 0x0001e60000100a00 */
[----:B0-----:R-:W2:Y:S01]  /*257f0*/  LDL.LU.64 R4, [R1+0xeb0] ;  /* 0x000eb00001047983 */ /* 0x001ea20000300a00 */
[----:B------:R-:W2:Y:S11]  /*25800*/  LDL.LU.64 R6, [R1+0xeb8] ;  /* 0x000eb80001067983 */ /* 0x000eb60000300a00 */
[----:B------:R-:W-:Y:S05]  /*25810*/  @!UPT UIADD3 URZ, URZ, URZ, URZ ;  /* 0x0000003f3f3ff290 */ /* 0x000fea000fffe03f */
[----:B------:R0:W-:Y:S02]  /*25820*/  STL.64 [R1+0xee0], R16 ;  /* 0x000ee01001007387 */ /* 0x0001e40000100a00 */
[----:B------:R-:W-:Y:S01]  /*25830*/  STL.64 [R1+0xee8], R18 ;  /* 0x000ee81201007387 */ /* 0x000fe20000100a00 */
[----:B0-----:R-:W4:Y:S01]  /*25840*/  LDL.LU.64 R16, [R1+0x38f0] ;  /* 0x0038f00001107983 */ /* 0x001f220000300a00 */
[----:B------:R-:W-:Y:S02]  /*25850*/  IMAD.MOV.U32 R2, RZ, RZ, R12 ;  /* 0x000000ffff027224 */ /* 0x000fe400078e000c */
[----:B------:R-:W-:Y:S02]  /*25860*/  IMAD.MOV.U32 R0, RZ, RZ, R13 ;  /* 0x000000ffff007224 */ /* 0x000fe400078e000d */
[----:B------:R-:W3:Y:S01]  /*25870*/  LDL.LU.64 R12, [R1+0xe90] ;  /* 0x000e9000010c7983 */ /* 0x000ee20000300a00 */
[----:B------:R-:W3:Y:S01]  /*25880*/  LDL.LU.64 R14, [R1+0xe98] ;  /* 0x000e9800010e7983 */ /* 0x000ee20000300a00 */
[C---:B----4-:R-:W-:Y:S01]  /*25890*/  HMMA.16816.F32 R8, R24.reuse, R16, R8 ;  /* 0x000000101808723c */ /* 0x050fe20000001808 */
[----:B------:R-:W-:Y:S11]  /*258a0*/  IMAD.MOV.U32 R3, RZ, RZ, R17 ;  /* 0x000000ffff037224 */ /* 0x000ff600078e0011 */
[----:B------:R-:W-:Y:S11]  /*258b0*/  @!UPT UIADD3 URZ, URZ, URZ, URZ ;  /* 0x0000003f3f3ff290 */ /* 0x000ff6000fffe03f */
[----:B------:R0:W-:Y:S01]  /*258c0*/  STL.64 [R1+0xed0], R8 ;  /* 0x000ed00801007387 */ /* 0x0001e20000100a00 */
[----:B------:R1:W-:Y:S03]  /*258d0*/  STL.64 [R1+0xed8], R10 ;  /* 0x000ed80a01007387 */ /* 0x0003e60000100a00 */
[----:B0-----:R-:W4:Y:S01]  /*258e0*/  LDL.LU.64 R8, [R1+0x38e8] ;  /* 0x0038e80001087983 */ /* 0x001f220000300a00 */
[----:B-1----:R-:W-:Y:S02]  /*258f0*/  IMAD.MOV.U32 R10, RZ, RZ, R16 ;  /* 0x000000ffff0a7224 */ /* 0x002fe400078e0010 */
[----:B------:R-:W2:Y:S02]  /*25900*/  LDL.LU.64 R16, [R1+0x38e0] ;  /* 0x0038e00001107983 */ /* 0x000ea40000300a00 */
[C---:B--2---:R-:W-:Y:S01]  /*25910*/  HMMA.16816.F32 R20, R24.reuse, R16, R20 ;  /* 0x000000101814723c */ /* 0x044fe20000001814 */
[----:B------:R-:W-:Y:S11]  /*25920*/  IMAD.MOV.U32 R11, RZ, RZ, R17 ;  /* 0x000000ffff0b7224 */ /* 0x000ff600078e0011 */
[----:B------:R-:W-:Y:S11]  /*25930*/  @!UPT UIADD3 URZ, URZ, URZ, URZ ;  /* 0x0000003f3f3ff290 */ /* 0x000ff6000fffe03f */
[----:B------:R0:W-:Y:S01]  /*25940*/  STL.64 [R1+0xec0], R20 ;  /* 0x000ec01401007387 */ /* 0x0001e20000100a00 */
[----:B------:R1:W-:Y:S03]  /*25950*/  STL.64 [R1+0xec8], R22 ;  /* 0x000ec81601007387 */ /* 0x0003e60000100a00 */
[----:B0-----:R-:W2:Y:S01]  /*25960*/  LDL.LU.64 R20, [R1+0x38d8] ;  /* 0x0038d80001147983 */ /* 0x001ea20000300a00 */
[----:B-1----:R-:W-:Y:S02]  /*25970*/  IMAD.MOV.U32 R22, RZ, RZ, R16 ;  /* 0x000000ffff167224 */ /* 0x002fe400078e0010 */
[----:B------:R-:W2:Y:S03]  /*25980*/  LDL.LU.64 R16, [R1+0x38d0] ;  /* 0x0038d00001107983 */ /* 0x000ea60000300a00 */
[----:B------:R-:W-:Y:S01]  /*25990*/  STL [R1+0x3800], R22 ;  /* 0x0038001601007387 */ /* 0x000fe20000100800 */
[C---:B--2---:R-:W-:Y:S03]  /*259a0*/  HMMA.16816.F32 R16, R24.reuse, R16, R4 ;  /* 0x000000101810723c */ /* 0x044fe60000001804 */
[----:B------:R0:W-:Y:S04]  /*259b0*/  STL.64 [R1+0x37f8], R20 ;  /* 0x0037f81401007387 */ /* 0x0001e80000100a00 */
[----:B0-----:R-:W2:Y:S01]  /*259c0*/  LDL.LU.64 R20, [R1+0xe80] ;  /* 0x000e800001147983 */ /* 0x001ea20000300a00 */
[----:B------:R-:W2:Y:S02]  /*259d0*/  LDL.LU.64 R22, [R1+0xe88] ;  /* 0x000e880001167983 */ /* 0x000ea40000300a00 */
[----:B------:R-:W2:Y:S02]  /*259e0*/  LDL.LU.64 R6, [R1+0x38c8] ;  /* 0x0038c80001067983 */ /* 0x000ea40000300a00 */
[----:B------:R-:W2:Y:S11]  /*259f0*/  LDL.LU.64 R4, [R1+0x38c0] ;  /* 0x0038c00001047983 */ /* 0x000eb60000300a00 */
[----:B------:R0:W-:Y:S01]  /*25a00*/  STL.64 [R1+0xeb0], R16 ;  /* 0x000eb01001007387 */ /* 0x0001e20000100a00 */
[----:B------:R2:W-:Y:S03]  /*25a10*/  STL.64 [R1+0xeb8], R18 ;  /* 0x000eb81201007387 */ /* 0x0005e60000100a00 */
[----:B0-----:R-:W2:Y:S02]  /*25a20*/  LDL.LU.64 R16, [R1+0x38b8] ;  /* 0x0038b80001107983 */ /* 0x001ea40000300a00 */
[C---:B--2---:R-:W-:Y:S02]  /*25a30*/  HMMA.16816.F32 R16, R24.reuse, R16, R4 ;  /* 0x000000101810723c */ /* 0x044fe40000001804 */
[----:B------:R-:W3:Y:S11]  /*25a40*/  LDL.LU.64 R4, [R1+0x38b0] ;  /* 0x0038b00001047983 */ /* 0x000ef60000300a00 */
[----:B------:R-:W-:Y:S10]  /*25a50*/  @!UPT UIADD3 URZ, URZ, URZ, URZ ;  /* 0x0000003f3f3ff290 */ /* 0x000ff4000fffe03f */
[----:B------:R0:W-:Y:S01]  /*25a60*/  STL.64 [R1+0xea0], R16 ;  /* 0x000ea01001007387 */ /* 0x0001e20000100a00 */
[----:B------:R1:W-:Y:S03]  /*25a70*/  STL.64 [R1+0xea8], R18 ;  /* 0x000ea81201007387 */ /* 0x0003e60000100a00 */
[----:B0-----:R-:W2:Y:S01]  /*25a80*/  LDL.LU.64 R16, [R1+0xe70] ;  /* 0x000e700001107983 */ /* 0x001ea20000300a00 */
[----:B-1----:R-:W2:Y:S01]  /*25a90*/  LDL.LU.64 R18, [R1+0xe78] ;  /* 0x000e780001127983 */ /* 0x002ea20000300a00 */
[C---:B---3--:R-:W-:Y:S02]  /*25aa0*/  HMMA.16816.F32 R4, R24.reuse, R4, R12 ;  /* 0x000000041804723c */ /* 0x048fe4000000180c */
[----:B------:R-:W3:Y:S01]  /*25ab0*/  LDL.LU.64 R14, [R1+0x38a8] ;  /* 0x0038a800010e7983 */ /* 0x000ee20000300a00 */
[----:B------:R-:W2:Y:S11]  /*25ac0*/  LDL.LU.64 R12, [R1+0x38a0] ;  /* 0x0038a000010c7983 */ /* 0x000eb60000300a00 */
[----:B------:R-:W-:Y:S09]  /*25ad0*/  @!UPT UIADD3 URZ, URZ, URZ, URZ ;  /* 0x0000003f3f3ff290 */ /* 0x000ff2000fffe03f */
[----:B------:R-:W-:Y:S01]  /*25ae0*/  STL.64 [R1+0xe90], R4 ;  /* 0x000e900401007387 */ /* 0x000fe20000100a00 */
[----:B------:R0:W-:Y:S03]  /*25af0*/  STL.64 [R1+0xe98], R6 ;  /* 0x000e980601007387 */ /* 0x0001e60000100a00 */
[----:B0-----:R-:W3:Y:S01]  /*25b00*/  LDL.LU.64 R6, [R1+0x3898] ;  /* 0x0038980001067983 */ /* 0x001ee20000300a00 */
[----:B------:R-:W3:Y:S01]  /*25b10*/  LDL.LU.64 R4, [R1+0x3890] ;  /* 0x0038900001047983 */ /* 0x000ee20000300a00 */
[----:B--2---:R-:W-:Y:S02]  /*25b20*/  HMMA.16816.F32 R20, R24, R12, R20 ;  /* 0x0000000c1814723c */ /* 0x004fe40000001814 */
[----:B------:R0:W-:Y:S04]  /*25b30*/  STL.64 [R1+0x37f0], R12 ;  /* 0x0037f00c01007387 */ /* 0x0001e80000100a00 */
[----:B0-----:R-:W2:Y:S11]  /*25b40*/  LDL.64 R12, [R1+0x70] ;  /* 0x00007000010c7983 */ /* 0x001eb60000100a00 */
[----:B------:R-:W-:Y:S06]  /*25b50*/  @!UPT UIADD3 URZ, URZ, URZ, URZ ;  /* 0x0000003f3f3ff290 */ /* 0x000fec000fffe03f */
[----:B------:R-:W-:Y:S01]  /*25b60*/  STL.64 [R1+0xe80], R20 ;  /* 0x000e801401007387 */ /* 0x000fe20000100a00 */
[----:B------:R-:W-:Y:S03]  /*25b70*/  STL.64 [R1+0xe88], R22 ;  /* 0x000e881601007387 */ /* 0x000fe60000100a00 */
[----:B--2---:R4:W-:Y:S02]  /*25b80*/  STL.64 [R1+0x3808], R12 ;  /* 0x0038080c01007387 */ /* 0x0049e40000100a00 */
[----:B----4-:R-:W-:Y:S02]  /*25b90*/  IMAD.MOV.U32 R12, RZ, RZ, R8 ;  /* 0x000000ffff0c7224 */ /* 0x010fe400078e0008 */
[----:B------:R-:W-:Y:S01]  /*25ba0*/  IMAD.MOV.U32 R13, RZ, RZ, R9 ;  /* 0x000000ffff0d7224 */ /* 0x000fe200078e0009 */
[----:B------:R-:W2:Y:S01]  /*25bb0*/  LDL.LU R8, [R1+0x3888] ;  /* 0x0038880001087983 */ /* 0x000ea20000300800 */
[----:B------:R-:W2:Y:S03]  /*25bc0*/  LDL.LU R9, [R1+0x3884] ;  /* 0x0038840001097983 */ /* 0x000ea60000300800 */
[----:B------:R3:W-:Y:S02]  /*25bd0*/  STL.64 [R1+0x3820], R12 ;  /* 0x0038200c01007387 */ /* 0x0007e40000100a00 */
[----:B---3--:R-:W-:-:S02]  /*25be0*/  IMAD.MOV.U32 R12, RZ, RZ, R5 ;  /* 0x000000ffff0c7224 */ /* 0x008fc400078e0005 */
[----:B------:R-:W-:Y:S01]  /*25bf0*/  IMAD.MOV.U32 R13, RZ, RZ, R28 ;  /* 0x000000ffff0d7224 */ /* 0x000fe200078e001c */
[----:B------:R-:W3:Y:S01]  /*25c00*/  LDL.LU R5, [R1+0x3880] ;  /* 0x0038800001057983 */ /* 0x000ee20000300800 */
[----:B------:R-:W-:Y:S03]  /*25c10*/  STL.64 [R1+0x3840], R14 ;  /* 0x0038400e01007387 */ /* 0x000fe60000100a00 */
[----:B------:R0:W-:Y:S04]  /*25c20*/  STL.64 [R1+0x3838], R12 ;  /* 0x0038380c01007387 */ /* 0x0001e80000100a00 */
[----:B0-----:R-:W4:Y:S01]  /*25c30*/  LDL.64 R12, [R1+0xb0] ;  /* 0x0000b000010c7983 */ /* 0x001f220000100a00 */
[C---:B--2---:R-:W-:Y:S03]  /*25c40*/  HMMA.16816.F32 R20, R24.reuse, R8, R16 ;  /* 0x000000081814723c */ /* 0x044fe60000001810 */
[----:B----4-:R-:W-:Y:S01]  /*25c50*/  STL.64 [R1+0x3858], R12 ;  /* 0x0038580c01007387 */ /* 0x010fe20000100a00 */
[----:B------:R-:W3:Y:S02]  /*25c60*/  LDL.LU.64 R16, [R1+0x640] ;  /* 0x0006400001107983 */ /* 0x000ee40000300a00 */
[----:B------:R-:W3:Y:S11]  /*25c70*/  LDL.LU.64 R18, [R1+0x648] ;  /* 0x0006480001127983 */ /* 0x000ef60000300a00 */
[----:B------:R-:W-:Y:S06]  /*25c80*/  @!UPT UIADD3 URZ, URZ, URZ, URZ ;  /* 0x0000003f3f3ff290 */ /* 0x000fec000fffe03f */
[----:B------:R0:W-:Y:S01]  /*25c90*/  STL.64 [R1+0xe70], R20 ;  /* 0x000e701401007387 */ /* 0x0001e20000100a00 */
[----:B------:R1:W-:Y:S04]  /*25ca0*/  STL.64 [R1+0xe78], R22 ;  /* 0x000e781601007387 */ /* 0x0003e80000100a00 */
[----:B0-----:R-:W2:Y:S01]  /*25cb0*/  LDL.LU.64 R20, [R1+0x600] ;  /* 0x0006000001147983 */ /* 0x001ea20000300a00 */
[----:B-1----:R-:W4:Y:S03]  /*25cc0*/  LDL.LU.64 R22, [R1+0x608] ;  /* 0x0006080001167983 */ /* 0x002f260000300a00 */
[----:B----4-:R-:W-:Y:S01]  /*25cd0*/  STL.64 [R1+0x3818], R22 ;  /* 0x0038181601007387 */ /* 0x010fe20000100a00 */
[----:B--2---:R0:W-:Y:S03]  /*25ce0*/  STL.64 [R1+0x3810], R20 ;  /* 0x0038101401007387 */ /* 0x0041e60000100a00 */
[----:B0-----:R-:W2:Y:S01]  /*25cf0*/  LDL.LU.64 R20, [R1+0xfd0] ;  /* 0x000fd00001147983 */ /* 0x001ea20000300a00 */
[----:B------:R-:W4:Y:S03]  /*25d00*/  LDL.LU.64 R22, [R1+0xfd8] ;  /* 0x000fd80001167983 */ /* 0x000f260000300a00 */
[----:B----4-:R-:W-:Y:S01]  /*25d10*/  STL.64 [R1+0x3830], R22 ;  /* 0x0038301601007387 */ /* 0x010fe20000100a00 */
[----:B--2---:R0:W-:Y:S03]  /*25d20*/  STL.64 [R1+0x3828], R20 ;  /* 0x0038281401007387 */ /* 0x0041e60000100a00 */
[----:B0-----:R-:W2:Y:S01]  /*25d30*/  LDL.LU.64 R20, [R1+0xfe0] ;  /* 0x000fe00001147983 */ /* 0x001ea20000300a00 */
[----:B------:R-:W4:Y:S03]  /*25d40*/  LDL.LU.64 R22, [R1+0xfe8] ;  /* 0x000fe80001167983 */ /* 0x000f260000300a00 */
[----:B----4-:R-:W-:Y:S01]  /*25d50*/  STL.64 [R1+0x3850], R22 ;  /* 0x0038501601007387 */ /* 0x010fe20000100a00 */
[----:B--2---:R0:W-:Y:S03]  /*25d60*/  STL.64 [R1+0x3848], R20 ;  /* 0x0038481401007387 */ /* 0x0041e60000100a00 */
[----:B0-----:R-:W2:Y:S01]  /*25d70*/  LDL.LU.64 R20, [R1+0xff0] ;  /* 0x000ff00001147983 */ /* 0x001ea20000300a00 */
[----:B------:R-:W4:Y:S01]  /*25d80*/  LDL.LU.64 R22, [R1+0xff8] ;  /* 0x000ff80001167983 */ /* 0x000f220000300a00 */
[----:B---3--:R-:W-:Y:S02]  /*25d90*/  HMMA.16816.F32 R24, R24, R4, R16 ;  /* 0x000000041818723c */ /* 0x008fe40000001810 */
[----:B----4-:R-:W-:Y:S01]  /*25da0*/  STL.64 [R1+0x3868], R22 ;  /* 0x0038681601007387 */ /* 0x010fe20000100a00 */
[----:B--2---:R0:W-:Y:S03]  /*25db0*/  STL.64 [R1+0x3860], R20 ;  /* 0x0038601401007387 */ /* 0x0041e60000100a00 */
[----:B0-----:R-:W2:Y:S01]  /*25dc0*/  LDL.LU.64 R20, [R1+0x1000] ;  /* 0x0010000001147983 */ /* 0x001ea20000300a00 */
[----:B------:R-:W2:Y:S02]  /*25dd0*/  LDL.LU.64 R22, [R1+0x1008] ;  /* 0x0010080001167983 */ /* 0x000ea40000300a00 */
[----:B------:R-:W-:Y:S02]  /*25de0*/  STL.64 [R1+0x3780], R8 ;  /* 0x0037800801007387 */ /* 0x000fe40000100a00 */
[----:B------:R-:W2:Y:S01]  /*25df0*/  LDL.LU.64 R18, [R1+0x3878] ;  /* 0x0038780001127983 */ /* 0x000ea20000300a00 */
[----:B------:R-:W2:Y:S01]  /*25e00*/  LDL.LU.64 R16, [R1+0x3870] ;  /* 0x0038700001107983 */ /* 0x000ea20000300a00 */
[----:B------:R-:W-:-:S02]  /*25e10*/  IMAD.MOV.U32 R12, RZ, RZ, R7 ;  /* 0x000000ffff0c7224 */ /* 0x000fc400078e0007 */
[----:B------:R-:W-:-:S08]  /*25e20*/  IMAD.MOV.U32 R13, RZ, RZ, R6 ;  /* 0x000000ffff0d7224 */ /* 0x000fd000078e0006 */
[----:B------:R0:W-:Y:S01]  /*25e30*/  STL.64 [R1+0x640], R24 ;  /* 0x0006401801007387 */ /* 0x0001e20000100a00 */
[----:B------:R1:W-:Y:S04]  /*25e40*/  STL.64 [R1+0x648], R26 ;  /* 0x0006481a01007387 */ /* 0x0003e80000100a00 */
[----:B0-----:R-:W3:Y:S01]  /*25e50*/  LDL.LU.64 R24, [R1+0x5f0] ;  /* 0x0005f00001187983 */ /* 0x001ee20000300a00 */
[----:B-1----:R-:W3:Y:S01]  /*25e60*/  LDL.LU.64 R26, [R1+0x5f8] ;  /* 0x0005f800011a7983 */ /* 0x002ee20000300a00 */
[C---:B--2---:R-:W-:Y:S02]  /*25e70*/  HMMA.16816.F32 R12, R16.reuse, R12, R20 ;  /* 0x0000000c100c723c */ /* 0x044fe40000001814 */
[----:B------:R-:W2:Y:S01]  /*25e80*/  LDL.LU.64 R22, [R1+0x3868] ;  /* 0x0038680001167983 */ /* 0x000ea20000300a00 */
[----:B------:R-:W2:Y:S11]  /*25e90*/  LDL.LU.64 R20, [R1+0x3860] ;  /* 0x0038600001147983 */ /* 0x000eb60000300a00 */
[----:B------:R-:W-:Y:S09]  /*25ea0*/  @!UPT UIADD3 URZ, URZ, URZ, URZ ;  /* 0x0000003f3f3ff290 */ /* 0x000ff2000fffe03f */
[----:B------:R0:W-:Y:S01]  /*25eb0*/  STL.64 [R1+0x1000], R12 ;  /* 0x0010000c01007387 */ /* 0x0001e20000100a00 */
[----:B------:R-:W-:Y:S03]  /*25ec0*/  STL.64 [R1+0x1008], R14 ;  /* 0x0010080e01007387 */ /* 0x000fe60000100a00 */
[----:B0-----:R-:W2:Y:S02]  /*25ed0*/  LDL.LU.64 R12, [R1+0x3858] ;  /* 0x00385800010c7983 */ /* 0x001ea40000300a00 */
[----:B--2---:R-:W-:Y:S01]  /*25ee0*/  HMMA.16816.F32 R20, R16, R12, R20 ;  /* 0x0000000c1014723c */ /* 0x004fe20000001814 */
[----:B------:R-:W-:Y:S02]  /*25ef0*/  IMAD.MOV.U32 R7, RZ, RZ, R12 ;  /* 0x000000ffff077224 */ /* 0x000fe400078e000c */
[----:B------:R-:W-:Y:S11]  /*25f00*/  IMAD.MOV.U32 R6, RZ, RZ, R13 ;  /* 0x000000ffff067224 */ /* 0x000ff600078e000d */
[----:B------:R-:W-:Y:S09]  /*25f10*/  @!UPT UIADD3 URZ, URZ, URZ, URZ ;  /* 0x0000003f3f3ff290 */ /* 0x000ff2000fffe03f */
[----:B------:R-:W-:Y:S01]  /*25f20*/  STL.64 [R1+0xff0], R20 ;  /* 0x000ff01401007387 */ /* 0x000fe20000100a00 */
[----:B------:R0:W-:Y:S03]  /*25f30*/  STL.64 [R1+0xff8], R22 ;  /* 0x000ff81601007387 */ /* 0x0001e60000100a00 */
[----:B0-----:R-:W2:Y:S01]  /*25f40*/  LDL.LU.64 R22, [R1+0x3850] ;  /* 0x0038500001167983 */ /* 0x001ea20000300a00 */
[----:B------:R-:W2:Y:S02]  /*25f50*/  LDL.LU.64 R20, [R1+0x3848] ;  /* 0x0038480001147983 */ /* 0x000ea40000300a00 */
[----:B------:R-:W4:Y:S02]  /*25f60*/  LDL.LU.64 R14, [R1+0x3840] ;  /* 0x00384000010e7983 */ /* 0x000f240000300a00 */
[----:B------:R-:W2:Y:S01]  /*25f70*/  LDL.LU.64 R12, [R1+0x3838] ;  /* 0x00383800010c7983 */ /* 0x000ea20000300a00 */
[----:B------:R-:W-:Y:S01]  /*25f80*/  STL.64 [R1+0x3778], R6 ;  /* 0x0037780601007387 */ /* 0x000fe20000100a00 */
[----:B------:R0:W-:Y:S03]  /*25f90*/  STL.64 [R1+0x3770], R4 ;  /* 0x0037700401007387 */ /* 0x0001e60000100a00 */
[----:B0-----:R-:W2:Y:S04]  /*25fa0*/  LDL.64 R4, [R1] ;  /* 0x0000000001047983 */ /* 0x001ea80000100a00 */
[----:B--2---:R4:W-:Y:S02]  /*25fb0*/  STL.64 [R1+0x3788], R4 ;  /* 0x0037880401007387 */ /* 0x0049e40000100a00 */
[----:B----4-:R-:W-:-:S02]  /*25fc0*/  IMAD.MOV.U32 R4, RZ, RZ, R15 ;  /* 0x000000ffff047224 */ /* 0x010fc400078e000f */
        /* <DEDUP_REMOVED lines=14> */
[----:B0-----:R-:W3:Y:S01]  /*260b0*/  LDL.LU.64 R12, [R1+0x3808] ;  /* 0x00380800010c7983 */ /* 0x001ee20000300a00 */
[C---:B--2---:R-:W-:Y:S03]  /*260c0*/  HMMA.16816.F32 R4, R16.reuse, R4, R20 ;  /* 0x000000041004723c */ /* 0x044fe60000001814 */
[----:B------:R-:W2:Y:S01]  /*260d0*/  LDL.LU R22, [R1+0x3800] ;  /* 0x0038000001167983 */ /* 0x000ea20000300800 */
[----:B------:R-:W4:Y:S11]  /*260e0*/  LDL.LU.64 R20, [R1+0x37f8] ;  /* 0x0037f80001147983 */ /* 0x000f360000300a00 */
[----:B------:R-:W-:Y:S08]  /*260f0*/  @!UPT UIADD3 URZ, URZ, URZ, URZ ;  /* 0x0000003f3f3ff290 */ /* 0x000ff0000fffe03f */
[----:B------:R-:W-:Y:S01]  /*26100*/  STL.64 [R1+0x600], R4 ;  /* 0x0006000401007387 */ /* 0x000fe20000100a00 */
[----:B------:R3:W-:Y:S02]  /*26110*/  STL.64 [R1+0x608], R6 ;  /* 0x0006080601007387 */ /* 0x0007e40000100a00 */
[----:B---3--:R-:W-:Y:S01]  /*26120*/  HMMA.16816.F32 R4, R16, R12, R24 ;  /* 0x0000000c1004723c */ /* 0x008fe20000001818 */
[----:B------:R-:W-:Y:S01]  /*26130*/  IMAD.MOV.U32 R28, RZ, RZ, R13 ;  /* 0x000000ffff1c7224 */ /* 0x000fe200078e000d */
[----:B------:R-:W0:Y:S04]  /*26140*/  LDSM.16.MT88.4 R24, [R29+0x180] ;  /* 0x000180001d18783b */ /* 0x000e280000004200 */
[----:B------:R-:W4:Y:S11]  /*26150*/  LDL.LU.64 R12, [R1+0xdd0] ;  /* 0x000dd000010c7983 */ /* 0x000f360000300a00 */
[----:B------:R-:W-:Y:S06]  /*26160*/  @!UPT UIADD3 URZ, URZ, URZ, URZ ;  /* 0x0000003f3f3ff290 */ /* 0x000fec000fffe03f */
[----:B------:R1:W-:Y:S01]  /*26170*/  STL.64 [R1+0x5f0], R4 ;  /* 0x0005f00401007387 */ /* 0x0003e20000100a00 */
[----:B------:R3:W-:Y:S02]  /*26180*/  STL.64 [R1+0x5f8], R6 ;  /* 0x0005f80601007387 */ /* 0x0007e40000100a00 */
[----:B------:R-:W4:Y:S01]  /*26190*/  LDL.LU.64 R14, [R1+0xdd8] ;  /* 0x000dd800010e7983 */ /* 0x000f220000300a00 */
[----:B-1----:R-:W2:Y:S01]  /*261a0*/  LDL.LU.64 R4, [R1+0xd80] ;  /* 0x000d800001047983 */ /* 0x002ea20000300a00 */
[----:B---3--:R-:W3:Y:S03]  /*261b0*/  LDL.LU.64 R6, [R1+0xd88] ;  /* 0x000d880001067983 */ /* 0x008ee60000300a00 */
[----:B---3--:R-:W-:Y:S01]  /*261c0*/  STL.64 [R1+0x3798], R6 ;  /* 0x0037980601007387 */ /* 0x008fe20000100a00 */
[----:B--2---:R1:W-:Y:S03]  /*261d0*/  STL.64 [R1+0x3790], R4 ;  /* 0x0037900401007387 */ /* 0x0043e60000100a00 */
[----:B-1----:R-:W2:Y:S01]  /*261e0*/  LDL.LU.64 R4, [R1+0xd90] ;  /* 0x000d900001047983 */ /* 0x002ea20000300a00 */
[----:B------:R-:W3:Y:S03]  /*261f0*/  LDL.LU.64 R6, [R1+0xd98] ;  /* 0x000d980001067983 */ /* 0x000ee60000300a00 */
[----:B---3--:R-:W-:Y:S01]  /*26200*/  STL.64 [R1+0x37a8], R6 ;  /* 0x0037a80601007387 */ /* 0x008fe20000100a00 */
[----:B--2---:R1:W-:Y:S02]  /*26210*/  STL.64 [R1+0x37a0], R4 ;  /* 0x0037a00401007387 */ /* 0x0043e40000100a00 */
[----:B-1----:R-:W-:-:S02]  /*26220*/  IMAD.MOV.U32 R4, RZ, RZ, R22 ;  /* 0x000000ffff047224 */ /* 0x002fc400078e0016 */
[----:B------:R-:W-:-:S05]  /*26230*/  IMAD.MOV.U32 R5, RZ, RZ, R11 ;  /* 0x000000ffff057224 */ /* 0x000fca00078e000b */
[----:B------:R1:W-:Y:S02]  /*26240*/  STL.64 [R1+0x37c0], R4 ;  /* 0x0037c00401007387 */ /* 0x0003e40000100a00 */
[----:B-1----:R-:W-:Y:S02]  /*26250*/  IMAD.MOV.U32 R4, RZ, RZ, R10 ;  /* 0x000000ffff047224 */ /* 0x002fe400078e000a */
[----:B------:R-:W-:-:S05]  /*26260*/  IMAD.MOV.U32 R5, RZ, RZ, R3 ;  /* 0x000000ffff057224 */ /* 0x000fca00078e0003 */
[----:B------:R-:W-:Y:S01]  /*26270*/  STL.64 [R1+0x37d8], R4 ;  /* 0x0037d80401007387 */ /* 0x000fe20000100a00 */
[----:B------:R-:W2:Y:S02]  /*26280*/  LDL.LU.64 R8, [R1+0xd70] ;  /* 0x000d700001087983 */ /* 0x000ea40000300a00 */
[----:B------:R-:W3:Y:S02]  /*26290*/  LDL.LU.64 R10, [R1+0xd78] ;  /* 0x000d7800010a7983 */ /* 0x000ee40000300a00 */
[----:B---3--:R-:W-:Y:S01]  /*262a0*/  STL.64 [R1+0x37b8], R10 ;  /* 0x0037b80a01007387 */ /* 0x008fe20000100a00 */
[----:B--2---:R1:W-:Y:S03]  /*262b0*/  STL.64 [R1+0x37b0], R8 ;  /* 0x0037b00801007387 */ /* 0x0043e60000100a00 */
[----:B-1----:R-:W2:Y:S01]  /*262c0*/  LDL.LU.64 R8, [R1+0xda0] ;  /* 0x000da00001087983 */ /* 0x002ea20000300a00 */
[----:B------:R-:W3:Y:S03]  /*262d0*/  LDL.LU.64 R10, [R1+0xda8] ;  /* 0x000da800010a7983 */ /* 0x000ee60000300a00 */
[----:B---3--:R-:W-:Y:S01]  /*262e0*/  STL.64 [R1+0x37d0], R10 ;  /* 0x0037d00a01007387 */ /* 0x008fe20000100a00 */
[----:B--2---:R1:W-:Y:S03]  /*262f0*/  STL.64 [R1+0x37c8], R8 ;  /* 0x0037c80801007387 */ /* 0x0043e60000100a00 */
[----:B-1----:R-:W2:Y:S01]  /*26300*/  LDL.LU.64 R8, [R1+0xdb0] ;  /* 0x000db00001087983 */ /* 0x002ea20000300a00 */
[----:B------:R-:W3:Y:S02]  /*26310*/  LDL.LU.64 R10, [R1+0xdb8] ;  /* 0x000db800010a7983 */ /* 0x000ee40000300a00 */
[----:B------:R-:W-:-:S02]  /*26320*/  IMAD.MOV.U32 R4, RZ, RZ, R2 ;  /* 0x000000ffff047224 */ /* 0x000fc400078e0002 */
[----:B------:R-:W-:Y:S01]  /*26330*/  IMAD.MOV.U32 R5, RZ, RZ, R0 ;  /* 0x000000ffff057224 */ /* 0x000fe200078e0000 */
[----:B----4-:R-:W-:Y:S01]  /*26340*/  HMMA.16816.F32 R12, R16, R20, R12 ;  /* 0x00000014100c723c */ /* 0x010fe2000000180c */
[----:B---3--:R-:W-:Y:S01]  /*26350*/  STL.64 [R1+0x37e8], R10 ;  /* 0x0037e80a01007387 */ /* 0x008fe20000100a00 */
[----:B--2---:R1:W-:Y:S03]  /*26360*/  STL.64 [R1+0x37e0], R8 ;  /* 0x0037e00801007387 */ /* 0x0043e60000100a00 */
[----:B-1----:R-:W2:Y:S01]  /*26370*/  LDL.LU.64 R8, [R1+0xdc0] ;  /* 0x000dc00001087983 */ /* 0x002ea20000300a00 */
[----:B------:R-:W2:Y:S02]  /*26380*/  LDL.LU.64 R10, [R1+0xdc8] ;  /* 0x000dc800010a7983 */ /* 0x000ea40000300a00 */
[----:B0-----:R-:W-:Y:S02]  /*26390*/  STL.64 [R1+0x3670], R26 ;  /* 0x0036701a01007387 */ /* 0x001fe40000100a00 */
[----:B------:R0:W-:Y:S02]  /*263a0*/  STL.64 [R1+0x3668], R24 ;  /* 0x0036681801007387 */ /* 0x0001e40000100a00 */
[----:B0-----:R-:W3:Y:S11]  /*263b0*/  LDL.64 R24, [R1+0x20] ;  /* 0x0000200001187983 */ /* 0x001ef60000100a00 */
[----:B------:R0:W-:Y:S02]  /*263c0*/  STL.64 [R1+0xdd0], R12 ;  /* 0x000dd00c01007387 */ /* 0x0001e40000100a00 */
[----:B------:R1:W-:Y:S02]  /*263d0*/  STL.64 [R1+0xdd8], R14 ;  /* 0x000dd80e01007387 */ /* 0x0003e40000100a00 */
[----:B------:R-:W-:Y:S01]  /*263e0*/  IMAD.MOV.U32 R26, RZ, RZ, R20 ;  /* 0x000000ffff1a7224 */ /* 0x000fe200078e0014 */
[----:B0-----:R-:W4:Y:S01]  /*263f0*/  LDL.LU.64 R12, [R1+0x37f0] ;  /* 0x0037f000010c7983 */ /* 0x001f220000300a00 */
[----:B-1----:R-:W-:-:S02]  /*26400*/  IMAD.MOV.U32 R14, RZ, RZ, R21 ;  /* 0x000000ffff0e7224 */ /* 0x002fc400078e0015 */
[----:B------:R-:W4:Y:S02]  /*26410*/  LDL.LU.64 R20, [R1+0xd60] ;  /* 0x000d600001147983 */ /* 0x000f240000300a00 */
[----:B------:R-:W4:Y:S01]  /*26420*/  LDL.LU.64 R22, [R1+0xd68] ;  /* 0x000d680001167983 */ /* 0x000f220000300a00 */
[C---:B--2---:R-:W-:Y:S01]  /*26430*/  HMMA.16816.F32 R4, R16.reuse, R4, R8 ;  /* 0x000000041004723c */ /* 0x044fe20000001808 */
        /* <DEDUP_REMOVED lines=19> */
[----:B0-----:R-:W3:Y:S01]  /*26570*/  LDL.LU.64 R6, [R1+0x37a8] ;  /* 0x0037a80001067983 */ /* 0x001ee20000300a00 */
[----:B------:R-:W3:Y:S02]  /*26580*/  LDL.LU.64 R4, [R1+0x37a0] ;  /* 0x0037a00001047983 */ /* 0x000ee40000300a00 */
[C---:B---3--:R-:W-:Y:S11]  /*26590*/  HMMA.16816.F32 R4, R16.reuse, R24, R4 ;  /* 0x000000181004723c */ /* 0x048ff60000001804 */
[----:B------:R-:W-:Y:S11]  /*265a0*/  @!UPT UIADD3 URZ, URZ, URZ, URZ ;  /* 0x0000003f3f3ff290 */ /* 0x000ff6000fffe03f */
[----:B------:R-:W-:Y:S01]  /*265b0*/  @!UPT UIADD3 URZ, URZ, URZ, URZ ;  /* 0x0000003f3f3ff290 */ /* 0x000fe2000fffe03f */
[----:B------:R-:W-:Y:S01]  /*265c0*/  STL.64 [R1+0xd90], R4 ;  /* 0x000d900401007387 */ /* 0x000fe20000100a00 */
[----:B------:R0:W-:Y:S03]  /*265d0*/  STL.64 [R1+0xd98], R6 ;  /* 0x000d980601007387 */ /* 0x0001e60000100a00 */
[----:B0-----:R-:W3:Y:S01]  /*265e0*/  LDL.LU.64 R6, [R1+0x3798] ;  /* 0x0037980001067983 */ /* 0x001ee20000300a00 */
[----:B------:R-:W3:Y:S02]  /*265f0*/  LDL.LU.64 R4, [R1+0x3790] ;  /* 0x0037900001047983 */ /* 0x000ee40000300a00 */
[----:B------:R0:W-:Y:S02]  /*26600*/  STL.64 [R1+0x36c0], R24 ;  /* 0x0036c01801007387 */ /* 0x0001e40000100a00 */
[----:B------:R-:W-:Y:S01]  /*26610*/  STL [R1+0x3710], R26 ;  /* 0x0037101a01007387 */ /* 0x000fe20000100800 */
[----:B0-----:R-:W3:Y:S02]  /*26620*/  LDL.64 R24, [R1+0x10] ;  /* 0x0000100001187983 */ /* 0x001ee40000100a00 */
[C---:B---3--:R-:W-:Y:S11]  /*26630*/  HMMA.16816.F32 R4, R16.reuse, R24, R4 ;  /* 0x000000181004723c */ /* 0x048ff60000001804 */
[----:B------:R-:W-:Y:S11]  /*26640*/  @!UPT UIADD3 URZ, URZ, URZ, URZ ;  /* 0x0000003f3f3ff290 */ /* 0x000ff6000fffe03f */
[----:B------:R-:W-:Y:S01]  /*26650*/  @!UPT UIADD3 URZ, URZ, URZ, URZ ;  /* 0x0000003f3f3ff290 */ /* 0x000fe2000fffe03f */
[----:B------:R0:W-:Y:S01]  /*26660*/  STL.64 [R1+0xd80], R4 ;  /* 0x000d800401007387 */ /* 0x0001e20000100a00 */
[----:B------:R-:W-:Y:S03]  /*26670*/  STL.64 [R1+0xd88], R6 ;  /* 0x000d880601007387 */ /* 0x000fe60000100a00 */
[----:B0-----:R-:W2:Y:S01]  /*26680*/  LDL.LU.64 R4, [R1+0x3788] ;  /* 0x0037880001047983 */ /* 0x001ea20000300a00 */
[C---:B----4-:R-:W-:Y:S01]  /*26690*/  HMMA.16816.F32 R20, R16.reuse, R12, R20 ;  /* 0x0000000c1014723c */ /* 0x050fe20000001814 */
[----:B------:R-:W-:Y:S02]  /*266a0*/  IMAD.MOV.U32 R2, RZ, RZ, R24 ;  /* 0x000000ffff027224 */ /* 0x000fe400078e0018 */
[----:B------:R-:W-:Y:S02]  /*266b0*/  IMAD.MOV.U32 R0, RZ, RZ, R25 ;  /* 0x000000ffff007224 */ /* 0x000fe400078e0019 */
[----:B------:R-:W3:Y:S01]  /*266c0*/  LDL.LU.64 R24, [R1+0xd50] ;  /* 0x000d500001187983 */ /* 0x000ee20000300a00 */
[----:B------:R-:W3:Y:S02]  /*266d0*/  LDL.LU.64 R26, [R1+0xd58] ;  /* 0x000d5800011a7983 */ /* 0x000ee40000300a00 */
[C---:B--2---:R-:W-:Y:S01]  /*266e0*/  HMMA.16816.F32 R8, R16.reuse, R4, R8 ;  /* 0x000000041008723c */ /* 0x044fe20000001808 */
[----:B------:R-:W-:Y:S11]  /*266f0*/  IMAD.MOV.U32 R3, RZ, RZ, R5 ;  /* 0x000000ffff037224 */ /* 0x000ff600078e0005 */
[----:B------:R-:W-:Y:S11]  /*26700*/  @!UPT UIADD3 URZ, URZ, URZ, URZ ;  /* 0x0000003f3f3ff290 */ /* 0x000ff6000fffe03f */
[----:B------:R0:W-:Y:S01]  /*26710*/  STL.64 [R1+0xd70], R8 ;  /* 0x000d700801007387 */ /* 0x0001e20000100a00 */
[----:B------:R1:W-:Y:S03]  /*26720*/  STL.64 [R1+0xd78], R10 ;  /* 0x000d780a01007387 */ /* 0x0003e60000100a00 */
[----:B0-----:R-:W3:Y:S01]  /*26730*/  LDL.LU.64 R8, [R1+0x3780] ;  /* 0x0037800001087983 */ /* 0x001ee20000300a00 */
[----:B-1----:R-:W-:Y:S02]  /*26740*/  IMAD.MOV.U32 R10, RZ, RZ, R4 ;  /* 0x000000ffff0a7224 */ /* 0x002fe400078e0004 */
[----:B------:R-:W2:Y:S02]  /*26750*/  LDL.LU.64 R6, [R1+0x3778] ;  /* 0x0037780001067983 */ /* 0x000ea40000300a00 */
[----:B------:R-:W4:Y:S01]  /*26760*/  LDL.LU.64 R4, [R1+0x3770] ;  /* 0x0037700001047983 */ /* 0x000f220000300a00 */
[----:B------:R0:W-:Y:S01]  /*26770*/  STL.64 [R1+0xd60], R20 ;  /* 0x000d601401007387 */ /* 0x0001e20000100a00 */
[----:B------:R1:W-:Y:S03]  /*26780*/  STL.64 [R1+0xd68], R22 ;  /* 0x000d681601007387 */ /* 0x0003e60000100a00 */
[----:B0-----:R-:W4:Y:S01]  /*26790*/  LDL.LU.64 R20, [R1+0x5e0] ;  /* 0x0005e00001147983 */ /* 0x001f220000300a00 */
[----:B-1----:R-:W4:Y:S02]  /*267a0*/  LDL.LU.64 R22, [R1+0x5e8] ;  /* 0x0005e80001167983 */ /* 0x002f240000300a00 */
[----:B------:R-:W-:Y:S02]  /*267b0*/  STL [R1+0x3720], R14 ;  /* 0x0037200e01007387 */ /* 0x000fe40000100800 */
[----:B------:R0:W-:Y:S02]  /*267c0*/  STL.64 [R1+0x3718], R12 ;  /* 0x0037180c01007387 */ /* 0x0001e40000100a00 */
[----:B0-----:R-:W2:Y:S01]  /*267d0*/  LDL.LU.64 R12, [R1+0x590] ;  /* 0x00059000010c7983 */ /* 0x001ea20000300a00 */
[----:B------:R-:W2:Y:S01]  /*267e0*/  LDL.LU.64 R14, [R1+0x598] ;  /* 0x00059800010e7983 */ /* 0x000ea20000300a00 */
[----:B---3--:R-:W-:Y:S02]  /*267f0*/  HMMA.16816.F32 R24, R16, R8, R24 ;  /* 0x000000081018723c */ /* 0x008fe40000001818 */
[----:B--2---:R-:W-:Y:S01]  /*26800*/  STL.64 [R1+0x3730], R14 ;  /* 0x0037300e01007387 */ /* 0x004fe20000100a00 */
[----:B------:R0:W-:Y:S02]  /*26810*/  STL.64 [R1+0x3728], R12 ;  /* 0x0037280c01007387 */ /* 0x0001e40000100a00 */
[----:B0-----:R-:W-:-:S02]  /*26820*/  IMAD.MOV.U32 R12, RZ, RZ, R7 ;  /* 0x000000ffff0c7224 */ /* 0x001fc400078e0007 */
[----:B------:R-:W-:-:S05]  /*26830*/  IMAD.MOV.U32 R13, RZ, RZ, R6 ;  /* 0x000000ffff0d7224 */ /* 0x000fca00078e0006 */
[----:B------:R0:W-:Y:S04]  /*26840*/  STL.64 [R1+0x3748], R12 ;  /* 0x0037480c01007387 */ /* 0x0001e80000100a00 */
[----:B0-----:R-:W2:Y:S07]  /*26850*/  LDL.64 R12, [R1+0xc0] ;  /* 0x0000c000010c7983 */ /* 0x001eae0000100a00 */
[----:B------:R0:W-:Y:S02]  /*26860*/  STL.64 [R1+0xd50], R24 ;  /* 0x000d501801007387 */ /* 0x0001e40000100a00 */
[----:B------:R1:W-:Y:S01]  /*26870*/  STL.64 [R1+0xd58], R26 ;  /* 0x000d581a01007387 */ /* 0x0003e20000100a00 */
[----:B0-----:R-:W3:Y:S01]  /*26880*/  LDL.LU.64 R24, [R1+0x580] ;  /* 0x0005800001187983 */ /* 0x001ee20000300a00 */
[----:B-1----:R-:W2:Y:S03]  /*26890*/  LDL.LU.64 R26, [R1+0x588] ;  /* 0x00058800011a7983 */ /* 0x002ea60000300a00 */
[----:B--2---:R-:W-:Y:S01]  /*268a0*/  STL.64 [R1+0x3740], R26 ;  /* 0x0037401a01007387 */ /* 0x004fe20000100a00 */
[----:B---3--:R0:W-:Y:S03]  /*268b0*/  STL.64 [R1+0x3738], R24 ;  /* 0x0037381801007387 */ /* 0x0081e60000100a00 */
[----:B0-----:R-:W2:Y:S01]  /*268c0*/  LDL.LU.64 R24, [R1+0x5a0] ;  /* 0x0005a00001187983 */ /* 0x001ea20000300a00 */
[----:B------:R-:W3:Y:S01]  /*268d0*/  LDL.LU.64 R26, [R1+0x5a8] ;  /* 0x0005a800011a7983 */ /* 0x000ee20000300a00 */
[----:B----4-:R-:W-:Y:S02]  /*268e0*/  HMMA.16816.F32 R16, R16, R4, R20 ;  /* 0x000000041010723c */ /* 0x010fe40000001814 */
[----:B---3--:R-:W-:Y:S01]  /*268f0*/  STL.64 [R1+0x3758], R26 ;  /* 0x0037581a01007387 */ /* 0x008fe20000100a00 */
[----:B--2---:R0:W-:Y:S03]  /*26900*/  STL.64 [R1+0x3750], R24 ;  /* 0x0037501801007387 */ /* 0x0041e60000100a00 */
[----:B0-----:R-:W2:Y:S01]  /*26910*/  LDL.LU.64 R24, [R1+0xcb0] ;  /* 0x000cb00001187983 */ /* 0x001ea20000300a00 */
[----:B------:R-:W2:Y:S02]  /*26920*/  LDL.LU.64 R26, [R1+0xcb8] ;  /* 0x000cb800011a7983 */ /* 0x000ea40000300a00 */
[----:B------:R-:W-:Y:S02]  /*26930*/  STL [R1+0x367c], R9 ;  /* 0x00367c0901007387 */ /* 0x000fe40000100800 */
[----:B------:R-:W2:Y:S01]  /*26940*/  LDL.LU.64 R22, [R1+0x3768] ;  /* 0x0037680001167983 */ /* 0x000ea20000300a00 */
[----:B------:R-:W2:Y:S11]  /*26950*/  LDL.LU.64 R20, [R1+0x3760] ;  /* 0x0037600001147983 */ /* 0x000eb60000300a00 */
[----:B------:R0:W-:Y:S02]  /*26960*/  STL.64 [R1+0x5e0], R16 ;  /* 0x0005e01001007387 */ /* 0x0001e40000100a00 */
[----:B------:R-:W-:Y:S02]  /*26970*/  STL.64 [R1+0x5e8], R18 ;  /* 0x0005e81201007387 */ /* 0x000fe40000100a00 */
[----:B------:R-:W-:-:S02]  /*26980*/  IMAD.MOV.U32 R7, RZ, RZ, R12 ;  /* 0x000000ffff077224 */ /* 0x000fc400078e000c */
[----:B------:R-:W-:Y:S01]  /*26990*/  IMAD.MOV.U32 R6, RZ, RZ, R13 ;  /* 0x000000ffff067224 */ /* 0x000fe200078e000d */
[----:B0-----:R-:W3:Y:S01]  /*269a0*/  LDL.64 R16, [R1+0xa0] ;  /* 0x0000a00001107983 */ /* 0x001ee20000100a00 */
[----:B------:R-:W-:Y:S01]  /*269b0*/  STL [R1+0x3678], R5 ;  /* 0x0036780501007387 */ /* 0x000fe20000100800 */
        /* <DEDUP_REMOVED lines=16> */
[----:B---3--:R-:W-:Y:S11]  /*26ac0*/  HMMA.16816.F32 R12, R20, R16, R12 ;  /* 0x00000010140c723c */ /* 0x008ff6000000180c */
[----:B------:R-:W-:Y:S11]  /*26ad0*/  @!UPT UIADD3 URZ, URZ, URZ, URZ ;  /* 0x0000003f3f3ff290 */ /* 0x000ff6000fffe03f */
[----:B------:R-:W-:Y:S01]  /*26ae0*/  @!UPT UIADD3 URZ, URZ, URZ, URZ ;  /* 0x0000003f3f3ff290 */ /* 0x000fe2000fffe03f */
[----:B------:R-:W-:Y:S01]  /*26af0*/  STL.64 [R1+0x590], R12 ;  /* 0x0005900c01007387 */ /* 0x000fe20000100a00 */
[----:B------:R0:W-:Y:S03]  /*26b00*/  STL.64 [R1+0x598], R14 ;  /* 0x0005980e01007387 */ /* 0x0001e60000100a00 */
[----:B0-----:R-:W3:Y:S01]  /*26b10*/  LDL.LU R14, [R1+0x3720] ;  /* 0x00372000010e7983 */ /* 0x001ee20000300800 */
[----:B------:R-:W4:Y:S02]  /*26b20*/  LDL.LU.64 R12, [R1+0x3718] ;  /* 0x00371800010c7983 */ /* 0x000f240000300a00 */
[----:B------:R-:W-:Y:S02]  /*26b30*/  IMAD.MOV.U32 R15, RZ, RZ, R16 ;  /* 0x000000ffff0f7224 */ /* 0x000fe400078e0010 */
[----:B------:R-:W2:Y:S01]  /*26b40*/  LDL R16, [R1+0x70] ;  /* 0x0000700001107983 */ /* 0x000ea20000100800 */
[----:B------:R-:W-:-:S02]  /*26b50*/  IMAD.MOV.U32 R11, RZ, RZ, R17 ;  /* 0x000000ffff0b7224 */ /* 0x000fc400078e0011 */
[----:B------:R-:W-:-:S05]  /*26b60*/  IMAD.MOV.U32 R17, RZ, RZ, R28 ;  /* 0x000000ffff117224 */ /* 0x000fca00078e001c */
[----:B--2---:R0:W-:Y:S04]  /*26b70*/  STL.64 [R1+0x3708], R16 ;  /* 0x0037081001007387 */ /* 0x0041e80000100a00 */
[----:B0-----:R-:W2:Y:S01]  /*26b80*/  LDL.64 R16, [R1+0x90] ;  /* 0x0000900001107983 */ /* 0x001ea20000100a00 */
[----:B------:R-:W-:Y:S02]  /*26b90*/  STL [R1+0x36e0], R15 ;  /* 0x0036e00f01007387 */ /* 0x000fe40000100800 */
[----:B----4-:R-:W-:Y:S01]  /*26ba0*/  STL.64 [R1+0x36d8], R12 ;  /* 0x0036d80c01007387 */ /* 0x010fe20000100a00 */
        /* <DEDUP_REMOVED lines=8> */
[----:B------:R-:W4:Y:S02]  /*26c30*/  LDL.LU.64 R18, [R1+0x578] ;  /* 0x0005780001127983 */ /* 0x000f240000300a00 */
[----:B------:R-:W2:Y:S02]  /*26c40*/  LDL.64 R12, [R1+0x40] ;  /* 0x00004000010c7983 */ /* 0x000ea40000100a00 */
[----:B--2---:R0:W-:Y:S01]  /*26c50*/  STL.64 [R1+0x36e8], R12 ;  /* 0x0036e80c01007387 */ /* 0x0041e20000100a00 */
[----:B------:R-:W2:Y:S03]  /*26c60*/  LDL.64 R24, [R1+0x30] ;  /* 0x0000300001187983 */ /* 0x000ea60000100a00 */
[----:B0-----:R-:W4:Y:S04]  /*26c70*/  LDL.64 R12, [R1+0x80] ;  /* 0x00008000010c7983 */ /* 0x001f280000100a00 */
[----:B--2---:R-:W-:Y:S01]  /*26c80*/  STL.64 [R1+0x36f0], R24 ;  /* 0x0036f01801007387 */ /* 0x004fe20000100a00 */
[----:B------:R-:W-:Y:S02]  /*26c90*/  STL.64 [R1+0x3688], R6 ;  /* 0x0036880601007387 */ /* 0x000fe40000100a00 */
[----:B------:R0:W-:Y:S01]  /*26ca0*/  STL.64 [R1+0x3680], R4 ;  /* 0x0036800401007387 */ /* 0x0001e20000100a00 */
[----:B----4-:R-:W-:Y:S01]  /*26cb0*/  HMMA.16816.F32 R16, R20, R12, R16 ;  /* 0x0000000c1410723c */ /* 0x010fe20000001810 */
[----:B0-----:R-:W-:-:S02]  /*26cc0*/  IMAD.MOV.U32 R4, RZ, RZ, R10 ;  /* 0x000000ffff047224 */ /* 0x001fc400078e000a */
[----:B------:R-:W-:-:S05]  /*26cd0*/  IMAD.MOV.U32 R5, RZ, RZ, R3 ;  /* 0x000000ffff057224 */ /* 0x000fca00078e0003 */
[----:B------:R0:W-:Y:S01]  /*26ce0*/  STL.64 [R1+0x36a0], R4 ;  /* 0x0036a00401007387 */ /* 0x0001e20000100a00 */
[----:B------:R-:W-:Y:S02]  /*26cf0*/  IMAD.MOV.U32 R10, RZ, RZ, R12 ;  /* 0x000000ffff0a7224 */ /* 0x000fe400078e000c */
[----:B------:R-:W-:Y:S02]  /*26d00*/  IMAD.MOV.U32 R3, RZ, RZ, R13 ;  /* 0x000000ffff037224 */ /* 0x000fe400078e000d */
[----:B0-----:R-:W-:Y:S02]  /*26d10*/  IMAD.MOV.U32 R4, RZ, RZ, R2 ;  /* 0x000000ffff047224 */ /* 0x001fe400078e0002 */
[----:B------:R-:W-:-:S05]  /*26d20*/  IMAD.MOV.U32 R5, RZ, RZ, R0 ;  /* 0x000000ffff057224 */ /* 0x000fca00078e0000 */
[----:B------:R0:W-:Y:S01]  /*26d30*/  STL.64 [R1+0x36b8], R4 ;  /* 0x0036b80401007387 */ /* 0x0001e20000100a00 */
[----:B---3--:R-:W-:-:S03]  /*26d40*/  IMAD.MOV.U32 R25, RZ, RZ, R14 ;  /* 0x000000ffff197224 */ /* 0x008fc600078e000e */
[----:B0-----:R-:W2:Y:S01]  /*26d50*/  LDL.LU.64 R4, [R1+0x560] ;  /* 0x0005600001047983 */ /* 0x001ea20000300a00 */
[----:B------:R-:W2:Y:S02]  /*26d60*/  LDL.LU.64 R6, [R1+0x568] ;  /* 0x0005680001067983 */ /* 0x000ea40000300a00 */
[----:B------:R0:W-:Y:S02]  /*26d70*/  STL.64 [R1+0x570], R16 ;  /* 0x0005701001007387 */ /* 0x0001e40000100a00 */
[----:B------:R2:W-:Y:S01]  /*26d80*/  STL.64 [R1+0x578], R18 ;  /* 0x0005781201007387 */ /* 0x0005e20000100a00 */
[----:B0-----:R-:W2:Y:S01]  /*26d90*/  LDL.LU.64 R16, [R1+0x3708] ;  /* 0x0037080001107983 */ /* 0x001ea20000300a00 */
[----:B------:R-:W3:Y:S02]  /*26da0*/  LDL.LU.64 R12, [R1+0xc90] ;  /* 0x000c9000010c7983 */ /* 0x000ee40000300a00 */
[----:B------:R-:W4:Y:S02]  /*26db0*/  LDL.LU.64 R14, [R1+0xc98] ;  /* 0x000c9800010e7983 */ /* 0x000f240000300a00 */
[----:B----4-:R-:W-:Y:S01]  /*26dc0*/  STL.64 [R1+0x3700], R14 ;  /* 0x0037000e01007387 */ /* 0x010fe20000100a00 */
[----:B---3--:R0:W-:Y:S01]  /*26dd0*/  STL.64 [R1+0x36f8], R12 ;  /* 0x0036f80c01007387 */ /* 0x0081e20000100a00 */
[----:B--2---:R-:W-:Y:S02]  /*26de0*/  HMMA.16816.F32 R16, R20, R16, R4 ;  /* 0x000000101410723c */ /* 0x004fe40000001804 */
[----:B0-----:R-:W2:Y:S01]  /*26df0*/  LDL.LU.64 R12, [R1+0xca0] ;  /* 0x000ca000010c7983 */ /* 0x001ea20000300a00 */
[----:B------:R-:W2:Y:S02]  /*26e00*/  LDL.LU.64 R14, [R1+0xca8] ;  /* 0x000ca800010e7983 */ /* 0x000ea40000300a00 */
[----:B------:R-:W-:Y:S02]  /*26e10*/  STL.64 [R1+0x3698], R10 ;  /* 0x0036980a01007387 */ /* 0x000fe40000100a00 */
[----:B------:R0:W-:Y:S02]  /*26e20*/  STL.64 [R1+0x3690], R8 ;  /* 0x0036900801007387 */ /* 0x0001e40000100a00 */
[----:B0-----:R-:W3:Y:S01]  /*26e30*/  LDL.64 R8, [R1+0x50] ;  /* 0x0000500001087983 */ /* 0x001ee20000100a00 */
[----:B------:R-:W4:Y:S02]  /*26e40*/  LDL.LU.64 R4, [R1+0xc60] ;  /* 0x000c600001047983 */ /* 0x000f240000300a00 */
[----:B------:R-:W3:Y:S11]  /*26e50*/  LDL.LU.64 R6, [R1+0xc68] ;  /* 0x000c680001067983 */ /* 0x000ef60000300a00 */
[----:B------:R-:W-:Y:S01]  /*26e60*/  STL.64 [R1+0x560], R16 ;  /* 0x0005601001007387 */ /* 0x000fe20000100a00 */
[----:B------:R-:W-:Y:S02]  /*26e70*/  STL.64 [R1+0x568], R18 ;  /* 0x0005681201007387 */ /* 0x000fe40000100a00 */
[----:B------:R-:W0:Y:S04]  /*26e80*/  LDSM.16.MT88.4 R16, [R29+0x200] ;  /* 0x000200001d10783b */ /* 0x000e280000004200 */
[----:B------:R-:W-:-:S07]  /*26e90*/  IMAD.MOV.U32 R24, RZ, RZ, R26 ;  /* 0x000000ffff187224 */ /* 0x000fce00078e001a */
[----:B--2---:R-:W-:Y:S01]  /*26ea0*/  HMMA.16816.F32 R24, R20, R24, R12 ;  /* 0x000000181418723c */ /* 0x004fe2000000180c */
[----:B---3--:R-:W-:Y:S01]  /*26eb0*/  STL.64 [R1+0x36d0], R6 ;  /* 0x0036d00601007387 */ /* 0x008fe20000100a00 */
[----:B----4-:R1:W-:Y:S03]  /*26ec0*/  STL.64 [R1+0x36c8], R4 ;  /* 0x0036c80401007387 */ /* 0x0103e60000100a00 */
[----:B-1----:R-:W2:Y:S01]  /*26ed0*/  LDL.LU.64 R4, [R1+0xc70] ;  /* 0x000c700001047983 */ /* 0x002ea20000300a00 */
[----:B------:R-:W2:Y:S02]  /*26ee0*/  LDL.LU.64 R6, [R1+0xc78] ;  /* 0x000c780001067983 */ /* 0x000ea40000300a00 */
[----:B0-----:R-:W-:Y:S02]  /*26ef0*/  STL.64 [R1+0x3538], R18 ;  /* 0x0035381201007387 */ /* 0x001fe40000100a00 */
[----:B------:R0:W-:Y:S02]  /*26f00*/  STL.64 [R1+0x3530], R16 ;  /* 0x0035301001007387 */ /* 0x0001e40000100a00 */
[----:B0-----:R-:W3:Y:S01]  /*26f10*/  LDL.LU.64 R16, [R1+0xc80] ;  /* 0x000c800001107983 */ /* 0x001ee20000300a00 */
[----:B------:R-:W3:Y:S02]  /*26f20*/  LDL.LU.64 R18, [R1+0xc88] ;  /* 0x000c880001127983 */ /* 0x000ee40000300a00 */
[----:B------:R-:W4:Y:S02]  /*26f30*/  LDL.LU.64 R14, [R1+0x3700] ;  /* 0x00370000010e7983 */ /* 0x000f240000300a00 */
[----:B------:R-:W4:Y:S06]  /*26f40*/  LDL.LU.64 R12, [R1+0x36f8] ;  /* 0x0036f800010c7983 */ /* 0x000f2c0000300a00 */
[----:B------:R0:W-:Y:S01]  /*26f50*/  STL.64 [R1+0xca0], R24 ;  /* 0x000ca01801007387 */ /* 0x0001e20000100a00 */
[----:B------:R-:W-:Y:S03]  /*26f60*/  STL.64 [R1+0xca8], R26 ;  /* 0x000ca81a01007387 */ /* 0x000fe60000100a00 */
[----:B0-----:R-:W2:Y:S01]  /*26f70*/  LDL.LU.64 R24, [R1+0x36f0] ;  /* 0x0036f00001187983 */ /* 0x001ea20000300a00 */
[----:B------:R-:W-:-:S02]  /*26f80*/  IMAD.MOV.U32 R2, RZ, RZ, R8 ;  /* 0x000000ffff027224 */ /* 0x000fc400078e0008 */
[----:B------:R-:W-:Y:S01]  /*26f90*/  IMAD.MOV.U32 R0, RZ, RZ, R9 ;  /* 0x000000ffff007224 */ /* 0x000fe200078e0009 */
[C---:B----4-:R-:W-:Y:S11]  /*26fa0*/  HMMA.16816.F32 R12, R20.reuse, R8, R12 ;  /* 0x00000008140c723c */ /* 0x050ff6000000180c */
[----:B------:R-:W-:Y:S11]  /*26fb0*/  @!UPT UIADD3 URZ, URZ, URZ, URZ ;  /* 0x0000003f3f3ff290 */ /* 0x000ff6000fffe03f */
[----:B------:R-:W-:Y:S01]  /*26fc0*/  @!UPT UIADD3 URZ, URZ, URZ, URZ ;  /* 0x0000003f3f3ff290 */ /* 0x000fe2000fffe03f */
[----:B------:R0:W-:Y:S01]  /*26fd0*/  STL.64 [R1+0xc90], R12 ;  /* 0x000c900c01007387 */ /* 0x0001e20000100a00 */
[----:B------:R1:W-:Y:S03]  /*26fe0*/  STL.64 [R1+0xc98], R14 ;  /* 0x000c980e01007387 */ /* 0x0003e60000100a00 */
[----:B0-----:R-:W3:Y:S01]  /*26ff0*/  LDL.LU.64 R12, [R1+0x36e8] ;  /* 0x0036e800010c7983 */ /* 0x001ee20000300a00 */
[----:B------:R-:W4:Y:S02]  /*27000*/  LDL.LU.64 R8, [R1+0xc40] ;  /* 0x000c400001087983 */ /* 0x000f240000300a00 */
[----:B------:R-:W4:Y:S01]  /*27010*/  LDL.LU.64 R10, [R1+0xc48] ;  /* 0x000c4800010a7983 */ /* 0x000f220000300a00 */
[C---:B--2---:R-:W-:Y:S08]  /*27020*/  HMMA.16816.F32 R4, R20.reuse, R24, R4 ;  /* 0x000000181404723c */ /* 0x044ff00000001804 */
[----:B---3--:R-:W-:Y:S01]  /*27030*/  HMMA.16816.F32 R16, R20, R12, R16 ;  /* 0x0000000c1410723c */ /* 0x008fe20000001810 */
[----:B----4-:R-:W-:Y:S01]  /*27040*/  STL.64 [R1+0x36b0], R10 ;  /* 0x0036b00a01007387 */ /* 0x010fe20000100a00 */
[----:B------:R0:W-:Y:S02]  /*27050*/  STL.64 [R1+0x36a8], R8 ;  /* 0x0036a80801007387 */ /* 0x0001e40000100a00 */
[----:B-1----:R-:W-:Y:S01]  /*27060*/  IMAD.MOV.U32 R14, RZ, RZ, R13 ;  /* 0x000000ffff0e7224 */ /* 0x002fe200078e000d */
[----:B0-----:R-:W2:Y:S01]  /*27070*/  LDL.LU.64 R8, [R1+0xc50] ;  /* 0x000c500001087983 */ /* 0x001ea20000300a00 */
[----:B------:R-:W2:Y:S11]  /*27080*/  LDL.LU.64 R10, [R1+0xc58] ;  /* 0x000c5800010a7983 */ /* 0x000eb60000300a00 */
[----:B------:R-:W-:Y:S06]  /*27090*/  @!UPT UIADD3 URZ, URZ, URZ, URZ ;  /* 0x0000003f3f3ff290 */ /* 0x000fec000fffe03f */
[----:B------:R0:W-:Y:S01]  /*270a0*/  STL.64 [R1+0xc80], R16 ;  /* 0x000c801001007387 */ /* 0x0001e20000100a00 */
[----:B------:R1:W-:Y:S02]  /*270b0*/  STL.64 [R1+0xc88], R18 ;  /* 0x000c881201007387 */ /* 0x0003e40000100a00 */
[----:B------:R-:W3:Y:S02]  /*270c0*/  LDL.LU R15, [R1+0x36e0] ;  /* 0x0036e000010f7983 */ /* 0x000ee40000300800 */
[----:B0-----:R-:W-:Y:S02]  /*270d0*/  IMAD.MOV.U32 R16, RZ, RZ, R12 ;  /* 0x000000ffff107224 */ /* 0x001fe400078e000c */
[----:B------:R-:W4:Y:S01]  /*270e0*/  LDL.LU.64 R12, [R1+0x36d8] ;  /* 0x0036d800010c7983 */ /* 0x000f220000300a00 */
[----:B------:R-:W-:Y:S02]  /*270f0*/  STL.64 [R1+0xc70], R4 ;  /* 0x000c700401007387 */ /* 0x000fe40000100a00 */
[----:B------:R0:W-:Y:S02]  /*27100*/  STL.64 [R1+0xc78], R6 ;  /* 0x000c780601007387 */ /* 0x0001e40000100a00 */
[----:B-1----:R-:W-:-:S02]  /*27110*/  IMAD.MOV.U32 R18, RZ, RZ, R24 ;  /* 0x000000ffff127224 */ /* 0x002fc400078e0018 */
[----:B------:R-:W-:Y:S01]  /*27120*/  IMAD.MOV.U32 R17, RZ, RZ, R25 ;  /* 0x000000ffff117224 */ /* 0x000fe200078e0019 */
[----:B0-----:R-:W2:Y:S01]  /*27130*/  LDL.LU.64 R6, [R1+0x36d0] ;  /* 0x0036d00001067983 */ /* 0x001ea20000300a00 */
[----:B------:R-:W2:Y:S02]  /*27140*/  LDL.LU.64 R4, [R1+0x36c8] ;  /* 0x0036c80001047983 */ /* 0x000ea40000300a00 */
[----:B------:R-:W2:Y:S02]  /*27150*/  LDL.LU.64 R24, [R1+0x36c0] ;  /* 0x0036c00001187983 */ /* 0x000ea40000300a00 */
[C---:B--2---:R-:W-:Y:S11]  /*27160*/  HMMA.16816.F32 R4, R20.reuse, R24, R4 ;  /* 0x000000181404723c */ /* 0x044ff60000001804 */
[----:B------:R-:W-:Y:S11]  /*27170*/  @!UPT UIADD3 URZ, URZ, URZ, URZ ;  /* 0x0000003f3f3ff290 */ /* 0x000ff6000fffe03f */
[----:B------:R-:W-:Y:S01]  /*27180*/  @!UPT UIADD3 URZ, URZ, URZ, URZ ;  /* 0x0000003f3f3ff290 */ /* 0x000fe2000fffe03f */
[----:B------:R0:W-:Y:S01]  /*27190*/  STL.64 [R1+0xc60], R4 ;  /* 0x000c600401007387 */ /* 0x0001e20000100a00 */
[----:B------:R-:W-:Y:S03]  /*271a0*/  STL.64 [R1+0xc68], R6 ;  /* 0x000c680601007387 */ /* 0x000fe60000100a00 */
[----:B0-----:R-:W2:Y:S01]  /*271b0*/  LDL.LU.64 R4, [R1+0x36b8] ;  /* 0x0036b80001047983 */ /* 0x001ea20000300a00 */
[----:B------:R-:W-:Y:S02]  /*271c0*/  IMAD.MOV.U32 R19, RZ, RZ, R25 ;  /* 0x000000ffff137224 */ /* 0x000fe400078e0019 */
[----:B------:R-:W-:Y:S02]  /*271d0*/  IMAD.MOV.U32 R28, RZ, RZ, R24 ;  /* 0x000000ffff1c7224 */ /* 0x000fe400078e0018 */
[----:B------:R-:W3:Y:S01]  /*271e0*/  LDL.LU.64 R24, [R1+0xc20] ;  /* 0x000c200001187983 */ /* 0x000ee20000300a00 */
[----:B------:R-:W3:Y:S02]  /*271f0*/  LDL.LU.64 R26, [R1+0xc28] ;  /* 0x000c2800011a7983 */ /* 0x000ee40000300a00 */
[----:B------:R-:W-:Y:S02]  /*27200*/  STL.64 [R1+0x35f8], R18 ;  /* 0x0035f81201007387 */ /* 0x000fe40000100a00 */
[----:B------:R0:W-:Y:S02]  /*27210*/  STL.64 [R1+0x35f0], R16 ;  /* 0x0035f01001007387 */ /* 0x0001e40000100a00 */
[----:B0-----:R-:W4:Y:S01]  /*27220*/  LDL.LU.64 R16, [R1+0xc30] ;  /* 0x000c300001107983 */ /* 0x001f220000300a00 */
[----:B------:R-:W4:Y:S01]  /*27230*/  LDL.LU.64 R18, [R1+0xc38] ;  /* 0x000c380001127983 */ /* 0x000f220000300a00 */
[C---:B--2---:R-:W-:Y:S02]  /*27240*/  HMMA.16816.F32 R4, R20.reuse, R4, R8 ;  /* 0x000000041404723c */ /* 0x044fe40000001808 */
[----:B------:R-:W2:Y:S01]  /*27250*/  LDL.LU.64 R10, [R1+0x36b0] ;  /* 0x0036b000010a7983 */ /* 0x000ea20000300a00 */
[----:B------:R-:W2:Y:S11]  /*27260*/  LDL.LU.64 R8, [R1+0x36a8] ;  /* 0x0036a80001087983 */ /* 0x000eb60000300a00 */
[----:B------:R-:W-:Y:S09]  /*27270*/  @!UPT UIADD3 URZ, URZ, URZ, URZ ;  /* 0x0000003f3f3ff290 */ /* 0x000ff2000fffe03f */
[----:B------:R0:W-:Y:S01]  /*27280*/  STL.64 [R1+0xc50], R4 ;  /* 0x000c500401007387 */ /* 0x0001e20000100a00 */
[----:B------:R2:W-:Y:S03]  /*27290*/  STL.64 [R1+0xc58], R6 ;  /* 0x000c580601007387 */ /* 0x0005e60000100a00 */
[----:B0-----:R-:W2:Y:S01]  /*272a0*/  LDL.LU.64 R4, [R1+0x36a0] ;  /* 0x0036a00001047983 */ /* 0x001ea20000300a00 */
[C---:B----4-:R-:W-:Y:S08]  /*272b0*/  HMMA.16816.F32 R16, R20.reuse, R12, R16 ;  /* 0x0000000c1410723c */ /* 0x050ff00000001810 */
[----:B--2---:R-:W-:Y:S01]  /*272c0*/  HMMA.16816.F32 R4, R20, R4, R8 ;  /* 0x000000041404723c */ /* 0x004fe20000001808 */
[----:B------:R-:W2:Y:S01]  /*272d0*/  LDL.LU.64 R10, [R1+0x3698] ;  /* 0x00369800010a7983 */ /* 0x000ea20000300a00 */
[----:B------:R-:W4:Y:S11]  /*272e0*/  LDL.LU.64 R8, [R1+0x3690] ;  /* 0x0036900001087983 */ /* 0x000f360000300a00 */
[----:B------:R-:W-:Y:S10]  /*272f0*/  @!UPT UIADD3 URZ, URZ, URZ, URZ ;  /* 0x0000003f3f3ff290 */ /* 0x000ff4000fffe03f */
[----:B------:R-:W-:Y:S01]  /*27300*/  STL.64 [R1+0xc40], R4 ;  /* 0x000c400401007387 */ /* 0x000fe20000100a00 */
[----:B------:R0:W-:Y:S03]  /*27310*/  STL.64 [R1+0xc48], R6 ;  /* 0x000c480601007387 */ /* 0x0001e60000100a00 */
[----:B0-----:R-:W2:Y:S01]  /*27320*/  LDL.LU.64 R6, [R1+0x3688] ;  /* 0x0036880001067983 */ /* 0x001ea20000300a00 */
[----:B------:R-:W2:Y:S02]  /*27330*/  LDL.LU.64 R4, [R1+0x3680] ;  /* 0x0036800001047983 */ /* 0x000ea40000300a00 */
[----:B------:R-:W-:Y:S02]  /*27340*/  STL [R1+0x3608], R14 ;  /* 0x0036080e01007387 */ /* 0x000fe40000100800 */
[----:B------:R4:W-:Y:S01]  /*27350*/  STL.64 [R1+0x3600], R12 ;  /* 0x0036000c01007387 */ /* 0x0009e20000100a00 */
[----:B------:R-:W-:Y:S01]  /*27360*/  STL.64 [R1+0xc30], R16 ;  /* 0x000c301001007387 */ /* 0x000fe20000100a00 */
[----:B------:R-:W-:Y:S02]  /*27370*/  STL.64 [R1+0xc38], R18 ;  /* 0x000c381201007387 */ /* 0x000fe40000100a00 */
[----:B----4-:R-:W-:-:S02]  /*27380*/  IMAD.MOV.U32 R12, RZ, RZ, R9 ;  /* 0x000000ffff0c7224 */ /* 0x010fc400078e0009 */
[----:B------:R-:W4:Y:S01]  /*27390*/  LDL.LU R9, [R1+0x367c] ;  /* 0x00367c0001097983 */ /* 0x000f220000300800 */
[----:B--2---:R-:W-:-:S03]  /*273a0*/  IMAD.MOV.U32 R13, RZ, RZ, R5 ;  /* 0x000000ffff0d7224 */ /* 0x004fc600078e0005 */
[----:B------:R-:W2:Y:S02]  /*273b0*/  LDL.LU R5, [R1+0x3678] ;  /* 0x0036780001057983 */ /* 0x000ea40000300800 */
[----:B------:R3:W-:Y:S02]  /*273c0*/  STL.64 [R1+0x3620], R12 ;  /* 0x0036200c01007387 */ /* 0x0007e40000100a00 */
[----:B---3--:R-:W-:Y:S02]  /*273d0*/  IMAD.MOV.U32 R12, RZ, RZ, R15 ;  /* 0x000000ffff0c7224 */ /* 0x008fe400078e000f */
[----:B------:R-:W-:-:S05]  /*273e0*/  IMAD.MOV.U32 R13, RZ, RZ, R11 ;  /* 0x000000ffff0d7224 */ /* 0x000fca00078e000b */
[----:B------:R0:W-:Y:S04]  /*273f0*/  STL.64 [R1+0x3638], R12 ;  /* 0x0036380c01007387 */ /* 0x0001e80000100a00 */
[----:B0-----:R-:W3:Y:S01]  /*27400*/  LDL.64 R12, [R1+0xb0] ;  /* 0x0000b000010c7983 */ /* 0x001ee20000100a00 */
[C---:B----4-:R-:W-:Y:S03]  /*27410*/  HMMA.16816.F32 R16, R20.reuse, R8, R24 ;  /* 0x000000081410723c */ /* 0x050fe60000001818 */
[----:B---3--:R-:W-:Y:S01]  /*27420*/  STL.64 [R1+0x3650], R12 ;  /* 0x0036500c01007387 */ /* 0x008fe20000100a00 */
[----:B------:R-:W2:Y:S02]  /*27430*/  LDL.LU.64 R24, [R1+0x550] ;  /* 0x0005500001187983 */ /* 0x000ea40000300a00 */
[----:B------:R-:W2:Y:S11]  /*27440*/  LDL.LU.64 R26, [R1+0x558] ;  /* 0x00055800011a7983 */ /* 0x000eb60000300a00 */
[----:B------:R-:W-:Y:S06]  /*27450*/  @!UPT UIADD3 URZ, URZ, URZ, URZ ;  /* 0x0000003f3f3ff290 */ /* 0x000fec000fffe03f */
[----:B------:R0:W-:Y:S01]  /*27460*/  STL.64 [R1+0xc20], R16 ;  /* 0x000c201001007387 */ /* 0x0001e20000100a00 */
[----:B------:R1:W-:Y:S04]  /*27470*/  STL.64 [R1+0xc28], R18 ;  /* 0x000c281201007387 */ /* 0x0003e80000100a00 */
[----:B0-----:R-:W3:Y:S01]  /*27480*/  LDL.LU.64 R16, [R1+0x490] ;  /* 0x0004900001107983 */ /* 0x001ee20000300a00 */
[----:B-1----:R-:W4:Y:S03]  /*27490*/  LDL.LU.64 R18, [R1+0x498] ;  /* 0x0004980001127983 */ /* 0x002f260000300a00 */
[----:B----4-:R-:W-:Y:S01]  /*274a0*/  STL.64 [R1+0x3618], R18 ;  /* 0x0036181201007387 */ /* 0x010fe20000100a00 */
[----:B---3--:R0:W-:Y:S03]  /*274b0*/  STL.64 [R1+0x3610], R16 ;  /* 0x0036101001007387 */ /* 0x0081e60000100a00 */
[----:B0-----:R-:W3:Y:S01]  /*274c0*/  LDL.LU.64 R16, [R1+0x4a0] ;  /* 0x0004a00001107983 */ /* 0x001ee20000300a00 */
[----:B------:R-:W4:Y:S03]  /*274d0*/  LDL.LU.64 R18, [R1+0x4a8] ;  /* 0x0004a80001127983 */ /* 0x000f260000300a00 */
        /* <DEDUP_REMOVED lines=11> */
[----:B------:R-:W3:Y:S02]  /*27590*/  LDL.LU.64 R18, [R1+0x4d8] ;  /* 0x0004d80001127983 */ /* 0x000ee40000300a00 */
[----:B------:R0:W-:Y:S02]  /*275a0*/  STL.64 [R1+0x3550], R8 ;  /* 0x0035500801007387 */ /* 0x0001e40000100a00 */
[----:B0-----:R-:W4:Y:S01]  /*275b0*/  LDL.64 R8, [R1] ;  /* 0x0000000001087983 */ /* 0x001f220000100a00 */
[----:B--2---:R-:W-:Y:S01]  /*275c0*/  HMMA.16816.F32 R20, R20, R4, R24 ;  /* 0x000000041414723c */ /* 0x004fe20000001818 */
[----:B------:R-:W-:-:S02]  /*275d0*/  IMAD.MOV.U32 R12, RZ, RZ, R7 ;  /* 0x000000ffff0c7224 */ /* 0x000fc400078e0007 */
[----:B------:R-:W-:Y:S01]  /*275e0*/  IMAD.MOV.U32 R13, RZ, RZ, R6 ;  /* 0x000000ffff0d7224 */ /* 0x000fe200078e0006 */
[----:B----4-:R0:W-:Y:S04]  /*275f0*/  STL.64 [R1+0x3568], R8 ;  /* 0x0035680801007387 */ /* 0x0101e80000100a00 */
[----:B0-----:R-:W2:Y:S01]  /*27600*/  LDL.64 R8, [R1+0x70] ;  /* 0x0000700001087983 */ /* 0x001ea20000100a00 */
[----:B------:R-:W3:Y:S02]  /*27610*/  LDL.LU.64 R26, [R1+0x3670] ;  /* 0x00367000011a7983 */ /* 0x000ee40000300a00 */
[----:B------:R-:W3:Y:S11]  /*27620*/  LDL.LU.64 R24, [R1+0x3668] ;  /* 0x0036680001187983 */ /* 0x000ef60000300a00 */
[----:B------:R-:W-:Y:S01]  /*27630*/  @!UPT UIADD3 URZ, URZ, URZ, URZ ;  /* 0x0000003f3f3ff290 */ /* 0x000fe2000fffe03f */
[----:B------:R0:W-:Y:S01]  /*27640*/  STL.64 [R1+0x550], R20 ;  /* 0x0005501401007387 */ /* 0x0001e20000100a00 */
[----:B------:R1:W-:Y:S04]  /*27650*/  STL.64 [R1+0x558], R22 ;  /* 0x0005581601007387 */ /* 0x0003e80000100a00 */
[----:B0-----:R-:W4:Y:S01]  /*27660*/  LDL.LU.64 R20, [R1+0x480] ;  /* 0x0004800001147983 */ /* 0x001f220000300a00 */
[----:B-1----:R-:W4:Y:S01]  /*27670*/  LDL.LU.64 R22, [R1+0x488] ;  /* 0x0004880001167983 */ /* 0x002f220000300a00 */
[C---:B---3--:R-:W-:Y:S02]  /*27680*/  HMMA.16816.F32 R12, R24.reuse, R12, R16 ;  /* 0x0000000c180c723c */ /* 0x048fe40000001810 */
[----:B------:R-:W3:Y:S01]  /*27690*/  LDL.LU.64 R18, [R1+0x3660] ;  /* 0x0036600001127983 */ /* 0x000ee20000300a00 */
[----:B------:R-:W3:Y:S11]  /*276a0*/  LDL.LU.64 R16, [R1+0x3658] ;  /* 0x0036580001107983 */ /* 0x000ef60000300a00 */
[----:B------:R-:W-:Y:S09]  /*276b0*/  @!UPT UIADD3 URZ, URZ, URZ, URZ ;  /* 0x0000003f3f3ff290 */ /* 0x000ff2000fffe03f */
        /* <DEDUP_REMOVED lines=12> */
[----:B------:R-:W-:Y:S01]  /*27780*/  STL.64 [R1+0x3548], R6 ;  /* 0x0035480601007387 */ /* 0x000fe20000100a00 */
[----:B------:R-:W-:Y:S01]  /*27790*/  STL.64 [R1+0x3540], R4 ;  /* 0x0035400401007387 */ /* 0x000fe20000100a00 */
[C---:B---3--:R-:W-:Y:S03]  /*277a0*/  HMMA.16816.F32 R12, R24.reuse, R12, R16 ;  /* 0x0000000c180c723c */ /* 0x048fe60000001810 */
[----:B------:R-:W3:Y:S01]  /*277b0*/  LDL.LU.64 R18, [R1+0x3630] ;  /* 0x0036300001127983 */ /* 0x000ee20000300a00 */
[----:B------:R-:W3:Y:S11]  /*277c0*/  LDL.LU.64 R16, [R1+0x3628] ;  /* 0x0036280001107983 */ /* 0x000ef60000300a00 */
[----:B------:R-:W-:Y:S08]  /*277d0*/  @!UPT UIADD3 URZ, URZ, URZ, URZ ;  /* 0x0000003f3f3ff290 */ /* 0x000ff0000fffe03f */
[----:B------:R0:W-:Y:S01]  /*277e0*/  STL.64 [R1+0x4b0], R12 ;  /* 0x0004b00c01007387 */ /* 0x0001e20000100a00 */
[----:B------:R3:W-:Y:S03]  /*277f0*/  STL.64 [R1+0x4b8], R14 ;  /* 0x0004b80e01007387 */ /* 0x0007e60000100a00 */
[----:B0-----:R-:W3:Y:S01]  /*27800*/  LDL.LU.64 R12, [R1+0x3620] ;  /* 0x00362000010c7983 */ /* 0x001ee20000300a00 */
[----:B------:R-:W-:Y:S02]  /*27810*/  IMAD.MOV.U32 R4, RZ, RZ, R10 ;  /* 0x000000ffff047224 */ /* 0x000fe400078e000a */
[----:B------:R-:W-:Y:S01]  /*27820*/  IMAD.MOV.U32 R5, RZ, RZ, R3 ;  /* 0x000000ffff057224 */ /* 0x000fe200078e0003 */
[C---:B---3--:R-:W-:Y:S01]  /*27830*/  HMMA.16816.F32 R12, R24.reuse, R12, R16 ;  /* 0x0000000c180c723c */ /* 0x048fe20000001810 */
[----:B------:R-:W3:Y:S01]  /*27840*/  LDL.LU.64 R18, [R1+0x3618] ;  /* 0x0036180001127983 */ /* 0x000ee20000300a00 */
[----:B------:R-:W3:Y:S11]  /*27850*/  LDL.LU.64 R16, [R1+0x3610] ;  /* 0x0036100001107983 */ /* 0x000ef60000300a00 */
[----:B------:R-:W-:Y:S10]  /*27860*/  @!UPT UIADD3 URZ, URZ, URZ, URZ ;  /* 0x0000003f3f3ff290 */ /* 0x000ff4000fffe03f */
[----:B------:R-:W-:Y:S01]  /*27870*/  STL.64 [R1+0x4a0], R12 ;  /* 0x0004a00c01007387 */ /* 0x000fe20000100a00 */
[----:B------:R0:W-:Y:S03]  /*27880*/  STL.64 [R1+0x4a8], R14 ;  /* 0x0004a80e01007387 */ /* 0x0001e60000100a00 */
[----:B0-----:R-:W4:Y:S01]  /*27890*/  LDL.LU R14, [R1+0x3608] ;  /* 0x00360800010e7983 */ /* 0x001f220000300800 */
[----:B------:R-:W4:Y:S02]  /*278a0*/  LDL.LU.64 R12, [R1+0x3600] ;  /* 0x00360000010c7983 */ /* 0x000f240000300a00 */
[----:B--2---:R-:W-:Y:S02]  /*278b0*/  IMAD.MOV.U32 R15, RZ, RZ, R8 ;  /* 0x000000ffff0f7224 */ /* 0x004fe400078e0008 */
[----:B------:R-:W-:Y:S01]  /*278c0*/  IMAD.MOV.U32 R3, RZ, RZ, R9 ;  /* 0x000000ffff037224 */ /* 0x000fe200078e0009 */
[C---:B---3--:R-:W-:Y:S01]  /*278d0*/  HMMA.16816.F32 R4, R24.reuse, R4, R16 ;  /* 0x000000041804723c */ /* 0x048fe20000001810 */
[----:B------:R-:W2:Y:S01]  /*278e0*/  LDL.LU.64 R18, [R1+0x35f8] ;  /* 0x0035f80001127983 */ /* 0x000ea20000300a00 */
[----:B------:R-:W3:Y:S11]  /*278f0*/  LDL.LU.64 R16, [R1+0x35f0] ;  /* 0x0035f00001107983 */ /* 0x000ef60000300a00 */
[----:B------:R-:W-:Y:S10]  /*27900*/  @!UPT UIADD3 URZ, URZ, URZ, URZ ;  /* 0x0000003f3f3ff290 */ /* 0x000ff4000fffe03f */
[----:B------:R-:W-:Y:S01]  /*27910*/  STL.64 [R1+0x490], R4 ;  /* 0x0004900401007387 */ /* 0x000fe20000100a00 */
[----:B------:R4:W-:Y:S02]  /*27920*/  STL.64 [R1+0x498], R6 ;  /* 0x0004980601007387 */ /* 0x0009e40000100a00 */
[----:B----4-:R-:W-:Y:S01]  /*27930*/  HMMA.16816.F32 R4, R24, R8, R20 ;  /* 0x000000081804723c */ /* 0x010fe20000001814 */
[----:B------:R-:W0:Y:S11]  /*27940*/  LDSM.16.MT88.4 R20, [R29+0x280] ;  /* 0x000280001d14783b */ /* 0x000e360000004200 */
[----:B------:R-:W-:Y:S11]  /*27950*/  @!UPT UIADD3 URZ, URZ, URZ, URZ ;  /* 0x0000003f3f3ff290 */ /* 0x000ff6000fffe03f */
[----:B------:R-:W-:Y:S01]  /*27960*/  STL.64 [R1+0x480], R4 ;  /* 0x0004800401007387 */ /* 0x000fe20000100a00 */
[----:B------:R-:W-:Y:S02]  /*27970*/  STL.64 [R1+0x488], R6 ;  /* 0x0004880601007387 */ /* 0x000fe40000100a00 */
[----:B------:R-:W4:Y:S02]  /*27980*/  LDL.LU.64 R8, [R1+0xb30] ;  /* 0x000b300001087983 */ /* 0x000f240000300a00 */
[----:B------:R-:W2:Y:S02]  /*27990*/  LDL.LU.64 R10, [R1+0xb38] ;  /* 0x000b3800010a7983 */ /* 0x000ea40000300a00 */
[----:B--2---:R-:W-:Y:S01]  /*279a0*/  STL.64 [R1+0x3578], R10 ;  /* 0x0035780a01007387 */ /* 0x004fe20000100a00 */
[----:B----4-:R1:W-:Y:S02]  /*279b0*/  STL.64 [R1+0x3570], R8 ;  /* 0x0035700801007387 */ /* 0x0103e40000100a00 */
[----:B-1----:R-:W-:-:S02]  /*279c0*/  IMAD.MOV.U32 R8, RZ, RZ, R28 ;  /* 0x000000ffff087224 */ /* 0x002fc400078e001c */
[----:B------:R-:W-:-:S05]  /*279d0*/  IMAD.MOV.U32 R9, RZ, RZ, R19 ;  /* 0x000000ffff097224 */ /* 0x000fca00078e0013 */
[----:B------:R1:W-:Y:S02]  /*279e0*/  STL.64 [R1+0x3590], R8 ;  /* 0x0035900801007387 */ /* 0x0003e40000100a00 */
[----:B-1----:R-:W-:Y:S02]  /*279f0*/  IMAD.MOV.U32 R8, RZ, RZ, R18 ;  /* 0x000000ffff087224 */ /* 0x002fe400078e0012 */
[----:B---3--:R-:W-:-:S05]  /*27a00*/  IMAD.MOV.U32 R9, RZ, RZ, R17 ;  /* 0x000000ffff097224 */ /* 0x008fca00078e0011 */
[----:B------:R1:W-:Y:S02]  /*27a10*/  STL.64 [R1+0x35a8], R8 ;  /* 0x0035a80801007387 */ /* 0x0003e40000100a00 */
[----:B-1----:R-:W-:Y:S02]  /*27a20*/  IMAD.MOV.U32 R8, RZ, RZ, R16 ;  /* 0x000000ffff087224 */ /* 0x002fe400078e0010 */
[----:B------:R-:W-:-:S05]  /*27a30*/  IMAD.MOV.U32 R9, RZ, RZ, R14 ;  /* 0x000000ffff097224 */ /* 0x000fca00078e000e */
[----:B------:R1:W-:Y:S02]  /*27a40*/  STL.64 [R1+0x35c0], R8 ;  /* 0x0035c00801007387 */ /* 0x0003e40000100a00 */
[----:B-1----:R-:W-:Y:S02]  /*27a50*/  IMAD.MOV.U32 R8, RZ, RZ, R2 ;  /* 0x000000ffff087224 */ /* 0x002fe400078e0002 */
[----:B------:R-:W-:-:S05]  /*27a60*/  IMAD.MOV.U32 R9, RZ, RZ, R0 ;  /* 0x000000ffff097224 */ /* 0x000fca00078e0000 */
[----:B------:R1:W-:Y:S04]  /*27a70*/  STL.64 [R1+0x35d8], R8 ;  /* 0x0035d80801007387 */ /* 0x0003e80000100a00 */
[----:B-1----:R-:W2:Y:S01]  /*27a80*/  LDL.64 R8, [R1+0x60] ;  /* 0x0000600001087983 */ /* 0x002ea20000100a00 */
[----:B------:R-:W-:Y:S02]  /*27a90*/  STL [R1+0x3560], R15 ;  /* 0x0035600f01007387 */ /* 0x000fe40000100800 */
[----:B------:R1:W-:Y:S02]  /*27aa0*/  STL.64 [R1+0x3558], R12 ;  /* 0x0035580c01007387 */ /* 0x0003e40000100a00 */
[----:B-1----:R-:W3:Y:S01]  /*27ab0*/  LDL.LU.64 R12, [R1+0xb20] ;  /* 0x000b2000010c7983 */ /* 0x002ee20000300a00 */
[----:B------:R-:W4:Y:S03]  /*27ac0*/  LDL.LU.64 R14, [R1+0xb28] ;  /* 0x000b2800010e7983 */ /* 0x000f260000300a00 */
[----:B----4-:R-:W-:Y:S01]  /*27ad0*/  STL.64 [R1+0x3588], R14 ;  /* 0x0035880e01007387 */ /* 0x010fe20000100a00 */
[----:B---3--:R1:W-:Y:S03]  /*27ae0*/  STL.64 [R1+0x3580], R12 ;  /* 0x0035800c01007387 */ /* 0x0083e60000100a00 */
        /* <DEDUP_REMOVED lines=17> */
[----:B------:R-:W3:Y:S02]  /*27c00*/  LDL.LU.64 R14, [R1+0xb88] ;  /* 0x000b8800010e7983 */ /* 0x000ee40000300a00 */
[----:B------:R-:W4:Y:S02]  /*27c10*/  LDL.LU.64 R4, [R1+0xb10] ;  /* 0x000b100001047983 */ /* 0x000f240000300a00 */
[----:B------:R-:W4:Y:S01]  /*27c20*/  LDL.LU.64 R6, [R1+0xb18] ;  /* 0x000b180001067983 */ /* 0x000f220000300a00 */
[----:B------:R-:W4:Y:S01]  /*27c30*/  LDL.LU.64 R16, [R1+0xb00] ;  /* 0x000b000001107983 */ /* 0x000f220000300a00 */
[----:B------:R-:W4:Y:S02]  /*27c40*/  LDL.LU.64 R18, [R1+0xb08] ;  /* 0x000b080001127983 */ /* 0x000f240000300a00 */
[----:B0-----:R-:W-:Y:S02]  /*27c50*/  STL.64 [R1+0x3438], R22 ;  /* 0x0034381601007387 */ /* 0x001fe40000100a00 */
[----:B------:R0:W-:Y:S02]  /*27c60*/  STL.64 [R1+0x3430], R20 ;  /* 0x0034301401007387 */ /* 0x0001e40000100a00 */
[----:B--2---:R-:W-:-:S02]  /*27c70*/  IMAD.MOV.U32 R2, RZ, RZ, R8 ;  /* 0x000000ffff027224 */ /* 0x004fc400078e0008 */
[----:B------:R-:W-:Y:S01]  /*27c80*/  IMAD.MOV.U32 R0, RZ, RZ, R9 ;  /* 0x000000ffff007224 */ /* 0x000fe200078e0009 */
[----:B0-----:R-:W2:Y:S01]  /*27c90*/  LDL.64 R20, [R1+0x10] ;  /* 0x0000100001147983 */ /* 0x001ea20000100a00 */
[C---:B---3--:R-:W-:Y:S11]  /*27ca0*/  HMMA.16816.F32 R12, R24.reuse, R8, R12 ;  /* 0x00000008180c723c */ /* 0x048ff6000000180c */
[----:B------:R-:W-:Y:S11]  /*27cb0*/  @!UPT UIADD3 URZ, URZ, URZ, URZ ;  /* 0x0000003f3f3ff290 */ /* 0x000ff6000fffe03f */
[----:B------:R-:W-:Y:S01]  /*27cc0*/  @!UPT UIADD3 URZ, URZ, URZ, URZ ;  /* 0x0000003f3f3ff290 */ /* 0x000fe2000fffe03f */
[----:B------:R-:W-:Y:S01]  /*27cd0*/  STL.64 [R1+0xb80], R12 ;  /* 0x000b800c01007387 */ /* 0x000fe20000100a00 */
[----:B------:R0:W-:Y:S03]  /*27ce0*/  STL.64 [R1+0xb88], R14 ;  /* 0x000b880e01007387 */ /* 0x0001e60000100a00 */
[----:B0-----:R-:W3:Y:S01]  /*27cf0*/  LDL.LU.64 R14, [R1+0x35e8] ;  /* 0x0035e800010e7983 */ /* 0x001ee20000300a00 */
[----:B------:R-:W3:Y:S02]  /*27d00*/  LDL.LU.64 R12, [R1+0x35e0] ;  /* 0x0035e000010c7983 */ /* 0x000ee40000300a00 */
[----:B------:R-:W3:Y:S02]  /*27d10*/  LDL.LU.64 R8, [R1+0x35d8] ;  /* 0x0035d80001087983 */ /* 0x000ee40000300a00 */
[C---:B---3--:R-:W-:Y:S01]  /*27d20*/  HMMA.16816.F32 R8, R24.reuse, R8, R12 ;  /* 0x000000081808723c */ /* 0x048fe2000000180c */
[----:B------:R-:W3:Y:S01]  /*27d30*/  LDL.LU.64 R14, [R1+0x35d0] ;  /* 0x0035d000010e7983 */ /* 0x000ee20000300a00 */
[----:B------:R-:W3:Y:S11]  /*27d40*/  LDL.LU.64 R12, [R1+0x35c8] ;  /* 0x0035c800010c7983 */ /* 0x000ef60000300a00 */
[----:B------:R-:W-:Y:S10]  /*27d50*/  @!UPT UIADD3 URZ, URZ, URZ, URZ ;  /* 0x0000003f3f3ff290 */ /* 0x000ff4000fffe03f */
[----:B------:R0:W-:Y:S01]  /*27d60*/  STL.64 [R1+0xb70], R8 ;  /* 0x000b700801007387 */ /* 0x0001e20000100a00 */
[----:B------:R3:W-:Y:S03]  /*27d70*/  STL.64 [R1+0xb78], R10 ;  /* 0x000b780a01007387 */ /* 0x0007e60000100a00 */
[----:B0-----:R-:W3:Y:S02]  /*27d80*/  LDL.LU.64 R8, [R1+0x35c0] ;  /* 0x0035c00001087983 */ /* 0x001ee40000300a00 */
[C---:B---3--:R-:W-:Y:S02]  /*27d90*/  HMMA.16816.F32 R8, R24.reuse, R8, R12 ;  /* 0x000000081808723c */ /* 0x048fe4000000180c */
[----:B------:R-:W3:Y:S01]  /*27da0*/  LDL.LU.64 R14, [R1+0x35b8] ;  /* 0x0035b800010e7983 */ /* 0x000ee20000300a00 */
[----:B------:R-:W3:Y:S11]  /*27db0*/  LDL.LU.64 R12, [R1+0x35b0] ;  /* 0x0035b000010c7983 */ /* 0x000ef60000300a00 */
[----:B------:R-:W-:Y:S09]  /*27dc0*/  @!UPT UIADD3 URZ, URZ, URZ, URZ ;  /* 0x0000003f3f3ff290 */ /* 0x000ff2000fffe03f */
        /* <DEDUP_REMOVED lines=21> */
[----:B------:R0:W-:Y:S01]  /*27f20*/  STL.64 [R1+0xb30], R8 ;  /* 0x000b300801007387 */ /* 0x0001e20000100a00 */
[----:B------:R1:W-:Y:S03]  /*27f30*/  STL.64 [R1+0xb38], R10 ;  /* 0x000b380a01007387 */ /* 0x0003e60000100a00 */
[----:B0-----:R-:W3:Y:S02]  /*27f40*/  LDL.LU.64 R8, [R1+0x3568] ;  /* 0x0035680001087983 */ /* 0x001ee40000300a00 */
[C---:B---3--:R-:W-:Y:S01]  /*27f50*/  HMMA.16816.F32 R12, R24.reuse, R8, R12 ;  /* 0x00000008180c723c */ /* 0x048fe2000000180c */
[----:B------:R-:W-:Y:S02]  /*27f60*/  IMAD.MOV.U32 R22, RZ, RZ, R8 ;  /* 0x000000ffff167224 */ /* 0x000fe400078e0008 */
[----:B-1----:R-:W-:Y:S11]  /*27f70*/  IMAD.MOV.U32 R11, RZ, RZ, R9 ;  /* 0x000000ffff0b7224 */ /* 0x002ff600078e0009 */
[----:B------:R-:W-:Y:S09]  /*27f80*/  @!UPT UIADD3 URZ, URZ, URZ, URZ ;  /* 0x0000003f3f3ff290 */ /* 0x000ff2000fffe03f */
[----:B------:R-:W-:Y:S01]  /*27f90*/  STL.64 [R1+0xb20], R12 ;  /* 0x000b200c01007387 */ /* 0x000fe20000100a00 */
[----:B------:R0:W-:Y:S03]  /*27fa0*/  STL.64 [R1+0xb28], R14 ;  /* 0x000b280e01007387 */ /* 0x0001e60000100a00 */
[----:B0-----:R-:W2:Y:S01]  /*27fb0*/  LDL.LU R15, [R1+0x3560] ;  /* 0x00356000010f7983 */ /* 0x001ea20000300800 */
[----:B------:R-:W4:Y:S02]  /*27fc0*/  LDL.LU.64 R12, [R1+0x3558] ;  /* 0x00355800010c7983 */ /* 0x000f240000300a00 */
[----:B------:R-:W3:Y:S02]  /*27fd0*/  LDL.LU.64 R8, [R1+0x3550] ;  /* 0x0035500001087983 */ /* 0x000ee40000300a00 */
[----:B------:R-:W-:Y:S01]  /*27fe0*/  STL [R1+0x3488], R22 ;  /* 0x0034881601007387 */ /* 0x000fe20000100800 */
[----:B------:R0:W-:Y:S04]  /*27ff0*/  STL.64 [R1+0x3480], R20 ;  /* 0x0034801401007387 */ /* 0x0001e80000100a00 */
[----:B0-----:R-:W2:Y:S01]  /*28000*/  LDL.64 R20, [R1+0xc0] ;  /* 0x0000c00001147983 */ /* 0x001ea20000100a00 */
[C---:B----4-:R-:W-:Y:S08]  /*28010*/  HMMA.16816.F32 R4, R24.reuse, R12, R4 ;  /* 0x0000000c1804723c */ /* 0x050ff00000001804 */
[C---:B---3--:R-:W-:Y:S11]  /*28020*/  HMMA.16816.F32 R16, R24.reuse, R8, R16 ;  /* 0x000000081810723c */ /* 0x048ff60000001810 */
[----:B------:R-:W-:Y:S04]  /*28030*/  @!UPT UIADD3 URZ, URZ, URZ, URZ ;  /* 0x0000003f3f3ff290 */ /* 0x000fe8000fffe03f */
[----:B------:R-:W-:Y:S01]  /*28040*/  STL.64 [R1+0xb10], R4 ;  /* 0x000b100401007387 */ /* 0x000fe20000100a00 */
[----:B------:R0:W-:Y:S03]  /*28050*/  STL.64 [R1+0xb18], R6 ;  /* 0x000b180601007387 */ /* 0x0001e60000100a00 */
[----:B0-----:R-:W3:Y:S01]  /*28060*/  LDL.LU.64 R6, [R1+0x3548] ;  /* 0x0035480001067983 */ /* 0x001ee20000300a00 */
[----:B------:R-:W4:Y:S03]  /*28070*/  LDL.LU.64 R4, [R1+0x3540] ;  /* 0x0035400001047983 */ /* 0x000f260000300a00 */
[----:B------:R-:W-:Y:S02]  /*28080*/  STL.64 [R1+0xb00], R16 ;  /* 0x000b001001007387 */ /* 0x000fe40000100a00 */
[----:B------:R0:W-:Y:S02]  /*28090*/  STL.64 [R1+0xb08], R18 ;  /* 0x000b081201007387 */ /* 0x0001e40000100a00 */
[----:B0-----:R-:W2:Y:S01]  /*280a0*/  LDL.LU.64 R18, [R1+0x3538] ;  /* 0x0035380001127983 */ /* 0x001ea20000300a00 */
[----:B------:R-:W2:Y:S02]  /*280b0*/  LDL.LU.64 R16, [R1+0x3530] ;  /* 0x0035300001107983 */ /* 0x000ea40000300a00 */
[----:B------:R-:W-:Y:S02]  /*280c0*/  STL [R1+0x3498], R11 ;  /* 0x0034980b01007387 */ /* 0x000fe40000100800 */
[----:B------:R0:W-:Y:S02]  /*280d0*/  STL.64 [R1+0x3490], R8 ;  /* 0x0034900801007387 */ /* 0x0001e40000100a00 */
[----:B0-----:R-:W2:Y:S04]  /*280e0*/  LDL.64 R8, [R1+0x90] ;  /* 0x0000900001087983 */ /* 0x001ea80000100a00 */
[----:B--2---:R0:W-:Y:S04]  /*280f0*/  STL.64 [R1+0x3510], R8 ;  /* 0x0035100801007387 */ /* 0x0041e80000100a00 */
[----:B0-----:R-:W4:Y:S01]  /*28100*/  LDL.LU.64 R8, [R1+0x470] ;  /* 0x0004700001087983 */ /* 0x001f220000300a00 */
[----:B------:R-:W4:Y:S02]  /*28110*/  LDL.LU.64 R10, [R1+0x478] ;  /* 0x00047800010a7983 */ /* 0x000f240000300a00 */
[----:B----4-:R-:W-:Y:S01]  /*28120*/  HMMA.16816.F32 R8, R24, R4, R8 ;  /* 0x000000041808723c */ /* 0x010fe20000001808 */
[----:B------:R-:W2:Y:S01]  /*28130*/  LDL.LU.64 R24, [R1+0x3f0] ;  /* 0x0003f00001187983 */ /* 0x000ea20000300a00 */
[----:B------:R-:W2:Y:S11]  /*28140*/  LDL.LU.64 R26, [R1+0x3f8] ;  /* 0x0003f800011a7983 */ /* 0x000eb60000300a00 */
[----:B------:R-:W-:Y:S10]  /*28150*/  @!UPT UIADD3 URZ, URZ, URZ, URZ ;  /* 0x0000003f3f3ff290 */ /* 0x000ff4000fffe03f */
[----:B------:R0:W-:Y:S01]  /*28160*/  STL.64 [R1+0x470], R8 ;  /* 0x0004700801007387 */ /* 0x0001e20000100a00 */
[----:B------:R1:W-:Y:S03]  /*28170*/  STL.64 [R1+0x478], R10 ;  /* 0x0004780a01007387 */ /* 0x0003e60000100a00 */
[----:B0-----:R-:W4:Y:S01]  /*28180*/  LDL.LU.64 R8, [R1+0x3d0] ;  /* 0x0003d00001087983 */ /* 0x001f220000300a00 */
[----:B-1----:R-:W2:Y:S03]  /*28190*/  LDL.LU.64 R10, [R1+0x3d8] ;  /* 0x0003d800010a7983 */ /* 0x002ea60000300a00 */
[----:B--2---:R-:W-:Y:S01]  /*281a0*/  STL.64 [R1+0x3520], R10 ;  /* 0x0035200a01007387 */ /* 0x004fe20000100a00 */
[----:B----4-:R-:W-:Y:S02]  /*281b0*/  STL.64 [R1+0x3518], R8 ;  /* 0x0035180801007387 */ /* 0x010fe40000100a00 */
[----:B------:R0:W-:Y:S02]  /*281c0*/  STL.64 [R1+0x34b0], R4 ;  /* 0x0034b00401007387 */ /* 0x0001e40000100a00 */
[----:B0-----:R-:W2:Y:S01]  /*281d0*/  LDL.64 R4, [R1+0xa0] ;  /* 0x0000a00001047983 */ /* 0x001ea20000100a00 */
[----:B------:R-:W-:Y:S01]  /*281e0*/  HMMA.16816.F32 R24, R16, R20, R24 ;  /* 0x000000141018723c */ /* 0x000fe20000001818 */
[----:B---3--:R-:W-:-:S02]  /*281f0*/  IMAD.MOV.U32 R8, RZ, RZ, R7 ;  /* 0x000000ffff087224 */ /* 0x008fc400078e0007 */
[----:B------:R-:W-:Y:S01]  /*28200*/  IMAD.MOV.U32 R9, RZ, RZ, R6 ;  /* 0x000000ffff097224 */ /* 0x000fe200078e0006 */
[----:B--2---:R0:W-:Y:S04]  /*28210*/  STL.64 [R1+0x3528], R4 ;  /* 0x0035280401007387 */ /* 0x0041e80000100a00 */
[----:B0-----:R-:W2:Y:S01]  /*28220*/  LDL.LU.64 R4, [R1+0x3e0] ;  /* 0x0003e00001047983 */ /* 0x001ea20000300a00 */
[----:B------:R-:W2:Y:S11]  /*28230*/  LDL.LU.64 R6, [R1+0x3e8] ;  /* 0x0003e80001067983 */ /* 0x000eb60000300a00 */
[----:B------:R-:W-:Y:S03]  /*28240*/  @!UPT UIADD3 URZ, URZ, URZ, URZ ;  /* 0x0000003f3f3ff290 */ /* 0x000fe6000fffe03f */
[----:B------:R0:W-:Y:S02]  /*28250*/  STL.64 [R1+0x3f0], R24 ;  /* 0x0003f01801007387 */ /* 0x0001e40000100a00 */
[----:B------:R-:W-:Y:S02]  /*28260*/  STL.64 [R1+0x3f8], R26 ;  /* 0x0003f81a01007387 */ /* 0x000fe40000100a00 */
[----:B0-----:R-:W-:Y:S02]  /*28270*/  IMAD.MOV.U32 R24, RZ, RZ, R15 ;  /* 0x000000ffff187224 */ /* 0x001fe400078e000f */
[----:B------:R-:W-:-:S05]  /*28280*/  IMAD.MOV.U32 R25, RZ, RZ, R3 ;  /* 0x000000ffff197224 */ /* 0x000fca00078e0003 */
[----:B------:R0:W-:Y:S04]  /*28290*/  STL.64 [R1+0x34f8], R24 ;  /* 0x0034f81801007387 */ /* 0x0001e80000100a00 */
[----:B0-----:R-:W3:Y:S01]  /*282a0*/  LDL.64 R24, [R1+0x80] ;  /* 0x0000800001187983 */ /* 0x001ee20000100a00 */
[----:B------:R-:W-:Y:S02]  /*282b0*/  IMAD.MOV.U32 R28, RZ, RZ, R20 ;  /* 0x000000ffff1c7224 */ /* 0x000fe400078e0014 */
[----:B------:R-:W-:Y:S01]  /*282c0*/  IMAD.MOV.U32 R14, RZ, RZ, R21 ;  /* 0x000000ffff0e7224 */ /* 0x000fe200078e0015 */
[C---:B--2---:R-:W-:Y:S01]  /*282d0*/  HMMA.16816.F32 R8, R16.reuse, R8, R4 ;  /* 0x000000081008723c */ /* 0x044fe20000001804 */
[----:B---3--:R0:W-:Y:S04]  /*282e0*/  STL.64 [R1+0x3508], R24 ;  /* 0x0035081801007387 */ /* 0x0081e80000100a00 */
[----:B0-----:R-:W2:Y:S01]  /*282f0*/  LDL.LU.64 R24, [R1+0x3c0] ;  /* 0x0003c00001187983 */ /* 0x001ea20000300a00 */
[----:B------:R-:W2:Y:S02]  /*28300*/  LDL.LU.64 R26, [R1+0x3c8] ;  /* 0x0003c800011a7983 */ /* 0x000ea40000300a00 */
[----:B------:R-:W-:Y:S02]  /*28310*/  STL [R1+0x34bc], R28 ;  /* 0x0034bc1c01007387 */ /* 0x000fe40000100800 */
[----:B------:R-:W-:Y:S01]  /*28320*/  STL [R1+0x34a8], R14 ;  /* 0x0034a80e01007387 */ /* 0x000fe20000100800 */
[----:B------:R0:W-:Y:S01]  /*28330*/  STL.64 [R1+0x34a0], R12 ;  /* 0x0034a00c01007387 */ /* 0x0001e20000100a00 */
[----:B------:R-:W3:Y:S03]  /*28340*/  LDL.64 R20, [R1+0x20] ;  /* 0x0000200001147983 */ /* 0x000ee60000100a00 */
[----:B0-----:R-:W4:Y:S01]  /*28350*/  LDL.64 R12, [R1+0x30] ;  /* 0x00003000010c7983 */ /* 0x001f220000100a00 */
[----:B------:R-:W2:Y:S07]  /*28360*/  LDL.LU.64 R4, [R1+0x3528] ;  /* 0x0035280001047983 */ /* 0x000eae0000300a00 */
[----:B------:R-:W-:Y:S02]  /*28370*/  STL.64 [R1+0x3e0], R8 ;  /* 0x0003e00801007387 */ /* 0x000fe40000100a00 */
[----:B------:R0:W-:Y:S02]  /*28380*/  STL.64 [R1+0x3e8], R10 ;  /* 0x0003e80a01007387 */ /* 0x0001e40000100a00 */
[----:B0-----:R-:W2:Y:S01]  /*28390*/  LDL.LU.64 R10, [R1+0x3520] ;  /* 0x00352000010a7983 */ /* 0x001ea20000300a00 */
[----:B------:R-:W2:Y:S02]  /*283a0*/  LDL.LU.64 R8, [R1+0x3518] ;  /* 0x0035180001087983 */ /* 0x000ea40000300a00 */
[----:B--2---:R-:W-:Y:S01]  /*283b0*/  HMMA.16816.F32 R8, R16, R4, R8 ;  /* 0x000000041008723c */ /* 0x004fe20000001808 */
[----:B------:R-:W-:-:S02]  /*283c0*/  IMAD.MOV.U32 R15, RZ, RZ, R4 ;  /* 0x000000ffff0f7224 */ /* 0x000fc400078e0004 */
[----:B------:R-:W-:Y:S11]  /*283d0*/  IMAD.MOV.U32 R14, RZ, RZ, R5 ;  /* 0x000000ffff0e7224 */ /* 0x000ff600078e0005 */
[----:B------:R-:W-:Y:S09]  /*283e0*/  @!UPT UIADD3 URZ, URZ, URZ, URZ ;  /* 0x0000003f3f3ff290 */ /* 0x000ff2000fffe03f */
[----:B------:R0:W-:Y:S01]  /*283f0*/  STL.64 [R1+0x3d0], R8 ;  /* 0x0003d00801007387 */ /* 0x0001e20000100a00 */
[----:B------:R-:W-:Y:S03]  /*28400*/  STL.64 [R1+0x3d8], R10 ;  /* 0x0003d80a01007387 */ /* 0x000fe60000100a00 */
[----:B0-----:R-:W2:Y:S01]  /*28410*/  LDL.LU.64 R8, [R1+0x3510] ;  /* 0x0035100001087983 */ /* 0x001ea20000300a00 */
[----:B------:R-:W-:Y:S02]  /*28420*/  STL.64 [R1+0x34c8], R14 ;  /* 0x0034c80e01007387 */ /* 0x000fe40000100a00 */
[----:B----4-:R0:W-:Y:S02]  /*28430*/  STL.64 [R1+0x34c0], R12 ;  /* 0x0034c00c01007387 */ /* 0x0101e40000100a00 */
[----:B0-----:R-:W4:Y:S01]  /*28440*/  LDL.64 R12, [R1+0x50] ;  /* 0x00005000010c7983 */ /* 0x001f220000100a00 */
[----:B--2---:R-:W-:Y:S03]  /*28450*/  HMMA.16816.F32 R24, R16, R8, R24 ;  /* 0x000000081018723c */ /* 0x004fe60000001818 */
[----:B----4-:R0:W-:Y:S02]  /*28460*/  STL.64 [R1+0x34e0], R12 ;  /* 0x0034e00c01007387 */ /* 0x0101e40000100a00 */
[----:B0-----:R-:W-:-:S02]  /*28470*/  IMAD.MOV.U32 R12, RZ, RZ, R2 ;  /* 0x000000ffff0c7224 */ /* 0x001fc400078e0002 */
[----:B------:R-:W-:-:S05]  /*28480*/  IMAD.MOV.U32 R13, RZ, RZ, R0 ;  /* 0x000000ffff0d7224 */ /* 0x000fca00078e0000 */
[----:B------:R0:W-:Y:S04]  /*28490*/  STL.64 [R1+0x3500], R12 ;  /* 0x0035000c01007387 */ /* 0x0001e80000100a00 */
[----:B0-----:R-:W2:Y:S01]  /*284a0*/  LDL.LU.64 R12, [R1+0x3b0] ;  /* 0x0003b000010c7983 */ /* 0x001ea20000300a00 */
[----:B------:R-:W2:Y:S02]  /*284b0*/  LDL.LU.64 R14, [R1+0x3b8] ;  /* 0x0003b800010e7983 */ /* 0x000ea40000300a00 */
[----:B------:R-:W4:Y:S02]  /*284c0*/  LDL.LU.64 R4, [R1+0x3a0] ;  /* 0x0003a00001047983 */ /* 0x000f240000300a00 */
[----:B------:R-:W4:Y:S02]  /*284d0*/  LDL.LU.64 R6, [R1+0x3a8] ;  /* 0x0003a80001067983 */ /* 0x000f240000300a00 */
[----:B------:R0:W-:Y:S01]  /*284e0*/  STL.64 [R1+0x3c0], R24 ;  /* 0x0003c01801007387 */ /* 0x0001e20000100a00 */
[----:B------:R-:W-:Y:S02]  /*284f0*/  STL.64 [R1+0x3c8], R26 ;  /* 0x0003c81a01007387 */ /* 0x000fe40000100a00 */
[----:B------:R-:W-:-:S02]  /*28500*/  IMAD.MOV.U32 R23, RZ, RZ, R8 ;  /* 0x000000ffff177224 */ /* 0x000fc400078e0008 */
[----:B------:R-:W-:Y:S01]  /*28510*/  IMAD.MOV.U32 R22, RZ, RZ, R9 ;  /* 0x000000ffff167224 */ /* 0x000fe200078e0009 */
[----:B0-----:R-:W2:Y:S04]  /*28520*/  LDL.LU.64 R24, [R1+0x3508] ;  /* 0x0035080001187983 */ /* 0x001ea80000300a00 */
[----:B------:R-:W-:Y:S02]  /*28530*/  STL.64 [R1+0x34d8], R22 ;  /* 0x0034d81601007387 */ /* 0x000fe40000100a00 */
[----:B---3--:R0:W-:Y:S02]  /*28540*/  STL.64 [R1+0x34d0], R20 ;  /* 0x0034d01401007387 */ /* 0x0081e40000100a00 */
[----:B0-----:R-:W3:Y:S01]  /*28550*/  LDL.LU.64 R20, [R1+0xa50] ;  /* 0x000a500001147983 */ /* 0x001ee20000300a00 */
[----:B------:R-:W3:Y:S01]  /*28560*/  LDL.LU.64 R22, [R1+0xa58] ;  /* 0x000a580001167983 */ /* 0x000ee20000300a00 */
[----:B--2---:R-:W-:Y:S01]  /*28570*/  HMMA.16816.F32 R12, R16, R24, R12 ;  /* 0x00000018100c723c */ /* 0x004fe2000000180c */
[----:B------:R-:W-:-:S02]  /*28580*/  IMAD.MOV.U32 R28, RZ, RZ, R24 ;  /* 0x000000ffff1c7224 */ /* 0x000fc400078e0018 */
[----:B------:R-:W-:Y:S01]  /*28590*/  IMAD.MOV.U32 R3, RZ, RZ, R25 ;  /* 0x000000ffff037224 */ /* 0x000fe200078e0019 */
[----:B---3--:R-:W-:Y:S01]  /*285a0*/  STL.64 [R1+0x34f0], R22 ;  /* 0x0034f01601007387 */ /* 0x008fe20000100a00 */
[----:B------:R0:W-:Y:S03]  /*285b0*/  STL.64 [R1+0x34e8], R20 ;  /* 0x0034e81401007387 */ /* 0x0001e60000100a00 */
[----:B0-----:R-:W2:Y:S01]  /*285c0*/  LDL.LU.64 R20, [R1+0xa60] ;  /* 0x000a600001147983 */ /* 0x001ea20000300a00 */
[----:B------:R-:W2:Y:S02]  /*285d0*/  LDL.LU.64 R22, [R1+0xa68] ;  /* 0x000a680001167983 */ /* 0x000ea40000300a00 */
[----:B------:R-:W3:Y:S02]  /*285e0*/  LDL.LU.64 R8, [R1+0xa40] ;  /* 0x000a400001087983 */ /* 0x000ee40000300a00 */
[----:B------:R-:W3:Y:S10]  /*285f0*/  LDL.LU.64 R10, [R1+0xa48] ;  /* 0x000a4800010a7983 */ /* 0x000ef40000300a00 */
[----:B------:R0:W-:Y:S01]  /*28600*/  STL.64 [R1+0x3b0], R12 ;  /* 0x0003b00c01007387 */ /* 0x0001e20000100a00 */
[----:B------:R2:W-:Y:S03]  /*28610*/  STL.64 [R1+0x3b8], R14 ;  /* 0x0003b80e01007387 */ /* 0x0005e60000100a00 */
[----:B0-----:R-:W2:Y:S01]  /*28620*/  LDL.LU.64 R12, [R1+0x3500] ;  /* 0x00350000010c7983 */ /* 0x001ea20000300a00 */
[----:B------:R-:W4:Y:S02]  /*28630*/  LDL.LU.64 R24, [R1+0x34f8] ;  /* 0x0034f80001187983 */ /* 0x000f240000300a00 */
[C---:B----4-:R-:W-:Y:S01]  /*28640*/  HMMA.16816.F32 R24, R16.reuse, R24, R4 ;  /* 0x000000181018723c */ /* 0x050fe20000001804 */
[----:B------:R-:W4:Y:S01]  /*28650*/  LDL.LU.64 R4, [R1+0xa30] ;  /* 0x000a300001047983 */ /* 0x000f220000300a00 */
[----:B------:R-:W4:Y:S11]  /*28660*/  LDL.LU.64 R6, [R1+0xa38] ;  /* 0x000a380001067983 */ /* 0x000f360000300a00 */
[----:B------:R-:W-:Y:S10]  /*28670*/  @!UPT UIADD3 URZ, URZ, URZ, URZ ;  /* 0x0000003f3f3ff290 */ /* 0x000ff4000fffe03f */
[----:B------:R-:W-:Y:S01]  /*28680*/  STL.64 [R1+0x3a0], R24 ;  /* 0x0003a01801007387 */ /* 0x000fe20000100a00 */
[----:B------:R-:W-:Y:S02]  /*28690*/  STL.64 [R1+0x3a8], R26 ;  /* 0x0003a81a01007387 */ /* 0x000fe40000100a00 */
[----:B------:R-:W0:Y:S01]  /*286a0*/  LDSM.16.MT88.4 R24, [R29+0x300] ;  /* 0x000300001d18783b */ /* 0x000e220000004200 */
[C---:B--2---:R-:W-:Y:S01]  /*286b0*/  HMMA.16816.F32 R12, R16.reuse, R12, R20 ;  /* 0x0000000c100c723c */ /* 0x044fe20000001814 */
[----:B0-----:R-:W-:Y:S02]  /*286c0*/  STL.64 [R1+0x3330], R26 ;  /* 0x0033301a01007387 */ /* 0x001fe40000100a00 */
[----:B------:R0:W-:Y:S02]  /*286d0*/  STL.64 [R1+0x3328], R24 ;  /* 0x0033281801007387 */ /* 0x0001e40000100a00 */
[----:B0-----:R-:W3:Y:S01]  /*286e0*/  LDL.64 R24, [R1+0x40] ;  /* 0x0000400001187983 */ /* 0x001ee20000100a00 */
[----:B------:R-:W2:Y:S02]  /*286f0*/  LDL.LU.64 R22, [R1+0x34f0] ;  /* 0x0034f00001167983 */ /* 0x000ea40000300a00 */
[----:B------:R-:W2:Y:S11]  /*28700*/  LDL.LU.64 R20, [R1+0x34e8] ;  /* 0x0034e80001147983 */ /* 0x000eb60000300a00 */
[----:B------:R-:W-:Y:S04]  /*28710*/  @!UPT UIADD3 URZ, URZ, URZ, URZ ;  /* 0x0000003f3f3ff290 */ /* 0x000fe8000fffe03f */
[----:B------:R0:W-:Y:S01]  /*28720*/  STL.64 [R1+0xa60], R12 ;  /* 0x000a600c01007387 */ /* 0x0001e20000100a00 */
[----:B------:R-:W-:Y:S04]  /*28730*/  STL.64 [R1+0xa68], R14 ;  /* 0x000a680e01007387 */ /* 0x000fe80000100a00 */
        /* <DEDUP_REMOVED lines=10> */
[----:B------:R-:W4:Y:S01]  /*287e0*/  LDL.LU.64 R12, [R1+0x34c0] ;  /* 0x0034c000010c7983 */ /* 0x000f220000300a00 */
[C---:B---3--:R-:W-:Y:S11]  /*287f0*/  HMMA.16816.F32 R8, R16.reuse, R24, R8 ;  /* 0x000000181008723c */ /* 0x048ff60000001808 */
[----:B------:R-:W-:Y:S11]  /*28800*/  @!UPT UIADD3 URZ, URZ, URZ, URZ ;  /* 0x0000003f3f3ff290 */ /* 0x000ff6000fffe03f */
[----:B------:R-:W-:Y:S01]  /*28810*/  @!UPT UIADD3 URZ, URZ, URZ, URZ ;  /* 0x0000003f3f3ff290 */ /* 0x000fe2000fffe03f */
[----:B------:R0:W-:Y:S01]  /*28820*/  STL.64 [R1+0xa40], R8 ;  /* 0x000a400801007387 */ /* 0x0001e20000100a00 */
[----:B------:R1:W-:Y:S03]  /*28830*/  STL.64 [R1+0xa48], R10 ;  /* 0x000a480a01007387 */ /* 0x0003e60000100a00 */
[----:B0-----:R-:W3:Y:S01]  /*28840*/  LDL.LU.64 R8, [R1+0xa20] ;  /* 0x000a200001087983 */ /* 0x001ee20000300a00 */
[----:B-1----:R-:W3:Y:S02]  /*28850*/  LDL.LU.64 R10, [R1+0xa28] ;  /* 0x000a2800010a7983 */ /* 0x002ee40000300a00 */
[----:B------:R0:W-:Y:S02]  /*28860*/  STL.64 [R1+0x33b0], R24 ;  /* 0x0033b01801007387 */ /* 0x0001e40000100a00 */
[----:B0-----:R-:W-:Y:S02]  /*28870*/  IMAD.MOV.U32 R24, RZ, RZ, R28 ;  /* 0x000000ffff187224 */ /* 0x001fe400078e001c */
[----:B------:R-:W-:Y:S01]  /*28880*/  IMAD.MOV.U32 R25, RZ, RZ, R3 ;  /* 0x000000ffff197224 */ /* 0x000fe200078e0003 */
[----:B------:R-:W3:Y:S01]  /*28890*/  LDL.LU R28, [R1+0x34bc] ;  /* 0x0034bc00011c7983 */ /* 0x000ee20000300800 */
[----:B------:R-:W3:Y:S03]  /*288a0*/  LDL.LU R3, [R1+0x34b8] ;  /* 0x0034b80001037983 */ /* 0x000ee60000300800 */
[----:B------:R2:W-:Y:S01]  /*288b0*/  STL.64 [R1+0x33c8], R24 ;  /* 0x0033c81801007387 */ /* 0x0005e20000100a00 */
[----:B----4-:R-:W-:Y:S01]  /*288c0*/  HMMA.16816.F32 R4, R16, R12, R4 ;  /* 0x0000000c1004723c */ /* 0x010fe20000001804 */
[----:B--2---:R-:W-:-:S02]  /*288d0*/  IMAD.MOV.U32 R24, RZ, RZ, R23 ;  /* 0x000000ffff187224 */ /* 0x004fc400078e0017 */
[----:B------:R-:W-:-:S05]  /*288e0*/  IMAD.MOV.U32 R25, RZ, RZ, R22 ;  /* 0x000000ffff197224 */ /* 0x000fca00078e0016 */
[----:B------:R-:W-:Y:S11]  /*288f0*/  STL.64 [R1+0x33e0], R24 ;  /* 0x0033e01801007387 */ /* 0x000ff60000100a00 */
[----:B------:R-:W-:Y:S04]  /*28900*/  @!UPT UIADD3 URZ, URZ, URZ, URZ ;  /* 0x0000003f3f3ff290 */ /* 0x000fe8000fffe03f */
[----:B------:R0:W-:Y:S01]  /*28910*/  STL.64 [R1+0xa30], R4 ;  /* 0x000a300401007387 */ /* 0x0001e20000100a00 */
[----:B------:R1:W-:Y:S03]  /*28920*/  STL.64 [R1+0xa38], R6 ;  /* 0x000a380601007387 */ /* 0x0003e60000100a00 */
[----:B0-----:R-:W2:Y:S01]  /*28930*/  LDL.LU.64 R4, [R1+0x34b0] ;  /* 0x0034b00001047983 */ /* 0x001ea20000300a00 */
[----:B---3--:R-:W-:Y:S01]  /*28940*/  HMMA.16816.F32 R8, R16, R20, R8 ;  /* 0x000000141008723c */ /* 0x008fe20000001808 */
[----:B-1----:R-:W-:Y:S02]  /*28950*/  IMAD.MOV.U32 R7, RZ, RZ, R12 ;  /* 0x000000ffff077224 */ /* 0x002fe400078e000c */
[----:B------:R-:W-:Y:S02]  /*28960*/  IMAD.MOV.U32 R6, RZ, RZ, R13 ;  /* 0x000000ffff067224 */ /* 0x000fe400078e000d */
[----:B------:R-:W-:-:S02]  /*28970*/  IMAD.MOV.U32 R25, RZ, RZ, R14 ;  /* 0x000000ffff197224 */ /* 0x000fc400078e000e */
[----:B------:R-:W3:Y:S01]  /*28980*/  LDL.LU R14, [R1+0x34a8] ;  /* 0x0034a800010e7983 */ /* 0x000ee20000300800 */
[----:B------:R-:W4:Y:S02]  /*28990*/  LDL.LU.64 R12, [R1+0x34a0] ;  /* 0x0034a000010c7983 */ /* 0x000f240000300a00 */
[----:B------:R-:W-:Y:S02]  /*289a0*/  STL.64 [R1+0x3448], R6 ;  /* 0x0034480601007387 */ /* 0x000fe40000100a00 */
[----:B------:R-:W-:Y:S02]  /*289b0*/  IMAD.MOV.U32 R24, RZ, RZ, R15 ;  /* 0x000000ffff187224 */ /* 0x000fe400078e000f */
[----:B------:R-:W-:Y:S01]  /*289c0*/  IMAD.MOV.U32 R15, RZ, RZ, R20 ;  /* 0x000000ffff0f7224 */ /* 0x000fe200078e0014 */
[----:B--2---:R0:W-:Y:S04]  /*289d0*/  STL.64 [R1+0x3440], R4 ;  /* 0x0034400401007387 */ /* 0x0041e80000100a00 */
[----:B0-----:R-:W2:Y:S01]  /*289e0*/  LDL.LU.64 R4, [R1+0xa10] ;  /* 0x000a100001047983 */ /* 0x001ea20000300a00 */
[----:B------:R-:W2:Y:S03]  /*289f0*/  LDL.LU.64 R6, [R1+0xa18] ;  /* 0x000a180001067983 */ /* 0x000ea60000300a00 */
[----:B------:R-:W-:Y:S02]  /*28a00*/  STL.64 [R1+0xa20], R8 ;  /* 0x000a200801007387 */ /* 0x000fe40000100a00 */
[----:B------:R0:W-:Y:S02]  /*28a10*/  STL.64 [R1+0xa28], R10 ;  /* 0x000a280a01007387 */ /* 0x0001e40000100a00 */
[----:B0-----:R-:W2:Y:S01]  /*28a20*/  LDL.LU R11, [R1+0x3498] ;  /* 0x00349800010b7983 */ /* 0x001ea20000300800 */
[----:B------:R-:W3:Y:S02]  /*28a30*/  LDL.LU.64 R8, [R1+0x3490] ;  /* 0x0034900001087983 */ /* 0x000ee40000300a00 */
[----:B------:R-:W-:-:S02]  /*28a40*/  IMAD.MOV.U32 R10, RZ, RZ, R21 ;  /* 0x000000ffff0a7224 */ /* 0x000fc400078e0015 */
[----:B------:R-:W3:Y:S01]  /*28a50*/  LDL.LU R22, [R1+0x3488] ;  /* 0x0034880001167983 */ /* 0x000ee20000300800 */
[----:B------:R-:W3:Y:S01]  /*28a60*/  LDL.LU.64 R20, [R1+0x3480] ;  /* 0x0034800001147983 */ /* 0x000ee20000300a00 */
[----:B------:R-:W-:Y:S02]  /*28a70*/  STL [R1+0x3468], R15 ;  /* 0x0034680f01007387 */ /* 0x000fe40000100800 */
[----:B----4-:R2:W-:Y:S02]  /*28a80*/  STL.64 [R1+0x3460], R12 ;  /* 0x0034600c01007387 */ /* 0x0105e40000100a00 */
[----:B------:R-:W-:Y:S02]  /*28a90*/  STL [R1+0x3458], R10 ;  /* 0x0034580a01007387 */ /* 0x000fe40000100800 */
[----:B--2---:R-:W-:Y:S01]  /*28aa0*/  IMAD.MOV.U32 R13, RZ, RZ, R11 ;  /* 0x000000ffff0d7224 */ /* 0x004fe200078e000b */
[----:B---3--:R0:W-:Y:S04]  /*28ab0*/  STL.64 [R1+0x3450], R8 ;  /* 0x0034500801007387 */ /* 0x0081e80000100a00 */
[----:B0-----:R-:W2:Y:S01]  /*28ac0*/  LDL.LU.64 R8, [R1+0x9f0] ;  /* 0x0009f00001087983 */ /* 0x001ea20000300a00 */
[----:B------:R-:W3:Y:S01]  /*28ad0*/  LDL.LU.64 R10, [R1+0x9f8] ;  /* 0x0009f800010a7983 */ /* 0x000ee20000300a00 */
[----:B------:R-:W-:Y:S01]  /*28ae0*/  HMMA.16816.F32 R4, R16, R20, R4 ;  /* 0x000000141004723c */ /* 0x000fe20000001804 */
[----:B------:R-:W-:-:S02]  /*28af0*/  IMAD.MOV.U32 R27, RZ, RZ, R20 ;  /* 0x000000ffff1b7224 */ /* 0x000fc400078e0014 */
[----:B------:R-:W-:Y:S02]  /*28b00*/  IMAD.MOV.U32 R26, RZ, RZ, R21 ;  /* 0x000000ffff1a7224 */ /* 0x000fe400078e0015 */
[----:B------:R-:W-:Y:S01]  /*28b10*/  IMAD.MOV.U32 R12, RZ, RZ, R22 ;  /* 0x000000ffff0c7224 */ /* 0x000fe200078e0016 */
[----:B---3--:R-:W-:Y:S01]  /*28b20*/  STL.64 [R1+0x3478], R10 ;  /* 0x0034780a01007387 */ /* 0x008fe20000100a00 */
[----:B--2---:R0:W-:Y:S03]  /*28b30*/  STL.64 [R1+0x3470], R8 ;  /* 0x0034700801007387 */ /* 0x0041e60000100a00 */
[----:B0-----:R-:W2:Y:S01]  /*28b40*/  LDL.LU.64 R8, [R1+0xa00] ;  /* 0x000a000001087983 */ /* 0x001ea20000300a00 */
[----:B------:R-:W2:Y:S11]  /*28b50*/  LDL.LU.64 R10, [R1+0xa08] ;  /* 0x000a0800010a7983 */ /* 0x000eb60000300a00 */
[----:B------:R-:W-:Y:S01]  /*28b60*/  @!UPT UIADD3 URZ, URZ, URZ, URZ ;  /* 0x0000003f3f3ff290 */ /* 0x000fe2000fffe03f */
[----:B------:R0:W-:Y:S02]  /*28b70*/  STL.64 [R1+0xa10], R4 ;  /* 0x000a100401007387 */ /* 0x0001e40000100a00 */
[----:B------:R1:W-:Y:S01]  /*28b80*/  STL.64 [R1+0xa18], R6 ;  /* 0x000a180601007387 */ /* 0x0003e20000100a00 */
[----:B0-----:R-:W3:Y:S01]  /*28b90*/  LDL.LU.64 R4, [R1+0x9e0] ;  /* 0x0009e00001047983 */ /* 0x001ee20000300a00 */
[----:B-1----:R-:W3:Y:S02]  /*28ba0*/  LDL.LU.64 R6, [R1+0x9e8] ;  /* 0x0009e80001067983 */ /* 0x002ee40000300a00 */
[----:B------:R-:W4:Y:S02]  /*28bb0*/  LDL.LU.64 R20, [R1+0x390] ;  /* 0x0003900001147983 */ /* 0x000f240000300a00 */
[----:B------:R-:W4:Y:S01]  /*28bc0*/  LDL.LU.64 R22, [R1+0x398] ;  /* 0x0003980001167983 */ /* 0x000f220000300a00 */
[----:B------:R-:W-:Y:S01]  /*28bd0*/  STL.64 [R1+0x3400], R26 ;  /* 0x0034001a01007387 */ /* 0x000fe20000100a00 */
[----:B------:R0:W-:Y:S03]  /*28be0*/  STL.64 [R1+0x33f8], R24 ;  /* 0x0033f81801007387 */ /* 0x0001e60000100a00 */
[----:B0-----:R-:W2:Y:S04]  /*28bf0*/  LDL.64 R24, [R1+0xb0] ;  /* 0x0000b00001187983 */ /* 0x001ea80000100a00 */
[----:B--2---:R0:W-:Y:S02]  /*28c00*/  STL.64 [R1+0x3418], R24 ;  /* 0x0034181801007387 */ /* 0x0041e40000100a00 */
[----:B0-----:R-:W-:-:S02]  /*28c10*/  IMAD.MOV.U32 R25, RZ, RZ, R14 ;  /* 0x000000ffff197224 */ /* 0x001fc400078e000e */
[C---:B------:R-:W-:Y:S01]  /*28c20*/  HMMA.16816.F32 R12, R16.reuse, R12, R8 ;  /* 0x0000000c100c723c */ /* 0x040fe20000001808 */
[----:B------:R-:W2:Y:S01]  /*28c30*/  LDL.LU.64 R10, [R1+0x3478] ;  /* 0x00347800010a7983 */ /* 0x000ea20000300a00 */
[----:B------:R-:W2:Y:S11]  /*28c40*/  LDL.LU.64 R8, [R1+0x3470] ;  /* 0x0034700001087983 */ /* 0x000eb60000300a00 */
[----:B------:R-:W-:Y:S10]  /*28c50*/  @!UPT UIADD3 URZ, URZ, URZ, URZ ;  /* 0x0000003f3f3ff290 */ /* 0x000ff4000fffe03f */
[----:B------:R-:W-:Y:S01]  /*28c60*/  STL.64 [R1+0xa00], R12 ;  /* 0x000a000c01007387 */ /* 0x000fe20000100a00 */
[----:B------:R0:W-:Y:S03]  /*28c70*/  STL.64 [R1+0xa08], R14 ;  /* 0x000a080e01007387 */ /* 0x0001e60000100a00 */
[----:B0-----:R-:W2:Y:S01]  /*28c80*/  LDL.LU R15, [R1+0x3468] ;  /* 0x00346800010f7983 */ /* 0x001ea20000300800 */
[----:B------:R-:W2:Y:S02]  /*28c90*/  LDL.LU.64 R12, [R1+0x3460] ;  /* 0x00346000010c7983 */ /* 0x000ea40000300a00 */
[C---:B--2---:R-:W-:Y:S11]  /*28ca0*/  HMMA.16816.F32 R8, R16.reuse, R12, R8 ;  /* 0x0000000c1008723c */ /* 0x044ff60000001808 */
[----:B------:R-:W-:Y:S11]  /*28cb0*/  @!UPT UIADD3 URZ, URZ, URZ, URZ ;  /* 0x0000003f3f3ff290 */ /* 0x000ff6000fffe03f */
[----:B------:R-:W-:Y:S01]  /*28cc0*/  @!UPT UIADD3 URZ, URZ, URZ, URZ ;  /* 0x0000003f3f3ff290 */ /* 0x000fe2000fffe03f */
[----:B------:R-:W-:Y:S01]  /*28cd0*/  STL.64 [R1+0x9f0], R8 ;  /* 0x0009f00801007387 */ /* 0x000fe20000100a00 */
[----:B------:R0:W-:Y:S03]  /*28ce0*/  STL.64 [R1+0x9f8], R10 ;  /* 0x0009f80a01007387 */ /* 0x0001e60000100a00 */
[----:B0-----:R-:W2:Y:S01]  /*28cf0*/  LDL.LU R10, [R1+0x3458] ;  /* 0x00345800010a7983 */ /* 0x001ea20000300800 */
[----:B------:R-:W3:Y:S02]  /*28d00*/  LDL.LU.64 R8, [R1+0x3450] ;  /* 0x0034500001087983 */ /* 0x000ee40000300a00 */
[----:B------:R-:W-:Y:S02]  /*28d10*/  STL [R1+0x3410], R15 ;  /* 0x0034100f01007387 */ /* 0x000fe40000100800 */
[----:B------:R0:W-:Y:S02]  /*28d20*/  STL.64 [R1+0x3408], R12 ;  /* 0x0034080c01007387 */ /* 0x0001e40000100a00 */
[----:B0-----:R-:W2:Y:S01]  /*28d30*/  LDL.LU.64 R12, [R1+0x300] ;  /* 0x00030000010c7983 */ /* 0x001ea20000300a00 */
[----:B------:R-:W2:Y:S01]  /*28d40*/  LDL.LU.64 R14, [R1+0x308] ;  /* 0x00030800010e7983 */ /* 0x000ea20000300a00 */
[C---:B---3--:R-:W-:Y:S02]  /*28d50*/  HMMA.16816.F32 R4, R16.reuse, R8, R4 ;  /* 0x000000081004723c */ /* 0x048fe40000001804 */
[----:B--2---:R-:W-:Y:S01]  /*28d60*/  STL.64 [R1+0x3428], R14 ;  /* 0x0034280e01007387 */ /* 0x004fe20000100a00 */
[----:B------:R0:W-:Y:S03]  /*28d70*/  STL.64 [R1+0x3420], R12 ;  /* 0x0034200c01007387 */ /* 0x0001e60000100a00 */
[----:B0-----:R-:W2:Y:S01]  /*28d80*/  LDL.LU.64 R12, [R1+0x310] ;  /* 0x00031000010c7983 */ /* 0x001ea20000300a00 */
[----:B------:R-:W2:Y:S11]  /*28d90*/  LDL.LU.64 R14, [R1+0x318] ;  /* 0x00031800010e7983 */ /* 0x000eb60000300a00 */
[----:B------:R-:W-:Y:S05]  /*28da0*/  @!UPT UIADD3 URZ, URZ, URZ, URZ ;  /* 0x0000003f3f3ff290 */ /* 0x000fea000fffe03f */
[----:B------:R-:W-:Y:S02]  /*28db0*/  STL.64 [R1+0x9e0], R4 ;  /* 0x0009e00401007387 */ /* 0x000fe40000100a00 */
[----:B------:R0:W-:Y:S02]  /*28dc0*/  STL.64 [R1+0x9e8], R6 ;  /* 0x0009e80601007387 */ /* 0x0001e40000100a00 */
[----:B0-----:R-:W3:Y:S01]  /*28dd0*/  LDL.LU.64 R6, [R1+0x3448] ;  /* 0x0034480001067983 */ /* 0x001ee20000300a00 */
[----:B------:R-:W4:Y:S02]  /*28de0*/  LDL.LU.64 R4, [R1+0x3440] ;  /* 0x0034400001047983 */ /* 0x000f240000300a00 */
[----:B----4-:R-:W-:Y:S01]  /*28df0*/  HMMA.16816.F32 R16, R16, R4, R20 ;  /* 0x000000041010723c */ /* 0x010fe20000001814 */
[----:B------:R-:W2:Y:S01]  /*28e00*/  LDL.LU.64 R22, [R1+0x3438] ;  /* 0x0034380001167983 */ /* 0x000ea20000300a00 */
[----:B------:R-:W2:Y:S02]  /*28e10*/  LDL.LU.64 R20, [R1+0x3430] ;  /* 0x0034300001147983 */ /* 0x000ea40000300a00 */
[----:B---3--:R-:W-:Y:S02]  /*28e20*/  STL.64 [R1+0x33d8], R6 ;  /* 0x0033d80601007387 */ /* 0x008fe40000100a00 */
[----:B------:R0:W-:Y:S11]  /*28e30*/  STL.64 [R1+0x33d0], R4 ;  /* 0x0033d00401007387 */ /* 0x0001f60000100a00 */
[----:B------:R-:W-:Y:S06]  /*28e40*/  @!UPT UIADD3 URZ, URZ, URZ, URZ ;  /* 0x0000003f3f3ff290 */ /* 0x000fec000fffe03f */
[----:B------:R-:W-:Y:S01]  /*28e50*/  STL.64 [R1+0x390], R16 ;  /* 0x0003901001007387 */ /* 0x000fe20000100a00 */
[----:B------:R-:W-:Y:S02]  /*28e60*/  STL.64 [R1+0x398], R18 ;  /* 0x0003981201007387 */ /* 0x000fe40000100a00 */
[----:B0-----:R-:W3:Y:S02]  /*28e70*/  LDL.LU.64 R4, [R1+0x2e0] ;  /* 0x0002e00001047983 */ /* 0x001ee40000300a00 */
[----:B------:R-:W4:Y:S02]  /*28e80*/  LDL.LU.64 R6, [R1+0x2e8] ;  /* 0x0002e80001067983 */ /* 0x000f240000300a00 */
[----:B------:R-:W-:-:S07]  /*28e90*/  IMAD.MOV.U32 R24, RZ, RZ, R28 ;  /* 0x000000ffff187224 */ /* 0x000fce00078e001c */
[C---:B--2---:R-:W-:Y:S01]  /*28ea0*/  HMMA.16816.F32 R24, R20.reuse, R24, R12 ;  /* 0x000000181418723c */ /* 0x044fe2000000180c */
[----:B----4-:R-:W-:Y:S01]  /*28eb0*/  STL.64 [R1+0x33f0], R6 ;  /* 0x0033f00601007387 */ /* 0x010fe20000100a00 */
[----:B---3--:R0:W-:Y:S03]  /*28ec0*/  STL.64 [R1+0x33e8], R4 ;  /* 0x0033e80401007387 */ /* 0x0081e60000100a00 */
[----:B0-----:R-:W2:Y:S01]  /*28ed0*/  LDL.LU.64 R4, [R1+0x2f0] ;  /* 0x0002f00001047983 */ /* 0x001ea20000300a00 */
[----:B------:R-:W2:Y:S02]  /*28ee0*/  LDL.LU.64 R6, [R1+0x2f8] ;  /* 0x0002f80001067983 */ /* 0x000ea40000300a00 */
[----:B------:R-:W3:Y:S02]  /*28ef0*/  LDL.64 R16, [R1+0x70] ;  /* 0x0000700001107983 */ /* 0x000ee40000100a00 */
[----:B------:R-:W4:Y:S01]  /*28f00*/  LDL.LU.64 R14, [R1+0x3428] ;  /* 0x00342800010e7983 */ /* 0x000f220000300a00 */
[----:B------:R-:W4:Y:S11]  /*28f10*/  LDL.LU.64 R12, [R1+0x3420] ;  /* 0x00342000010c7983 */ /* 0x000f360000300a00 */
[----:B------:R-:W-:Y:S01]  /*28f20*/  @!UPT UIADD3 URZ, URZ, URZ, URZ ;  /* 0x0000003f3f3ff290 */ /* 0x000fe2000fffe03f */
[----:B------:R0:W-:Y:S02]  /*28f30*/  STL.64 [R1+0x310], R24 ;  /* 0x0003101801007387 */ /* 0x0001e40000100a00 */
[----:B------:R-:W-:Y:S01]  /*28f40*/  STL.64 [R1+0x318], R26 ;  /* 0x0003181a01007387 */ /* 0x000fe20000100a00 */
[----:B0-----:R-:W4:Y:S02]  /*28f50*/  LDL.LU.64 R24, [R1+0x3418] ;  /* 0x0034180001187983 */ /* 0x001f240000300a00 */
[----:B----4-:R-:W-:Y:S11]  /*28f60*/  HMMA.16816.F32 R12, R20, R24, R12 ;  /* 0x00000018140c723c */ /* 0x010ff6000000180c */
[----:B------:R-:W-:Y:S11]  /*28f70*/  @!UPT UIADD3 URZ, URZ, URZ, URZ ;  /* 0x0000003f3f3ff290 */ /* 0x000ff6000fffe03f */
[----:B------:R-:W-:Y:S01]  /*28f80*/  @!UPT UIADD3 URZ, URZ, URZ, URZ ;  /* 0x0000003f3f3ff290 */ /* 0x000fe2000fffe03f */
[----:B------:R-:W-:Y:S01]  /*28f90*/  STL.64 [R1+0x300], R12 ;  /* 0x0003000c01007387 */ /* 0x000fe20000100a00 */
[----:B------:R0:W-:Y:S03]  /*28fa0*/  STL.64 [R1+0x308], R14 ;  /* 0x0003080e01007387 */ /* 0x0001e60000100a00 */
[----:B0-----:R-:W4:Y:S01]  /*28fb0*/  LDL.LU R15, [R1+0x3410] ;  /* 0x00341000010f7983 */ /* 0x001f220000300800 */
[----:B------:R-:W2:Y:S02]  /*28fc0*/  LDL.LU.64 R12, [R1+0x3408] ;  /* 0x00340800010c7983 */ /* 0x000ea40000300a00 */
[----:B------:R-:W-:Y:S02]  /*28fd0*/  IMAD.MOV.U32 R14, RZ, RZ, R24 ;  /* 0x000000ffff0e7224 */ /* 0x000fe400078e0018 */
[----:B------:R-:W-:Y:S01]  /*28fe0*/  IMAD.MOV.U32 R11, RZ, RZ, R25 ;  /* 0x000000ffff0b7224 */ /* 0x000fe200078e0019 */
[----:B------:R-:W3:Y:S01]  /*28ff0*/  LDL.LU.64 R26, [R1+0x3400] ;  /* 0x00340000011a7983 */ /* 0x000ee20000300a00 */
[----:B------:R-:W3:Y:S02]  /*29000*/  LDL.LU.64 R24, [R1+0x33f8] ;  /* 0x0033f80001187983 */ /* 0x000ee40000300a00 */
[----:B------:R-:W-:Y:S01]  /*29010*/  STL [R1+0x3350], R14 ;  /* 0x0033500e01007387 */ /* 0x000fe20000100800 */
[----:B--2---:R0:W-:Y:S04]  /*29020*/  STL.64 [R1+0x3348], R12 ;  /* 0x0033480c01007387 */ /* 0x0041e80000100a00 */
[----:B0-----:R-:W2:Y:S04]  /*29030*/  LDL.LU.64 R12, [R1] ;  /* 0x00000000010c7983 */ /* 0x001ea80000300a00 */
[----:B--2---:R3:W-:Y:S02]  /*29040*/  STL.64 [R1+0x3368], R12 ;  /* 0x0033680c01007387 */ /* 0x0047e40000100a00 */
[----:B---3--:R-:W-:-:S02]  /*29050*/  IMAD.MOV.U32 R12, RZ, RZ, R27 ;  /* 0x000000ffff0c7224 */ /* 0x008fc400078e001b */
[----:B------:R-:W-:Y:S02]  /*29060*/  IMAD.MOV.U32 R13, RZ, RZ, R26 ;  /* 0x000000ffff0d7224 */ /* 0x000fe400078e001a */
[C---:B------:R-:W-:Y:S03]  /*29070*/  HMMA.16816.F32 R24, R20.reuse, R24, R4 ;  /* 0x000000181418723c */ /* 0x040fe60000001804 */
[----:B------:R-:W-:Y:S01]  /*29080*/  STL.64 [R1+0x3380], R12 ;  /* 0x0033800c01007387 */ /* 0x000fe20000100a00 */
[----:B------:R-:W2:Y:S02]  /*29090*/  LDL.LU.64 R6, [R1+0x33f0] ;  /* 0x0033f00001067983 */ /* 0x000ea40000300a00 */
[----:B------:R-:W2:Y:S11]  /*290a0*/  LDL.LU.64 R4, [R1+0x33e8] ;  /* 0x0033e80001047983 */ /* 0x000eb60000300a00 */
[----:B------:R-:W-:Y:S06]  /*290b0*/  @!UPT UIADD3 URZ, URZ, URZ, URZ ;  /* 0x0000003f3f3ff290 */ /* 0x000fec000fffe03f */
[----:B------:R0:W-:Y:S01]  /*290c0*/  STL.64 [R1+0x2f0], R24 ;  /* 0x0002f01801007387 */ /* 0x0001e20000100a00 */
[----:B------:R2:W-:Y:S03]  /*290d0*/  STL.64 [R1+0x2f8], R26 ;  /* 0x0002f81a01007387 */ /* 0x0005e60000100a00 */
[----:B0-----:R-:W2:Y:S01]  /*290e0*/  LDL.LU.64 R24, [R1+0x33e0] ;  /* 0x0033e00001187983 */ /* 0x001ea20000300a00 */
[----:B----4-:R-:W-:Y:S02]  /*290f0*/  IMAD.MOV.U32 R12, RZ, RZ, R15 ;  /* 0x000000ffff0c7224 */ /* 0x010fe400078e000f */
[----:B------:R-:W-:Y:S01]  /*29100*/  IMAD.MOV.U32 R13, RZ, RZ, R10 ;  /* 0x000000ffff0d7224 */ /* 0x000fe200078e000a */
[C---:B--2---:R-:W-:Y:S01]  /*29110*/  HMMA.16816.F32 R24, R20.reuse, R24, R4 ;  /* 0x000000181418723c */ /* 0x044fe20000001804 */
[----:B------:R-:W2:Y:S01]  /*29120*/  LDL.LU.64 R6, [R1+0x33d8] ;  /* 0x0033d80001067983 */ /* 0x000ea20000300a00 */
[----:B------:R-:W3:Y:S11]  /*29130*/  LDL.LU.64 R4, [R1+0x33d0] ;  /* 0x0033d00001047983 */ /* 0x000ef60000300a00 */
[----:B------:R-:W-:Y:S10]  /*29140*/  @!UPT UIADD3 URZ, URZ, URZ, URZ ;  /* 0x0000003f3f3ff290 */ /* 0x000ff4000fffe03f */
[----:B------:R0:W-:Y:S01]  /*29150*/  STL.64 [R1+0x2e0], R24 ;  /* 0x0002e01801007387 */ /* 0x0001e20000100a00 */
[----:B------:R-:W-:Y:S03]  /*29160*/  STL.64 [R1+0x2e8], R26 ;  /* 0x0002e81a01007387 */ /* 0x000fe60000100a00 */
[----:B0-----:R-:W4:Y:S01]  /*29170*/  LDL.LU.64 R24, [R1+0x33c8] ;  /* 0x0033c80001187983 */ /* 0x001f220000300a00 */
[----:B------:R0:W-:Y:S03]  /*29180*/  STL.64 [R1+0x3398], R12 ;  /* 0x0033980c01007387 */ /* 0x0001e60000100a00 */
[----:B0-----:R-:W4:Y:S01]  /*29190*/  LDL.LU.64 R12, [R1+0x2d0] ;  /* 0x0002d000010c7983 */ /* 0x001f220000300a00 */
[----:B------:R-:W4:Y:S02]  /*291a0*/  LDL.LU.64 R14, [R1+0x2d8] ;  /* 0x0002d800010e7983 */ /* 0x000f240000300a00 */
[----:B----4-:R-:W-:Y:S07]  /*291b0*/  HMMA.16816.F32 R24, R20, R24, R12 ;  /* 0x000000181418723c */ /* 0x010fee000000180c */
[----:B--2---:R-:W-:-:S02]  /*291c0*/  IMAD.MOV.U32 R12, RZ, RZ, R7 ;  /* 0x000000ffff0c7224 */ /* 0x004fc400078e0007 */
[----:B------:R-:W-:Y:S11]  /*291d0*/  IMAD.MOV.U32 R13, RZ, RZ, R6 ;  /* 0x000000ffff0d7224 */ /* 0x000ff600078e0006 */
[----:B------:R-:W-:Y:S03]  /*291e0*/  @!UPT UIADD3 URZ, URZ, URZ, URZ ;  /* 0x0000003f3f3ff290 */ /* 0x000fe6000fffe03f */
[----:B------:R-:W-:Y:S01]  /*291f0*/  STL.64 [R1+0x2d0], R24 ;  /* 0x0002d01801007387 */ /* 0x000fe20000100a00 */
[----:B------:R-:W-:Y:S02]  /*29200*/  STL.64 [R1+0x2d8], R26 ;  /* 0x0002d81a01007387 */ /* 0x000fe40000100a00 */
[----:B------:R0:W-:Y:S02]  /*29210*/  STL.64 [R1+0x33b8], R12 ;  /* 0x0033b80c01007387 */ /* 0x0001e40000100a00 */
[----:B0-----:R-:W2:Y:S01]  /*29220*/  LDL.LU.64 R12, [R1+0x2c0] ;  /* 0x0002c000010c7983 */ /* 0x001ea20000300a00 */
[----:B------:R-:W2:Y:S02]  /*29230*/  LDL.LU.64 R14, [R1+0x2c8] ;  /* 0x0002c800010e7983 */ /* 0x000ea40000300a00 */
[----:B------:R-:W-:Y:S02]  /*29240*/  IMAD.MOV.U32 R24, RZ, RZ, R2 ;  /* 0x000000ffff187224 */ /* 0x000fe400078e0002 */
[----:B------:R-:W-:-:S02]  /*29250*/  IMAD.MOV.U32 R25, RZ, RZ, R0 ;  /* 0x000000ffff197224 */ /* 0x000fc400078e0000 */
[----:B------:R-:W-:-:S03]  /*29260*/  IMAD.MOV.U32 R10, RZ, RZ, R16 ;  /* 0x000000ffff0a7224 */ /* 0x000fc600078e0010 */
[----:B------:R0:W-:Y:S01]  /*29270*/  STL.64 [R1+0x33c0], R24 ;  /* 0x0033c01801007387 */ /* 0x0001e20000100a00 */
[----:B--2---:R-:W-:Y:S11]  /*29280*/  HMMA.16816.F32 R12, R20, R16, R12 ;  /* 0x00000010140c723c */ /* 0x004ff6000000180c */
[----:B------:R-:W-:Y:S11]  /*29290*/  @!UPT UIADD3 URZ, URZ, URZ, URZ ;  /* 0x0000003f3f3ff290 */ /* 0x000ff6000fffe03f */
[----:B------:R-:W-:Y:S01]  /*292a0*/  @!UPT UIADD3 URZ, URZ, URZ, URZ ;  /* 0x0000003f3f3ff290 */ /* 0x000fe2000fffe03f */
[----:B------:R1:W-:Y:S01]  /*292b0*/  STL.64 [R1+0x2c0], R12 ;  /* 0x0002c00c01007387 */ /* 0x0003e20000100a00 */
[----:B------:R2:W-:Y:S02]  /*292c0*/  STL.64 [R1+0x2c8], R14 ;  /* 0x0002c80e01007387 */ /* 0x0005e40000100a00 */
[----:B0-----:R-:W4:Y:S02]  /*292d0*/  LDL.LU.64 R24, [R1+0x940] ;  /* 0x0009400001187983 */ /* 0x001f240000300a00 */
[----:B------:R-:W4:Y:S01]  /*292e0*/  LDL.LU.64 R26, [R1+0x948] ;  /* 0x00094800011a7983 */ /* 0x000f220000300a00 */
[----:B-1----:R-:W3:Y:S01]  /*292f0*/  LDL.LU.64 R12, [R1+0x930] ;  /* 0x00093000010c7983 */ /* 0x002ee20000300a00 */
[----:B--2---:R-:W3:Y:S02]  /*29300*/  LDL.LU.64 R14, [R1+0x938] ;  /* 0x00093800010e7983 */ /* 0x004ee40000300a00 */
[----:B------:R-:W-:Y:S02]  /*29310*/  STL.64 [R1+0x3340], R10 ;  /* 0x0033400a01007387 */ /* 0x000fe40000100a00 */
[----:B------:R0:W-:Y:S02]  /*29320*/  STL.64 [R1+0x3338], R8 ;  /* 0x0033380801007387 */ /* 0x0001e40000100a00 */
[----:B0-----:R-:W2:Y:S01]  /*29330*/  LDL.LU.64 R8, [R1+0x8d0] ;  /* 0x0008d00001087983 */ /* 0x001ea20000300a00 */
[----:B------:R-:W2:Y:S03]  /*29340*/  LDL.LU.64 R10, [R1+0x8d8] ;  /* 0x0008d800010a7983 */ /* 0x000ea60000300a00 */
[----:B--2---:R-:W-:Y:S01]  /*29350*/  STL.64 [R1+0x3360], R10 ;  /* 0x0033600a01007387 */ /* 0x004fe20000100a00 */
[----:B------:R0:W-:Y:S03]  /*29360*/  STL.64 [R1+0x3358], R8 ;  /* 0x0033580801007387 */ /* 0x0001e60000100a00 */
[----:B0-----:R-:W2:Y:S01]  /*29370*/  LDL.LU.64 R8, [R1+0x8e0] ;  /* 0x0008e00001087983 */ /* 0x001ea20000300a00 */
[----:B------:R-:W2:Y:S03]  /*29380*/  LDL.LU.64 R10, [R1+0x8e8] ;  /* 0x0008e800010a7983 */ /* 0x000ea60000300a00 */
[----:B--2---:R-:W-:Y:S01]  /*29390*/  STL.64 [R1+0x3378], R10 ;  /* 0x0033780a01007387 */ /* 0x004fe20000100a00 */
[----:B------:R0:W-:Y:S03]  /*293a0*/  STL.64 [R1+0x3370], R8 ;  /* 0x0033700801007387 */ /* 0x0001e60000100a00 */
[----:B0-----:R-:W2:Y:S01]  /*293b0*/  LDL.LU.64 R8, [R1+0x8f0] ;  /* 0x0008f00001087983 */ /* 0x001ea20000300a00 */
[----:B------:R-:W2:Y:S02]  /*293c0*/  LDL.LU.64 R10, [R1+0x8f8] ;  /* 0x0008f800010a7983 */ /* 0x000ea40000300a00 */
[----:B------:R-:W-:-:S02]  /*293d0*/  IMAD.MOV.U32 R6, RZ, RZ, R17 ;  /* 0x000000ffff067224 */ /* 0x000fc400078e0011 */
[----:B------:R-:W0:Y:S04]  /*293e0*/  LDSM.16.MT88.4 R16, [R29+0x380] ;  /* 0x000380001d10783b */ /* 0x000e280000004200 */
[----:B--2---:R-:W-:Y:S01]  /*293f0*/  STL.64 [R1+0x3390], R10 ;  /* 0x0033900a01007387 */ /* 0x004fe20000100a00 */
[----:B------:R1:W-:Y:S03]  /*29400*/  STL.64 [R1+0x3388], R8 ;  /* 0x0033880801007387 */ /* 0x0003e60000100a00 */
[----:B-1----:R-:W2:Y:S01]  /*29410*/  LDL.LU.64 R8, [R1+0x900] ;  /* 0x0009000001087983 */ /* 0x002ea20000300a00 */
[----:B------:R-:W2:Y:S03]  /*29420*/  LDL.LU.64 R10, [R1+0x908] ;  /* 0x00090800010a7983 */ /* 0x000ea60000300a00 */
[----:B--2---:R-:W-:Y:S01]  /*29430*/  STL.64 [R1+0x33a8], R10 ;  /* 0x0033a80a01007387 */ /* 0x004fe20000100a00 */
[----:B------:R1:W-:Y:S03]  /*29440*/  STL.64 [R1+0x33a0], R8 ;  /* 0x0033a00801007387 */ /* 0x0003e60000100a00 */
[----:B-1----:R-:W2:Y:S01]  /*29450*/  LDL.LU.64 R8, [R1+0x910] ;  /* 0x0009100001087983 */ /* 0x002ea20000300a00 */
[----:B------:R-:W2:Y:S02]  /*29460*/  LDL.LU.64 R10, [R1+0x918] ;  /* 0x00091800010a7983 */ /* 0x000ea40000300a00 */
[----:B0-----:R-:W-:Y:S02]  /*29470*/  STL.64 [R1+0x3220], R18 ;  /* 0x0032201201007387 */ /* 0x001fe40000100a00 */
[----:B------:R0:W-:Y:S02]  /*29480*/  STL.64 [R1+0x3218], R16 ;  /* 0x0032181001007387 */ /* 0x0001e40000100a00 */
[----:B0-----:R-:W4:Y:S01]  /*29490*/  LDL.LU.64 R16, [R1+0x60] ;  /* 0x0000600001107983 */ /* 0x001f220000300a00 */
[----:B------:R-:W-:Y:S01]  /*294a0*/  STL [R1+0x2b40], R29 ;  /* 0x002b401d01007387 */ /* 0x000fe20000100800 */
[C---:B----4-:R-:W-:Y:S11]  /*294b0*/  HMMA.16816.F32 R24, R20.reuse, R16, R24 ;  /* 0x000000101418723c */ /* 0x050ff60000001818 */
[----:B------:R-:W-:Y:S11]  /*294c0*/  @!UPT UIADD3 URZ, URZ, URZ, URZ ;  /* 0x0000003f3f3ff290 */ /* 0x000ff6000fffe03f */
[----:B------:R-:W-:Y:S01]  /*294d0*/  @!UPT UIADD3 URZ, URZ, URZ, URZ ;  /* 0x0000003f3f3ff290 */ /* 0x000fe2000fffe03f */
[----:B------:R0:W-:Y:S01]  /*294e0*/  STL.64 [R1+0x940], R24 ;  /* 0x0009401801007387 */ /* 0x0001e20000100a00 */
[----:B------:R-:W-:Y:S03]  /*294f0*/  STL.64 [R1+0x948], R26 ;  /* 0x0009481a01007387 */ /* 0x000fe60000100a00 */
[----:B0-----:R-:W3:Y:S01]  /*29500*/  LDL.LU.64 R24, [R1+0x33c0] ;  /* 0x0033c00001187983 */ /* 0x001ee20000300a00 */
[----:B------:R0:W-:Y:S03]  /*29510*/  STL.64 [R1+0x32d0], R16 ;  /* 0x0032d01001007387 */ /* 0x0001e60000100a00 */
[----:B0-----:R-:W4:Y:S01]  /*29520*/  LDL.LU.64 R16, [R1+0x920] ;  /* 0x0009200001107983 */ /* 0x001f220000300a00 */
[----:B------:R-:W4:Y:S01]  /*29530*/  LDL.LU.64 R18, [R1+0x928] ;  /* 0x0009280001127983 */ /* 0x000f220000300a00 */
[C---:B---3--:R-:W-:Y:S02]  /*29540*/  HMMA.16816.F32 R24, R20.reuse, R24, R12 ;  /* 0x000000181418723c */ /* 0x048fe4000000180c */
[----:B------:R-:W2:Y:S11]  /*29550*/  LDL.LU.64 R12, [R1+0x33b8] ;  /* 0x0033b800010c7983 */ /* 0x000eb60000300a00 */
[----:B------:R-:W-:Y:S10]  /*29560*/  @!UPT UIADD3 URZ, URZ, URZ, URZ ;  /* 0x0000003f3f3ff290 */ /* 0x000ff4000fffe03f */
[----:B------:R0:W-:Y:S01]  /*29570*/  STL.64 [R1+0x930], R24 ;  /* 0x0009301801007387 */ /* 0x0001e20000100a00 */
[----:B------:R-:W-:Y:S03]  /*29580*/  STL.64 [R1+0x938], R26 ;  /* 0x0009381a01007387 */ /* 0x000fe60000100a00 */
[----:B0-----:R-:W4:Y:S01]  /*29590*/  LDL.LU.64 R24, [R1+0x33b0] ;  /* 0x0033b00001187983 */ /* 0x001f220000300a00 */
[C---:B--2---:R-:W-:Y:S08]  /*295a0*/  HMMA.16816.F32 R12, R20.reuse, R12, R8 ;  /* 0x0000000c140c723c */ /* 0x044ff00000001808 */
[C---:B----4-:R-:W-:Y:S01]  /*295b0*/  HMMA.16816.F32 R16, R20.reuse, R24, R16 ;  /* 0x000000181410723c */ /* 0x050fe20000001810 */
[----:B------:R-:W-:Y:S11]  /*295c0*/  IMAD.MOV.U32 R7, RZ, RZ, R25 ;  /* 0x000000ffff077224 */ /* 0x000ff600078e0019 */
[----:B------:R-:W-:Y:S11]  /*295d0*/  @!UPT UIADD3 URZ, URZ, URZ, URZ ;  /* 0x0000003f3f3ff290 */ /* 0x000ff6000fffe03f */
[----:B------:R-:W-:Y:S01]  /*295e0*/  STL.64 [R1+0x920], R16 ;  /* 0x0009201001007387 */ /* 0x000fe20000100a00 */
[----:B------:R0:W-:Y:S02]  /*295f0*/  STL.64 [R1+0x928], R18 ;  /* 0x0009281201007387 */ /* 0x0001e40000100a00 */
[----:B0-----:R-:W-:Y:S02]  /*29600*/  IMAD.MOV.U32 R18, RZ, RZ, R24 ;  /* 0x000000ffff127224 */ /* 0x001fe400078e0018 */
[----:B------:R-:W2:Y:S01]  /*29610*/  LDL.LU.64 R24, [R1+0x8c0] ;  /* 0x0008c00001187983 */ /* 0x000ea20000300a00 */
[----:B------:R-:W2:Y:S02]  /*29620*/  LDL.LU.64 R26, [R1+0x8c8] ;  /* 0x0008c800011a7983 */ /* 0x000ea40000300a00 */
[----:B------:R-:W3:Y:S02]  /*29630*/  LDL.LU.64 R10, [R1+0x33a8] ;  /* 0x0033a800010a7983 */ /* 0x000ee40000300a00 */
[----:B------:R-:W3:Y:S01]  /*29640*/  LDL.LU.64 R8, [R1+0x33a0] ;  /* 0x0033a00001087983 */ /* 0x000ee20000300a00 */
        /* <DEDUP_REMOVED lines=25> */
[----:B------:R-:W4:Y:S02]  /*297e0*/  LDL.LU R14, [R1+0x3350] ;  /* 0x00335000010e7983 */ /* 0x000f240000300800 */
[----:B------:R-:W3:Y:S02]  /*297f0*/  LDL.LU.64 R12, [R1+0x3348] ;  /* 0x00334800010c7983 */ /* 0x000ee40000300a00 */
[C---:B---3--:R-:W-:Y:S11]  /*29800*/  HMMA.16816.F32 R8, R20.reuse, R12, R8 ;  /* 0x0000000c1408723c */ /* 0x048ff60000001808 */
[----:B------:R-:W-:Y:S11]  /*29810*/  @!UPT UIADD3 URZ, URZ, URZ, URZ ;  /* 0x0000003f3f3ff290 */ /* 0x000ff6000fffe03f */
[----:B------:R-:W-:Y:S01]  /*29820*/  @!UPT UIADD3 URZ, URZ, URZ, URZ ;  /* 0x0000003f3f3ff290 */ /* 0x000fe2000fffe03f */
[----:B------:R-:W-:Y:S01]  /*29830*/  STL.64 [R1+0x8d0], R8 ;  /* 0x0008d00801007387 */ /* 0x000fe20000100a00 */
[----:B------:R0:W-:Y:S03]  /*29840*/  STL.64 [R1+0x8d8], R10 ;  /* 0x0008d80a01007387 */ /* 0x0001e60000100a00 */
[----:B0-----:R-:W3:Y:S01]  /*29850*/  LDL.LU.64 R10, [R1+0x3340] ;  /* 0x00334000010a7983 */ /* 0x001ee20000300a00 */
[----:B------:R-:W2:Y:S02]  /*29860*/  LDL.LU.64 R8, [R1+0x3338] ;  /* 0x0033380001087983 */ /* 0x000ea40000300a00 */
[----:B------:R-:W-:Y:S02]  /*29870*/  STL [R1+0x324c], R13 ;  /* 0x00324c0d01007387 */ /* 0x000fe40000100800 */
[----:B------:R0:W-:Y:S02]  /*29880*/  STL [R1+0x32fc], R12 ;  /* 0x0032fc0c01007387 */ /* 0x0001e40000100800 */
[----:B0-----:R-:W4:Y:S01]  /*29890*/  LDL.LU.64 R12, [R1+0xa0] ;  /* 0x0000a000010c7983 */ /* 0x001f220000300a00 */
[----:B------:R-:W-:Y:S01]  /*298a0*/  IMAD.MOV.U32 R17, RZ, RZ, R6 ;  /* 0x000000ffff117224 */ /* 0x000fe200078e0006 */
[----:B--2---:R-:W-:Y:S01]  /*298b0*/  HMMA.16816.F32 R24, R20, R8, R24 ;  /* 0x000000081418723c */ /* 0x004fe20000001818 */
[----:B---3--:R-:W-:Y:S01]  /*298c0*/  IMAD.MOV.U32 R16, RZ, RZ, R10 ;  /* 0x000000ffff107224 */ /* 0x008fe200078e000a */
[----:B----4-:R0:W-:Y:S02]  /*298d0*/  STL.64 [R1+0x3308], R12 ;  /* 0x0033080c01007387 */ /* 0x0101e40000100a00 */
[----:B0-----:R-:W-:-:S02]  /*298e0*/  IMAD.MOV.U32 R12, RZ, RZ, R14 ;  /* 0x000000ffff0c7224 */ /* 0x001fc400078e000e */
[----:B------:R-:W-:-:S05]  /*298f0*/  IMAD.MOV.U32 R13, RZ, RZ, R11 ;  /* 0x000000ffff0d7224 */ /* 0x000fca00078e000b */
[----:B------:R0:W-:Y:S04]  /*29900*/  STL.64 [R1+0x3320], R12 ;  /* 0x0033200c01007387 */ /* 0x0001e80000100a00 */
[----:B0-----:R-:W2:Y:S08]  /*29910*/  LDL.LU.64 R12, [R1+0xc0] ;  /* 0x0000c000010c7983 */ /* 0x001eb00000300a00 */
[----:B------:R0:W-:Y:S02]  /*29920*/  STL.64 [R1+0x8c0], R24 ;  /* 0x0008c01801007387 */ /* 0x0001e40000100a00 */
[----:B------:R1:W-:Y:S01]  /*29930*/  STL.64 [R1+0x8c8], R26 ;  /* 0x0008c81a01007387 */ /* 0x0003e20000100a00 */
[----:B0-----:R-:W3:Y:S01]  /*29940*/  LDL.LU.64 R24, [R1+0x2b0] ;  /* 0x0002b00001187983 */ /* 0x001ee20000300a00 */
[----:B-1----:R-:W3:Y:S02]  /*29950*/  LDL.LU.64 R26, [R1+0x2b8] ;  /* 0x0002b800011a7983 */ /* 0x002ee40000300a00 */
[----:B------:R-:W-:Y:S02]  /*29960*/  STL [R1+0x32f0], R18 ;  /* 0x0032f01201007387 */ /* 0x000fe40000100800 */
[----:B------:R0:W-:Y:S02]  /*29970*/  STL.64 [R1+0x32e8], R16 ;  /* 0x0032e81001007387 */ /* 0x0001e40000100a00 */
[----:B0-----:R-:W4:Y:S04]  /*29980*/  LDL.LU.64 R16, [R1+0x80] ;  /* 0x0000800001107983 */ /* 0x001f280000300a00 */
[----:B----4-:R0:W-:Y:S04]  /*29990*/  STL.64 [R1+0x3300], R16 ;  /* 0x0033001001007387 */ /* 0x0101e80000100a00 */
[----:B0-----:R-:W4:Y:S01]  /*299a0*/  LDL.LU.64 R16, [R1+0x210] ;  /* 0x0002100001107983 */ /* 0x001f220000300a00 */
[----:B------:R-:W2:Y:S01]  /*299b0*/  LDL.LU.64 R18, [R1+0x218] ;  /* 0x0002180001127983 */ /* 0x000ea20000300a00 */
[----:B---3--:R-:W-:Y:S02]  /*299c0*/  HMMA.16816.F32 R20, R20, R4, R24 ;  /* 0x000000041414723c */ /* 0x008fe40000001818 */
[----:B--2---:R-:W-:Y:S01]  /*299d0*/  STL.64 [R1+0x3318], R18 ;  /* 0x0033181201007387 */ /* 0x004fe20000100a00 */
[----:B----4-:R0:W-:Y:S03]  /*299e0*/  STL.64 [R1+0x3310], R16 ;  /* 0x0033101001007387 */ /* 0x0101e60000100a00 */
[----:B0-----:R-:W2:Y:S01]  /*299f0*/  LDL.LU.64 R16, [R1+0x220] ;  /* 0x0002200001107983 */ /* 0x001ea20000300a00 */
[----:B------:R-:W2:Y:S02]  /*29a00*/  LDL.LU.64 R18, [R1+0x228] ;  /* 0x0002280001127983 */ /* 0x000ea40000300a00 */
[----:B------:R-:W-:Y:S02]  /*29a10*/  STL [R1+0x323c], R8 ;  /* 0x00323c0801007387 */ /* 0x000fe40000100800 */
[----:B------:R0:W-:Y:S02]  /*29a20*/  STL [R1+0x3238], R9 ;  /* 0x0032380901007387 */ /* 0x0001e40000100800 */
[----:B0-----:R-:W3:Y:S01]  /*29a30*/  LDL.LU.64 R8, [R1+0x230] ;  /* 0x0002300001087983 */ /* 0x001ee20000300a00 */
[----:B------:R-:W3:Y:S02]  /*29a40*/  LDL.LU.64 R10, [R1+0x238] ;  /* 0x00023800010a7983 */ /* 0x000ee40000300a00 */
[----:B------:R-:W3:Y:S02]  /*29a50*/  LDL.LU.64 R26, [R1+0x3330] ;  /* 0x00333000011a7983 */ /* 0x000ee40000300a00 */
[----:B------:R-:W3:Y:S05]  /*29a60*/  LDL.LU.64 R24, [R1+0x3328] ;  /* 0x0033280001187983 */ /* 0x000eea0000300a00 */
[----:B------:R0:W-:Y:S01]  /*29a70*/  STL.64 [R1+0x2b0], R20 ;  /* 0x0002b01401007387 */ /* 0x0001e20000100a00 */
[----:B------:R-:W-:Y:S02]  /*29a80*/  STL.64 [R1+0x2b8], R22 ;  /* 0x0002b81601007387 */ /* 0x000fe40000100a00 */
[----:B------:R-:W-:Y:S01]  /*29a90*/  IMAD.MOV.U32 R6, RZ, RZ, R13 ;  /* 0x000000ffff067224 */ /* 0x000fe200078e000d */
[----:B0-----:R-:W4:Y:S01]  /*29aa0*/  LDL.LU.64 R20, [R1+0x90] ;  /* 0x0000900001147983 */ /* 0x001f220000300a00 */
[----:B------:R-:W-:Y:S01]  /*29ab0*/  STL [R1+0x3240], R5 ;  /* 0x0032400501007387 */ /* 0x000fe20000100800 */
[C---:B---3--:R-:W-:Y:S11]  /*29ac0*/  HMMA.16816.F32 R8, R24.reuse, R12, R8 ;  /* 0x0000000c1808723c */ /* 0x048ff60000001808 */
[----:B------:R-:W-:Y:S11]  /*29ad0*/  @!UPT UIADD3 URZ, URZ, URZ, URZ ;  /* 0x0000003f3f3ff290 */ /* 0x000ff6000fffe03f */
[----:B------:R-:W-:Y:S01]  /*29ae0*/  @!UPT UIADD3 URZ, URZ, URZ, URZ ;  /* 0x0000003f3f3ff290 */ /* 0x000fe2000fffe03f */
[----:B------:R-:W-:Y:S01]  /*29af0*/  STL.64 [R1+0x230], R8 ;  /* 0x0002300801007387 */ /* 0x000fe20000100a00 */
[----:B------:R0:W-:Y:S02]  /*29b00*/  STL.64 [R1+0x238], R10 ;  /* 0x0002380a01007387 */ /* 0x0001e40000100a00 */
[----:B0-----:R-:W-:Y:S02]  /*29b10*/  IMAD.MOV.U32 R11, RZ, RZ, R12 ;  /* 0x000000ffff0b7224 */ /* 0x001fe400078e000c */
[----:B------:R-:W2:Y:S02]  /*29b20*/  LDL.LU.64 R12, [R1+0x3320] ;  /* 0x00332000010c7983 */ /* 0x000ea40000300a00 */
[C---:B--2---:R-:W-:Y:S02]  /*29b30*/  HMMA.16816.F32 R12, R24.reuse, R12, R16 ;  /* 0x0000000c180c723c */ /* 0x044fe40000001810 */
[----:B------:R-:W2:Y:S01]  /*29b40*/  LDL.LU.64 R18, [R1+0x3318] ;  /* 0x0033180001127983 */ /* 0x000ea20000300a00 */
[----:B------:R-:W2:Y:S11]  /*29b50*/  LDL.LU.64 R16, [R1+0x3310] ;  /* 0x0033100001107983 */ /* 0x000eb60000300a00 */
[----:B------:R-:W-:Y:S09]  /*29b60*/  @!UPT UIADD3 URZ, URZ, URZ, URZ ;  /* 0x0000003f3f3ff290 */ /* 0x000ff2000fffe03f */
[----:B------:R0:W-:Y:S01]  /*29b70*/  STL.64 [R1+0x220], R12 ;  /* 0x0002200c01007387 */ /* 0x0001e20000100a00 */
[----:B------:R-:W-:Y:S03]  /*29b80*/  STL.64 [R1+0x228], R14 ;  /* 0x0002280e01007387 */ /* 0x000fe60000100a00 */
[----:B0-----:R-:W2:Y:S02]  /*29b90*/  LDL.LU.64 R12, [R1+0x3308] ;  /* 0x00330800010c7983 */ /* 0x001ea40000300a00 */
[C---:B--2---:R-:W-:Y:S01]  /*29ba0*/  HMMA.16816.F32 R16, R24.reuse, R12, R16 ;  /* 0x0000000c1810723c */ /* 0x044fe20000001810 */
[----:B------:R-:W-:Y:S02]  /*29bb0*/  IMAD.MOV.U32 R8, RZ, RZ, R12 ;  /* 0x000000ffff087224 */ /* 0x000fe400078e000c */
[----:B------:R-:W-:Y:S11]  /*29bc0*/  IMAD.MOV.U32 R9, RZ, RZ, R13 ;  /* 0x000000ffff097224 */ /* 0x000ff600078e000d */
[----:B------:R-:W-:Y:S09]  /*29bd0*/  @!UPT UIADD3 URZ, URZ, URZ, URZ ;  /* 0x0000003f3f3ff290 */ /* 0x000ff2000fffe03f */
[----:B------:R0:W-:Y:S01]  /*29be0*/  STL.64 [R1+0x210], R16 ;  /* 0x0002101001007387 */ /* 0x0001e20000100a00 */
[----:B------:R-:W-:Y:S03]  /*29bf0*/  STL.64 [R1+0x218], R18 ;  /* 0x0002181201007387 */ /* 0x000fe60000100a00 */
[----:B0-----:R-:W2:Y:S01]  /*29c00*/  LDL.LU.64 R16, [R1+0x3300] ;  /* 0x0033000001107983 */ /* 0x001ea20000300a00 */
[----:B------:R-:W3:Y:S02]  /*29c10*/  LDL.LU R12, [R1+0x32fc] ;  /* 0x0032fc00010c7983 */ /* 0x000ee40000300800 */
[----:B------:R-:W-:Y:S02]  /*29c20*/  STL [R1+0x32e0], R11 ;  /* 0x0032e00b01007387 */ /* 0x000fe40000100800 */
[----:B------:R0:W-:Y:S02]  /*29c30*/  STL.64 [R1+0x32d8], R8 ;  /* 0x0032d80801007387 */ /* 0x0001e40000100a00 */
[----:B0-----:R-:W2:Y:S01]  /*29c40*/  LDL.LU.64 R8, [R1+0x200] ;  /* 0x0002000001087983 */ /* 0x001ea20000300a00 */
[----:B------:R-:W2:Y:S02]  /*29c50*/  LDL.LU.64 R10, [R1+0x208] ;  /* 0x00020800010a7983 */ /* 0x000ea40000300a00 */
[----:B----4-:R-:W-:Y:S01]  /*29c60*/  IMAD.MOV.U32 R15, RZ, RZ, R20 ;  /* 0x000000ffff0f7224 */ /* 0x010fe200078e0014 */
[C---:B--2---:R-:W-:Y:S11]  /*29c70*/  HMMA.16816.F32 R8, R24.reuse, R20, R8 ;  /* 0x000000141808723c */ /* 0x044ff60000001808 */
[----:B------:R-:W-:Y:S11]  /*29c80*/  @!UPT UIADD3 URZ, URZ, URZ, URZ ;  /* 0x0000003f3f3ff290 */ /* 0x000ff6000fffe03f */
[----:B------:R-:W-:Y:S01]  /*29c90*/  @!UPT UIADD3 URZ, URZ, URZ, URZ ;  /* 0x0000003f3f3ff290 */ /* 0x000fe2000fffe03f */
[----:B------:R-:W-:Y:S01]  /*29ca0*/  STL.64 [R1+0x200], R8 ;  /* 0x0002000801007387 */ /* 0x000fe20000100a00 */
[----:B------:R-:W-:Y:S02]  /*29cb0*/  STL.64 [R1+0x208], R10 ;  /* 0x0002080a01007387 */ /* 0x000fe40000100a00 */
[----:B------:R-:W-:Y:S02]  /*29cc0*/  STL [R1+0x32f8], R15 ;  /* 0x0032f80f01007387 */ /* 0x000fe40000100800 */
[----:B---3--:R0:W-:Y:S02]  /*29cd0*/  STL [R1+0x32f4], R12 ;  /* 0x0032f40c01007387 */ /* 0x0081e40000100800 */
[----:B0-----:R-:W2:Y:S01]  /*29ce0*/  LDL.LU.64 R12, [R1+0x1f0] ;  /* 0x0001f000010c7983 */ /* 0x001ea20000300a00 */
[----:B------:R-:W2:Y:S02]  /*29cf0*/  LDL.LU.64 R14, [R1+0x1f8] ;  /* 0x0001f800010e7983 */ /* 0x000ea40000300a00 */
[----:B------:R-:W3:Y:S02]  /*29d00*/  LDL.LU.64 R8, [R1+0x1e0] ;  /* 0x0001e00001087983 */ /* 0x000ee40000300a00 */
[----:B------:R-:W-:Y:S01]  /*29d10*/  IMAD.MOV.U32 R5, RZ, RZ, R21 ;  /* 0x000000ffff057224 */ /* 0x000fe200078e0015 */
[----:B------:R-:W3:Y:S01]  /*29d20*/  LDL.LU.64 R10, [R1+0x1e8] ;  /* 0x0001e800010a7983 */ /* 0x000ee20000300a00 */
[----:B------:R-:W4:Y:S02]  /*29d30*/  LDL.LU.64 R20, [R1+0x1d0] ;  /* 0x0001d00001147983 */ /* 0x000f240000300a00 */
[----:B------:R-:W4:Y:S01]  /*29d40*/  LDL.LU.64 R22, [R1+0x1d8] ;  /* 0x0001d80001167983 */ /* 0x000f220000300a00 */
[----:B--2---:R-:W-:Y:S11]  /*29d50*/  HMMA.16816.F32 R12, R24, R16, R12 ;  /* 0x00000010180c723c */ /* 0x004ff6000000180c */
[----:B------:R-:W-:Y:S11]  /*29d60*/  @!UPT UIADD3 URZ, URZ, URZ, URZ ;  /* 0x0000003f3f3ff290 */ /* 0x000ff6000fffe03f */
[----:B------:R-:W-:Y:S01]  /*29d70*/  @!UPT UIADD3 URZ, URZ, URZ, URZ ;  /* 0x0000003f3f3ff290 */ /* 0x000fe2000fffe03f */
[----:B------:R-:W-:Y:S01]  /*29d80*/  STL.64 [R1+0x1f0], R12 ;  /* 0x0001f00c01007387 */ /* 0x000fe20000100a00 */
[----:B------:R0:W-:Y:S03]  /*29d90*/  STL.64 [R1+0x1f8], R14 ;  /* 0x0001f80e01007387 */ /* 0x0001e60000100a00 */
[----:B0-----:R-:W2:Y:S01]  /*29da0*/  LDL.LU R15, [R1+0x32f8] ;  /* 0x0032f800010f7983 */ /* 0x001ea20000300800 */
[----:B------:R-:W3:Y:S02]  /*29db0*/  LDL.LU R12, [R1+0x32f4] ;  /* 0x0032f400010c7983 */ /* 0x000ee40000300800 */
[----:B------:R-:W-:Y:S02]  /*29dc0*/  IMAD.MOV.U32 R14, RZ, RZ, R17 ;  /* 0x000000ffff0e7224 */ /* 0x000fe400078e0011 */
[----:B------:R-:W-:Y:S01]  /*29dd0*/  IMAD.MOV.U32 R13, RZ, RZ, R16 ;  /* 0x000000ffff0d7224 */ /* 0x000fe200078e0010 */
[----:B------:R-:W4:Y:S01]  /*29de0*/  LDL.LU R18, [R1+0x32f0] ;  /* 0x0032f00001127983 */ /* 0x000f220000300800 */
[----:B------:R-:W4:Y:S03]  /*29df0*/  LDL.LU.64 R16, [R1+0x32e8] ;  /* 0x0032e80001107983 */ /* 0x000f260000300a00 */
[----:B--2---:R-:W-:Y:S01]  /*29e00*/  STL.64 [R1+0x3258], R14 ;  /* 0x0032580e01007387 */ /* 0x004fe20000100a00 */
[----:B---3--:R0:W-:Y:S03]  /*29e10*/  STL.64 [R1+0x3250], R12 ;  /* 0x0032500c01007387 */ /* 0x0081e60000100a00 */
[----:B0-----:R-:W2:Y:S04]  /*29e20*/  LDL.LU.64 R12, [R1+0x10] ;  /* 0x00001000010c7983 */ /* 0x001ea80000300a00 */
[----:B--2---:R0:W-:Y:S04]  /*29e30*/  STL.64 [R1+0x3270], R12 ;  /* 0x0032700c01007387 */ /* 0x0041e80000100a00 */
[----:B0-----:R-:W2:Y:S04]  /*29e40*/  LDL.64 R12, [R1+0x20] ;  /* 0x00002000010c7983 */ /* 0x001ea80000100a00 */
[----:B--2---:R0:W-:Y:S04]  /*29e50*/  STL.64 [R1+0x3288], R12 ;  /* 0x0032880c01007387 */ /* 0x0041e80000100a00 */
[----:B0-----:R-:W2:Y:S04]  /*29e60*/  LDL.LU.64 R12, [R1+0x30] ;  /* 0x00003000010c7983 */ /* 0x001ea80000300a00 */
[----:B--2---:R4:W-:Y:S02]  /*29e70*/  STL.64 [R1+0x32a0], R12 ;  /* 0x0032a00c01007387 */ /* 0x0049e40000100a00 */
[----:B----4-:R-:W-:-:S02]  /*29e80*/  IMAD.MOV.U32 R12, RZ, RZ, R18 ;  /* 0x000000ffff0c7224 */ /* 0x010fc400078e0012 */
[----:B------:R-:W-:Y:S01]  /*29e90*/  HMMA.16816.F32 R16, R24, R16, R8 ;  /* 0x000000101810723c */ /* 0x000fe20000001808 */
[----:B------:R-:W-:-:S05]  /*29ea0*/  IMAD.MOV.U32 R13, RZ, RZ, R7 ;  /* 0x000000ffff0d7224 */ /* 0x000fca00078e0007 */
[----:B------:R0:W-:Y:S04]  /*29eb0*/  STL.64 [R1+0x32b8], R12 ;  /* 0x0032b80c01007387 */ /* 0x0001e80000100a00 */
[----:B0-----:R-:W2:Y:S01]  /*29ec0*/  LDL.LU.64 R12, [R1+0x50] ;  /* 0x00005000010c7983 */ /* 0x001ea20000300a00 */
[----:B------:R-:W3:Y:S02]  /*29ed0*/  LDL.LU R11, [R1+0x32e0] ;  /* 0x0032e000010b7983 */ /* 0x000ee40000300800 */
[----:B------:R-:W4:Y:S10]  /*29ee0*/  LDL.LU.64 R8, [R1+0x32d8] ;  /* 0x0032d80001087983 */ /* 0x000f340000300a00 */
[----:B------:R0:W-:Y:S01]  /*29ef0*/  STL.64 [R1+0x1e0], R16 ;  /* 0x0001e01001007387 */ /* 0x0001e20000100a00 */
[----:B------:R-:W-:Y:S03]  /*29f00*/  STL.64 [R1+0x1e8], R18 ;  /* 0x0001e81201007387 */ /* 0x000fe60000100a00 */
[----:B0-----:R-:W2:Y:S02]  /*29f10*/  LDL.LU.64 R16, [R1+0x32d0] ;  /* 0x0032d00001107983 */ /* 0x001ea40000300a00 */
[----:B--2---:R-:W-:Y:S01]  /*29f20*/  HMMA.16816.F32 R20, R24, R16, R20 ;  /* 0x000000101814723c */ /* 0x004fe20000001814 */
[----:B------:R-:W-:Y:S11]  /*29f30*/  IMAD.MOV.U32 R10, RZ, RZ, R17 ;  /* 0x000000ffff0a7224 */ /* 0x000ff600078e0011 */
[----:B------:R-:W-:Y:S11]  /*29f40*/  @!UPT UIADD3 URZ, URZ, URZ, URZ ;  /* 0x0000003f3f3ff290 */ /* 0x000ff6000fffe03f */
[----:B------:R-:W-:Y:S01]  /*29f50*/  STL.64 [R1+0x1d0], R20 ;  /* 0x0001d01401007387 */ /* 0x000fe20000100a00 */
[----:B------:R-:W-:Y:S02]  /*29f60*/  STL.64 [R1+0x1d8], R22 ;  /* 0x0001d81601007387 */ /* 0x000fe40000100a00 */
[----:B---3--:R-:W-:Y:S02]  /*29f70*/  STL.64 [R1+0x3280], R10 ;  /* 0x0032800a01007387 */ /* 0x008fe40000100a00 */
[----:B----4-:R0:W-:Y:S01]  /*29f80*/  STL.64 [R1+0x3278], R8 ;  /* 0x0032780801007387 */ /* 0x0101e20000100a00 */
[----:B------:R-:W1:Y:S04]  /*29f90*/  LDSM.16.MT88.4 R20, [R3+0x4000] ;  /* 0x004000000314783b */ /* 0x000e680000004200 */
        /* <DEDUP_REMOVED lines=13> */
[----:B------:R-:W2:Y:S02]  /*2a070*/  LDL.LU.64 R10, [R1+0x828] ;  /* 0x00082800010a7983 */ /* 0x000ea40000300a00 */
[----:B------:R-:W-:-:S05]  /*2a080*/  IMAD.MOV.U32 R7, RZ, RZ, R16 ;  /* 0x000000ffff077224 */ /* 0x000fca00078e0010 */
[----:B------:R-:W-:Y:S01]  /*2a090*/  STL.64 [R1+0x3268], R6 ;  /* 0x0032680601007387 */ /* 0x000fe20000100a00 */
[----:B------:R0:W-:Y:S03]  /*2a0a0*/  STL.64 [R1+0x3260], R4 ;  /* 0x0032600401007387 */ /* 0x0001e60000100a00 */
[----:B0-----:R-:W3:Y:S01]  /*2a0b0*/  LDL.LU.64 R4, [R1+0x7e0] ;  /* 0x0007e00001047983 */ /* 0x001ee20000300a00 */
[----:B------:R-:W3:Y:S02]  /*2a0c0*/  LDL.LU.64 R6, [R1+0x7e8] ;  /* 0x0007e80001067983 */ /* 0x000ee40000300a00 */
[----:B------:R-:W4:Y:S02]  /*2a0d0*/  LDL.LU.64 R16, [R1+0x7d0] ;  /* 0x0007d00001107983 */ /* 0x000f240000300a00 */
[----:B------:R-:W4:Y:S01]  /*2a0e0*/  LDL.LU.64 R18, [R1+0x7d8] ;  /* 0x0007d80001127983 */ /* 0x000f220000300a00 */
[----:B------:R-:W-:Y:S01]  /*2a0f0*/  STL [R1+0x31e8], R3 ;  /* 0x0031e80301007387 */ /* 0x000fe20000100800 */
[----:B-1----:R0:W-:Y:S02]  /*2a100*/  STL.64 [R1+0x30f0], R22 ;  /* 0x0030f01601007387 */ /* 0x0021e40000100a00 */
[----:B------:R-:W-:Y:S02]  /*2a110*/  STL.64 [R1+0x30e8], R20 ;  /* 0x0030e81401007387 */ /* 0x000fe40000100a00 */
[----:B0-----:R-:W-:-:S02]  /*2a120*/  IMAD.MOV.U32 R23, RZ, RZ, R12 ;  /* 0x000000ffff177224 */ /* 0x001fc400078e000c */
        /* <DEDUP_REMOVED lines=13> */
[----:B------:R0:W-:Y:S01]  /*2a200*/  STL.64 [R1+0x810], R12 ;  /* 0x0008100c01007387 */ /* 0x0001e20000100a00 */
[----:B------:R-:W-:Y:S03]  /*2a210*/  STL.64 [R1+0x818], R14 ;  /* 0x0008180e01007387 */ /* 0x000fe60000100a00 */
[----:B0-----:R-:W2:Y:S01]  /*2a220*/  LDL.LU.64 R12, [R1+0x32a0] ;  /* 0x0032a000010c7983 */ /* 0x001ea20000300a00 */
        /* <DEDUP_REMOVED lines=11> */
[----:B------:R-:W-:Y:S11]  /*2a2e0*/  IMAD.MOV.U32 R3, RZ, RZ, R13 ;  /* 0x000000ffff037224 */ /* 0x000ff600078e000d */
[----:B------:R-:W-:Y:S11]  /*2a2f0*/  @!UPT UIADD3 URZ, URZ, URZ, URZ ;  /* 0x0000003f3f3ff290 */ /* 0x000ff6000fffe03f */
[----:B------:R-:W-:Y:S01]  /*2a300*/  STL.64 [R1+0x7f0], R8 ;  /* 0x0007f00801007387 */ /* 0x000fe20000100a00 */
[----:B------:R0:W-:Y:S03]  /*2a310*/  STL.64 [R1+0x7f8], R10 ;  /* 0x0007f80a01007387 */ /* 0x0001e60000100a00 */
[----:B0-----:R-:W2:Y:S01]  /*2a320*/  LDL.LU.64 R10, [R1+0x3280] ;  /* 0x00328000010a7983 */ /* 0x001ea20000300a00 */
[----:B------:R-:W2:Y:S02]  /*2a330*/  LDL.LU.64 R8, [R1+0x3278] ;  /* 0x0032780001087983 */ /* 0x000ea40000300a00 */
[----:B------:R-:W3:Y:S02]  /*2a340*/  LDL.LU.64 R12, [R1+0x3270] ;  /* 0x00327000010c7983 */ /* 0x000ee40000300a00 */
[----:B------:R-:W-:Y:S01]  /*2a350*/  IMAD.MOV.U32 R21, RZ, RZ, R0 ;  /* 0x000000ffff157224 */ /* 0x000fe200078e0000 */
[----:B---3--:R-:W-:Y:S01]  /*2a360*/  HMMA.16816.F32 R4, R24, R12, R4 ;  /* 0x0000000c1804723c */ /* 0x008fe20000001804 */
[----:B------:R-:W-:-:S02]  /*2a370*/  IMAD.MOV.U32 R0, RZ, RZ, R12 ;  /* 0x000000ffff007224 */ /* 0x000fc400078e000c */
[----:B------:R-:W-:Y:S11]  /*2a380*/  IMAD.MOV.U32 R29, RZ, RZ, R13 ;  /* 0x000000ffff1d7224 */ /* 0x000ff600078e000d */
[----:B------:R-:W-:Y:S09]  /*2a390*/  @!UPT UIADD3 URZ, URZ, URZ, URZ ;  /* 0x0000003f3f3ff290 */ /* 0x000ff2000fffe03f */
[----:B------:R-:W-:Y:S01]  /*2a3a0*/  STL.64 [R1+0x7e0], R4 ;  /* 0x0007e00401007387 */ /* 0x000fe20000100a00 */
[----:B------:R0:W-:Y:S03]  /*2a3b0*/  STL.64 [R1+0x7e8], R6 ;  /* 0x0007e80601007387 */ /* 0x0001e60000100a00 */
[----:B0-----:R-:W3:Y:S01]  /*2a3c0*/  LDL.LU.64 R6, [R1+0x3268] ;  /* 0x0032680001067983 */ /* 0x001ee20000300a00 */
[----:B------:R-:W2:Y:S02]  /*2a3d0*/  LDL.LU.64 R4, [R1+0x3260] ;  /* 0x0032600001047983 */ /* 0x000ea40000300a00 */
[----:B------:R-:W2:Y:S02]  /*2a3e0*/  LDL.LU.64 R14, [R1+0x3258] ;  /* 0x00325800010e7983 */ /* 0x000ea40000300a00 */
[----:B------:R-:W3:Y:S01]  /*2a3f0*/  LDL.LU.64 R12, [R1+0x3250] ;  /* 0x00325000010c7983 */ /* 0x000ee20000300a00 */
[----:B----4-:R-:W-:Y:S11]  /*2a400*/  HMMA.16816.F32 R16, R24, R20, R16 ;  /* 0x000000141810723c */ /* 0x010ff60000001810 */
[----:B------:R-:W-:Y:S11]  /*2a410*/  @!UPT UIADD3 URZ, URZ, URZ, URZ ;  /* 0x0000003f3f3ff290 */ /* 0x000ff6000fffe03f */
[----:B------:R-:W-:Y:S01]  /*2a420*/  @!UPT UIADD3 URZ, URZ, URZ, URZ ;  /* 0x0000003f3f3ff290 */ /* 0x000fe2000fffe03f */
[----:B------:R0:W-:Y:S01]  /*2a430*/  STL.64 [R1+0x7d0], R16 ;  /* 0x0007d01001007387 */ /* 0x0001e20000100a00 */
[----:B------:R1:W-:Y:S03]  /*2a440*/  STL.64 [R1+0x7d8], R18 ;  /* 0x0007d81201007387 */ /* 0x0003e60000100a00 */
[----:B0-----:R-:W4:Y:S01]  /*2a450*/  LDL.LU.64 R16, [R1+0x7b0] ;  /* 0x0007b00001107983 */ /* 0x001f220000300a00 */
[----:B-1----:R-:W4:Y:S02]  /*2a460*/  LDL.LU.64 R18, [R1+0x7b8] ;  /* 0x0007b80001127983 */ /* 0x002f240000300a00 */
[----:B------:R2:W-:Y:S02]  /*2a470*/  STL.64 [R1+0x3130], R20 ;  /* 0x0031301401007387 */ /* 0x0005e40000100a00 */
[----:B------:R-:W-:Y:S02]  /*2a480*/  STL.64 [R1+0x31a8], R22 ;  /* 0x0031a81601007387 */ /* 0x000fe40000100a00 */
[----:B--2---:R-:W-:-:S02]  /*2a490*/  IMAD.MOV.U32 R21, RZ, RZ, R14 ;  /* 0x000000ffff157224 */ /* 0x004fc400078e000e */
[----:B---3--:R-:W-:Y:S02]  /*2a4a0*/  IMAD.MOV.U32 R20, RZ, RZ, R13 ;  /* 0x000000ffff147224 */ /* 0x008fe400078e000d */
[----:B------:R-:W2:Y:S01]  /*2a4b0*/  LDL.LU R13, [R1+0x324c] ;  /* 0x00324c00010d7983 */ /* 0x000ea20000300800 */
[----:B------:R-:W3:Y:S02]  /*2a4c0*/  LDL.LU R14, [R1+0x3248] ;  /* 0x00324800010e7983 */ /* 0x000ee40000300800 */
[----:B------:R0:W-:Y:S02]  /*2a4d0*/  STL.64 [R1+0x31b8], R20 ;  /* 0x0031b81401007387 */ /* 0x0001e40000100a00 */
[----:B0-----:R-:W-:Y:S02]  /*2a4e0*/  IMAD.MOV.U32 R20, RZ, RZ, R15 ;  /* 0x000000ffff147224 */ /* 0x001fe400078e000f */
[----:B------:R-:W-:Y:S01]  /*2a4f0*/  IMAD.MOV.U32 R21, RZ, RZ, R5 ;  /* 0x000000ffff157224 */ /* 0x000fe200078e0005 */
[----:B------:R-:W3:Y:S01]  /*2a500*/  LDL.LU R15, [R1+0x3244] ;  /* 0x00324400010f7983 */ /* 0x000ee20000300800 */
[----:B------:R-:W2:Y:S03]  /*2a510*/  LDL.LU R5, [R1+0x3240] ;  /* 0x0032400001057983 */ /* 0x000ea60000300800 */
[----:B------:R0:W-:Y:S02]  /*2a520*/  STL.64 [R1+0x31d0], R20 ;  /* 0x0031d01401007387 */ /* 0x0001e40000100a00 */
[----:B0-----:R-:W-:-:S02]  /*2a530*/  IMAD.MOV.U32 R20, RZ, RZ, R8 ;  /* 0x000000ffff147224 */ /* 0x001fc400078e0008 */
[----:B------:R-:W-:Y:S01]  /*2a540*/  IMAD.MOV.U32 R21, RZ, RZ, R9 ;  /* 0x000000ffff157224 */ /* 0x000fe200078e0009 */
[----:B------:R-:W4:Y:S01]  /*2a550*/  LDL.LU R8, [R1+0x323c] ;  /* 0x00323c0001087983 */ /* 0x000f220000300800 */
[----:B------:R-:W4:Y:S03]  /*2a560*/  LDL.LU R9, [R1+0x3238] ;  /* 0x0032380001097983 */ /* 0x000f260000300800 */
[----:B------:R0:W-:Y:S04]  /*2a570*/  STL.64 [R1+0x31f0], R20 ;  /* 0x0031f01401007387 */ /* 0x0001e80000100a00 */
[----:B0-----:R-:W4:Y:S01]  /*2a580*/  LDL.LU.64 R20, [R1+0x7c0] ;  /* 0x0007c00001147983 */ /* 0x001f220000300a00 */
[----:B------:R-:W4:Y:S03]  /*2a590*/  LDL.LU.64 R22, [R1+0x7c8] ;  /* 0x0007c80001167983 */ /* 0x000f260000300a00 */
[----:B---3--:R-:W-:Y:S01]  /*2a5a0*/  STL.64 [R1+0x3128], R14 ;  /* 0x0031280e01007387 */ /* 0x008fe20000100a00 */
[----:B--2---:R0:W-:Y:S01]  /*2a5b0*/  STL.64 [R1+0x3120], R12 ;  /* 0x0031200c01007387 */ /* 0x0041e20000100a00 */
[----:B----4-:R-:W-:Y:S07]  /*2a5c0*/  HMMA.16816.F32 R20, R24, R12, R20 ;  /* 0x0000000c1814723c */ /* 0x010fee0000001814 */
[----:B0-----:R-:W-:-:S02]  /*2a5d0*/  IMAD.MOV.U32 R12, RZ, RZ, R7 ;  /* 0x000000ffff0c7224 */ /* 0x001fc400078e0007 */
[----:B------:R-:W-:Y:S11]  /*2a5e0*/  IMAD.MOV.U32 R13, RZ, RZ, R10 ;  /* 0x000000ffff0d7224 */ /* 0x000ff600078e000a */
[----:B------:R-:W-:Y:S03]  /*2a5f0*/  @!UPT UIADD3 URZ, URZ, URZ, URZ ;  /* 0x0000003f3f3ff290 */ /* 0x000fe6000fffe03f */
[----:B------:R-:W-:Y:S01]  /*2a600*/  STL.64 [R1+0x7c0], R20 ;  /* 0x0007c01401007387 */ /* 0x000fe20000100a00 */
[----:B------:R-:W-:Y:S02]  /*2a610*/  STL.64 [R1+0x7c8], R22 ;  /* 0x0007c81601007387 */ /* 0x000fe40000100a00 */
[----:B------:R-:W2:Y:S02]  /*2a620*/  LDL.LU R7, [R1+0x3234] ;  /* 0x0032340001077983 */ /* 0x000ea40000300800 */
[----:B------:R-:W3:Y:S01]  /*2a630*/  LDL.LU R10, [R1+0x3230] ;  /* 0x00323000010a7983 */ /* 0x000ee20000300800 */
[----:B------:R0:W-:Y:S02]  /*2a640*/  STL.64 [R1+0x31b0], R12 ;  /* 0x0031b00c01007387 */ /* 0x0001e40000100a00 */
[----:B0-----:R-:W-:Y:S02]  /*2a650*/  HMMA.16816.F32 R12, R24, R8, R16 ;  /* 0x00000008180c723c */ /* 0x001fe40000001810 */
[----:B------:R-:W4:Y:S01]  /*2a660*/  LDL.LU.64 R16, [R1+0x1c0] ;  /* 0x0001c00001107983 */ /* 0x000f220000300a00 */
[----:B------:R-:W4:Y:S11]  /*2a670*/  LDL.LU.64 R18, [R1+0x1c8] ;  /* 0x0001c80001127983 */ /* 0x000f360000300a00 */
[----:B------:R-:W-:Y:S09]  /*2a680*/  @!UPT UIADD3 URZ, URZ, URZ, URZ ;  /* 0x0000003f3f3ff290 */ /* 0x000ff2000fffe03f */
[----:B------:R-:W-:Y:S01]  /*2a690*/  STL.64 [R1+0x7b0], R12 ;  /* 0x0007b00c01007387 */ /* 0x000fe20000100a00 */
[----:B------:R-:W-:Y:S02]  /*2a6a0*/  STL.64 [R1+0x7b8], R14 ;  /* 0x0007b80e01007387 */ /* 0x000fe40000100a00 */
[----:B------:R-:W2:Y:S02]  /*2a6b0*/  LDL.LU.64 R20, [R1+0x130] ;  /* 0x0001300001147983 */ /* 0x000ea40000300a00 */
[----:B------:R-:W2:Y:S02]  /*2a6c0*/  LDL.LU.64 R22, [R1+0x138] ;  /* 0x0001380001167983 */ /* 0x000ea40000300a00 */
[----:B--2---:R-:W-:Y:S01]  /*2a6d0*/  STL.64 [R1+0x3200], R22 ;  /* 0x0032001601007387 */ /* 0x004fe20000100a00 */
[----:B------:R0:W-:Y:S02]  /*2a6e0*/  STL.64 [R1+0x31f8], R20 ;  /* 0x0031f81401007387 */ /* 0x0001e40000100a00 */
[----:B0-----:R-:W-:-:S02]  /*2a6f0*/  IMAD.MOV.U32 R20, RZ, RZ, R11 ;  /* 0x000000ffff147224 */ /* 0x001fc400078e000b */
[----:B------:R-:W-:Y:S01]  /*2a700*/  IMAD.MOV.U32 R21, RZ, RZ, R6 ;  /* 0x000000ffff157224 */ /* 0x000fe200078e0006 */
[----:B------:R-:W3:Y:S01]  /*2a710*/  LDL.LU R11, [R1+0x322c] ;  /* 0x00322c00010b7983 */ /* 0x000ee20000300800 */
[----:B------:R-:W2:Y:S02]  /*2a720*/  LDL.LU R6, [R1+0x3228] ;  /* 0x0032280001067983 */ /* 0x000ea40000300800 */
[----:B------:R-:W2:Y:S02]  /*2a730*/  LDL.LU.64 R12, [R1+0x100] ;  /* 0x00010000010c7983 */ /* 0x000ea40000300a00 */
[----:B------:R-:W2:Y:S02]  /*2a740*/  LDL.LU.64 R14, [R1+0x108] ;  /* 0x00010800010e7983 */ /* 0x000ea40000300a00 */
[----:B--2---:R-:W-:Y:S01]  /*2a750*/  STL.64 [R1+0x31c8], R14 ;  /* 0x0031c80e01007387 */ /* 0x004fe20000100a00 */
[----:B------:R0:W-:Y:S03]  /*2a760*/  STL.64 [R1+0x31c0], R12 ;  /* 0x0031c00c01007387 */ /* 0x0001e60000100a00 */
[----:B0-----:R-:W2:Y:S01]  /*2a770*/  LDL.LU.64 R12, [R1+0x110] ;  /* 0x00011000010c7983 */ /* 0x001ea20000300a00 */
[----:B------:R-:W2:Y:S03]  /*2a780*/  LDL.LU.64 R14, [R1+0x118] ;  /* 0x00011800010e7983 */ /* 0x000ea60000300a00 */
[----:B--2---:R-:W-:Y:S01]  /*2a790*/  STL.64 [R1+0x31e0], R14 ;  /* 0x0031e00e01007387 */ /* 0x004fe20000100a00 */
[----:B------:R0:W-:Y:S03]  /*2a7a0*/  STL.64 [R1+0x31d8], R12 ;  /* 0x0031d80c01007387 */ /* 0x0001e60000100a00 */
[----:B0-----:R-:W2:Y:S01]  /*2a7b0*/  LDL.LU.64 R12, [R1+0x120] ;  /* 0x00012000010c7983 */ /* 0x001ea20000300a00 */
[----:B------:R-:W2:Y:S01]  /*2a7c0*/  LDL.LU.64 R14, [R1+0x128] ;  /* 0x00012800010e7983 */ /* 0x000ea20000300a00 */
[----:B----4-:R-:W-:Y:S02]  /*2a7d0*/  HMMA.16816.F32 R24, R24, R4, R16 ;  /* 0x000000041818723c */ /* 0x010fe40000001810 */
[----:B--2---:R-:W-:Y:S01]  /*2a7e0*/  STL.64 [R1+0x3210], R14 ;  /* 0x0032100e01007387 */ /* 0x004fe20000100a00 */
[----:B------:R0:W-:Y:S03]  /*2a7f0*/  STL.64 [R1+0x3208], R12 ;  /* 0x0032080c01007387 */ /* 0x0001e60000100a00 */
[----:B0-----:R-:W2:Y:S01]  /*2a800*/  LDL.LU.64 R12, [R1+0x140] ;  /* 0x00014000010c7983 */ /* 0x001ea20000300a00 */
[----:B------:R-:W2:Y:S02]  /*2a810*/  LDL.LU.64 R14, [R1+0x148] ;  /* 0x00014800010e7983 */ /* 0x000ea40000300a00 */
[----:B---3--:R-:W-:Y:S02]  /*2a820*/  STL.64 [R1+0x3140], R10 ;  /* 0x0031400a01007387 */ /* 0x008fe40000100a00 */
[----:B------:R0:W-:Y:S02]  /*2a830*/  STL.64 [R1+0x3138], R8 ;  /* 0x0031380801007387 */ /* 0x0001e40000100a00 */
[----:B0-----:R-:W3:Y:S01]  /*2a840*/  LDL.LU R8, [R1+0xb0] ;  /* 0x0000b00001087983 */ /* 0x001ee20000300800 */
[----:B------:R-:W3:Y:S02]  /*2a850*/  LDL.LU R9, [R1+0xb4] ;  /* 0x0000b40001097983 */ /* 0x000ee40000300800 */
[----:B------:R-:W2:Y:S02]  /*2a860*/  LDL.LU.64 R18, [R1+0x3220] ;  /* 0x0032200001127983 */ /* 0x000ea40000300a00 */
[----:B------:R-:W2:Y:S05]  /*2a870*/  LDL.LU.64 R16, [R1+0x3218] ;  /* 0x0032180001107983 */ /* 0x000eaa0000300a00 */
[----:B------:R0:W-:Y:S01]  /*2a880*/  STL.64 [R1+0x1c0], R24 ;  /* 0x0001c01801007387 */ /* 0x0001e20000100a00 */
[----:B------:R1:W-:Y:S03]  /*2a890*/  STL.64 [R1+0x1c8], R26 ;  /* 0x0001c81a01007387 */ /* 0x0003e60000100a00 */
[----:B0-----:R-:W4:Y:S01]  /*2a8a0*/  LDL.LU.64 R24, [R1+0xe0] ;  /* 0x0000e00001187983 */ /* 0x001f220000300a00 */
[----:B-1----:R-:W4:Y:S02]  /*2a8b0*/  LDL.LU.64 R26, [R1+0xe8] ;  /* 0x0000e800011a7983 */ /* 0x002f240000300a00 */
[----:B------:R-:W-:Y:S02]  /*2a8c0*/  STL.64 [R1+0x3100], R6 ;  /* 0x0031000601007387 */ /* 0x000fe40000100a00 */
[----:B------:R0:W-:Y:S02]  /*2a8d0*/  STL.64 [R1+0x30f8], R4 ;  /* 0x0030f80401007387 */ /* 0x0001e40000100a00 */
[----:B0-----:R-:W3:Y:S01]  /*2a8e0*/  LDL.LU R4, [R1+0x70] ;  /* 0x0000700001047983 */ /* 0x001ee20000300800 */
[----:B------:R-:W3:Y:S01]  /*2a8f0*/  LDL.LU R5, [R1+0x74] ;  /* 0x0000740001057983 */ /* 0x000ee20000300800 */
        /* <DEDUP_REMOVED lines=8> */
[C---:B---3--:R-:W-:Y:S01]  /*2a980*/  HMMA.16816.F32 R8, R16.reuse, R8, R20 ;  /* 0x000000081008723c */ /* 0x048fe20000001814 */
[----:B------:R-:W2:Y:S11]  /*2a990*/  LDL.LU.64 R20, [R1+0x31f0] ;  /* 0x0031f00001147983 */ /* 0x000eb60000300a00 */
[----:B------:R-:W-:Y:S11]  /*2a9a0*/  @!UPT UIADD3 URZ, URZ, URZ, URZ ;  /* 0x0000003f3f3ff290 */ /* 0x000ff6000fffe03f */
[----:B------:R0:W-:Y:S01]  /*2a9b0*/  STL.64 [R1+0x130], R8 ;  /* 0x0001300801007387 */ /* 0x0001e20000100a00 */
[----:B------:R-:W-:Y:S03]  /*2a9c0*/  STL.64 [R1+0x138], R10 ;  /* 0x0001380a01007387 */ /* 0x000fe60000100a00 */
[----:B0-----:R-:W3:Y:S01]  /*2a9d0*/  LDL.LU R8, [R1+0x20] ;  /* 0x0000200001087983 */ /* 0x001ee20000300800 */
[----:B------:R-:W-:Y:S02]  /*2a9e0*/  IMAD.MOV.U32 R9, RZ, RZ, R3 ;  /* 0x000000ffff097224 */ /* 0x000fe400078e0003 */
[----:B------:R-:W4:Y:S01]  /*2a9f0*/  LDL.LU R3, [R1+0x31e8] ;  /* 0x0031e80001037983 */ /* 0x000f220000300800 */
[C---:B--2---:R-:W-:Y:S02]  /*2aa00*/  HMMA.16816.F32 R20, R16.reuse, R20, R12 ;  /* 0x000000141014723c */ /* 0x044fe4000000180c */
[----:B---3--:R0:W-:Y:S04]  /*2aa10*/  STL.64 [R1+0x3160], R8 ;  /* 0x0031600801007387 */ /* 0x0081e80000100a00 */
[----:B0-----:R-:W2:Y:S01]  /*2aa20*/  LDL.LU.64 R8, [R1+0xf0] ;  /* 0x0000f00001087983 */ /* 0x001ea20000300a00 */
[----:B------:R-:W2:Y:S02]  /*2aa30*/  LDL.LU.64 R10, [R1+0xf8] ;  /* 0x0000f800010a7983 */ /* 0x000ea40000300a00 */
[----:B------:R-:W3:Y:S02]  /*2aa40*/  LDL.LU.64 R14, [R1+0x31e0] ;  /* 0x0031e000010e7983 */ /* 0x000ee40000300a00 */
[----:B------:R-:W3:Y:S11]  /*2aa50*/  LDL.LU.64 R12, [R1+0x31d8] ;  /* 0x0031d800010c7983 */ /* 0x000ef60000300a00 */
[----:B------:R-:W-:Y:S01]  /*2aa60*/  @!UPT UIADD3 URZ, URZ, URZ, URZ ;  /* 0x0000003f3f3ff290 */ /* 0x000fe2000fffe03f */
        /* <DEDUP_REMOVED lines=9> */
[----:B0-----:R-:W3:Y:S01]  /*2ab00*/  LDL.LU.64 R20, [R1+0x31b8] ;  /* 0x0031b80001147983 */ /* 0x001ee20000300a00 */
[C---:B--2---:R-:W-:Y:S08]  /*2ab10*/  HMMA.16816.F32 R8, R16.reuse, R4, R8 ;  /* 0x000000041008723c */ /* 0x044ff00000001808 */
[C---:B---3--:R-:W-:Y:S01]  /*2ab20*/  HMMA.16816.F32 R20, R16.reuse, R20, R12 ;  /* 0x000000141014723c */ /* 0x048fe2000000180c */
[----:B------:R-:W4:Y:S11]  /*2ab30*/  LDL.LU.64 R12, [R1+0x31b0] ;  /* 0x0031b000010c7983 */ /* 0x000f360000300a00 */
[----:B------:R-:W-:Y:S11]  /*2ab40*/  @!UPT UIADD3 URZ, URZ, URZ, URZ ;  /* 0x0000003f3f3ff290 */ /* 0x000ff6000fffe03f */
[----:B------:R-:W-:Y:S01]  /*2ab50*/  STL.64 [R1+0x100], R20 ;  /* 0x0001001401007387 */ /* 0x000fe20000100a00 */
[----:B------:R0:W-:Y:S03]  /*2ab60*/  STL.64 [R1+0x108], R22 ;  /* 0x0001081601007387 */ /* 0x0001e60000100a00 */
[----:B0-----:R-:W2:Y:S01]  /*2ab70*/  LDL.LU.64 R22, [R1+0x31a8] ;  /* 0x0031a80001167983 */ /* 0x001ea20000300a00 */
[----:B------:R0:W-:Y:S02]  /*2ab80*/  STL.64 [R1+0xf0], R8 ;  /* 0x0000f00801007387 */ /* 0x0001e40000100a00 */
[----:B------:R1:W-:Y:S01]  /*2ab90*/  STL.64 [R1+0xf8], R10 ;  /* 0x0000f80a01007387 */ /* 0x0003e20000100a00 */
[----:B0-----:R-:W3:Y:S01]  /*2aba0*/  LDL.LU.64 R8, [R1+0x6f0] ;  /* 0x0006f00001087983 */ /* 0x001ee20000300a00 */
[----:B-1----:R-:W2:Y:S01]  /*2abb0*/  LDL.LU.64 R10, [R1+0x6f8] ;  /* 0x0006f800010a7983 */ /* 0x002ea20000300a00 */
[----:B----4-:R-:W-:Y:S02]  /*2abc0*/  HMMA.16816.F32 R4, R16, R12, R24 ;  /* 0x0000000c1004723c */ /* 0x010fe40000001818 */
[----:B------:R-:W0:Y:S11]  /*2abd0*/  LDSM.16.MT88.4 R24, [R3+0x4080] ;  /* 0x004080000318783b */ /* 0x000e360000004200 */
[----:B------:R-:W-:Y:S10]  /*2abe0*/  @!UPT UIADD3 URZ, URZ, URZ, URZ ;  /* 0x0000003f3f3ff290 */ /* 0x000ff4000fffe03f */
[----:B------:R-:W-:Y:S01]  /*2abf0*/  STL.64 [R1+0xe0], R4 ;  /* 0x0000e00401007387 */ /* 0x000fe20000100a00 */
[----:B------:R-:W-:Y:S03]  /*2ac00*/  STL.64 [R1+0xe8], R6 ;  /* 0x0000e80601007387 */ /* 0x000fe60000100a00 */
[----:B--2---:R-:W-:Y:S01]  /*2ac10*/  STL.64 [R1+0x3170], R10 ;  /* 0x0031700a01007387 */ /* 0x004fe20000100a00 */
[----:B---3--:R1:W-:Y:S03]  /*2ac20*/  STL.64 [R1+0x3168], R8 ;  /* 0x0031680801007387 */ /* 0x0083e60000100a00 */
[----:B-1----:R-:W2:Y:S01]  /*2ac30*/  LDL.LU R8, [R1+0x40] ;  /* 0x0000400001087983 */ /* 0x002ea20000300800 */
[----:B------:R-:W2:Y:S03]  /*2ac40*/  LDL.LU R9, [R1+0x44] ;  /* 0x0000440001097983 */ /* 0x000ea60000300800 */
[----:B--2---:R1:W-:Y:S01]  /*2ac50*/  STL.64 [R1+0x3188], R8 ;  /* 0x0031880801007387 */ /* 0x0043e20000100a00 */
[----:B0-----:R0:W-:Y:S02]  /*2ac60*/  STL.64 [R1+0x2fd0], R26 ;  /* 0x002fd01a01007387 */ /* 0x0011e40000100a00 */
[----:B------:R-:W-:Y:S02]  /*2ac70*/  STL.64 [R1+0x2fc8], R24 ;  /* 0x002fc81801007387 */ /* 0x000fe40000100a00 */
[----:B-1----:R-:W-:Y:S01]  /*2ac80*/  IMAD.MOV.U32 R8, RZ, RZ, R23 ;  /* 0x000000ffff087224 */ /* 0x002fe200078e0017 */
[----:B0-----:R-:W2:Y:S04]  /*2ac90*/  LDL R26, [R1+0x88] ;  /* 0x00008800011a7983 */ /* 0x001ea80000100800 */
[----:B------:R-:W2:Y:S01]  /*2aca0*/  LDL R27, [R1+0x8c] ;  /* 0x00008c00011b7983 */ /* 0x000ea20000100800 */
[----:B------:R-:W-:-:S02]  /*2acb0*/  IMAD.MOV.U32 R9, RZ, RZ, R22 ;  /* 0x000000ffff097224 */ /* 0x000fc400078e0016 */
        /* <DEDUP_REMOVED lines=14> */
[----:B------:R-:W4:Y:S02]  /*2ada0*/  LDL.LU.64 R12, [R1+0x6c0] ;  /* 0x0006c000010c7983 */ /* 0x000f240000300a00 */
[----:B------:R-:W4:Y:S01]  /*2adb0*/  LDL.LU.64 R14, [R1+0x6c8] ;  /* 0x0006c800010e7983 */ /* 0x000f220000300a00 */
[----:B------:R-:W4:Y:S01]  /*2adc0*/  LDL.LU.64 R4, [R1+0x6b0] ;  /* 0x0006b00001047983 */ /* 0x000f220000300a00 */
[----:B------:R-:W4:Y:S02]  /*2add0*/  LDL.LU.64 R6, [R1+0x6b8] ;  /* 0x0006b80001067983 */ /* 0x000f240000300a00 */
[----:B--2---:R-:W-:Y:S02]  /*2ade0*/  STL.64 [R1+0x30a8], R26 ;  /* 0x0030a81a01007387 */ /* 0x004fe40000100a00 */
[----:B------:R-:W-:-:S02]  /*2adf0*/  IMAD.MOV.U32 R24, RZ, RZ, R28 ;  /* 0x000000ffff187224 */ /* 0x000fc400078e001c */
[----:B------:R-:W-:Y:S01]  /*2ae00*/  IMAD.MOV.U32 R25, RZ, RZ, R2 ;  /* 0x000000ffff197224 */ /* 0x000fe200078e0002 */
[----:B------:R-:W2:Y:S01]  /*2ae10*/  LDL.LU R28, [R1+0x31a4] ;  /* 0x0031a400011c7983 */ /* 0x000ea20000300800 */
[----:B------:R-:W2:Y:S01]  /*2ae20*/  LDL.LU R2, [R1+0x31a0] ;  /* 0x0031a00001027983 */ /* 0x000ea20000300800 */
        /* <DEDUP_REMOVED lines=15> */
[C---:B--2---:R-:W-:Y:S01]  /*2af20*/  HMMA.16816.F32 R24, R16.reuse, R24, R8 ;  /* 0x000000181018723c */ /* 0x044fe20000001808 */
[----:B------:R-:W3:Y:S11]  /*2af30*/  LDL.LU.64 R8, [R1+0x3160] ;  /* 0x0031600001087983 */ /* 0x000ef60000300a00 */
[----:B------:R-:W-:Y:S11]  /*2af40*/  @!UPT UIADD3 URZ, URZ, URZ, URZ ;  /* 0x0000003f3f3ff290 */ /* 0x000ff6000fffe03f */
[----:B------:R0:W-:Y:S01]  /*2af50*/  STL.64 [R1+0x6f0], R24 ;  /* 0x0006f01801007387 */ /* 0x0001e20000100a00 */
[----:B------:R1:W-:Y:S03]  /*2af60*/  STL.64 [R1+0x6f8], R26 ;  /* 0x0006f81a01007387 */ /* 0x0003e60000100a00 */
[----:B0-----:R-:W2:Y:S01]  /*2af70*/  LDL.LU R24, [R1+0x10a0] ;  /* 0x0010a00001187983 */ /* 0x001ea20000300800 */
[----:B------:R-:W2:Y:S02]  /*2af80*/  LDL.LU R25, [R1+0x10a4] ;  /* 0x0010a40001197983 */ /* 0x000ea40000300800 */
[----:B-1----:R-:W2:Y:S02]  /*2af90*/  LDL.LU R26, [R1+0x10a8] ;  /* 0x0010a800011a7983 */ /* 0x002ea40000300800 */
[----:B------:R-:W2:Y:S02]  /*2afa0*/  LDL.LU R27, [R1+0x10ac] ;  /* 0x0010ac00011b7983 */ /* 0x000ea40000300800 */
[----:B--2---:R0:W-:Y:S01]  /*2afb0*/  STL.64 [R1+0x30b8], R26 ;  /* 0x0030b81a01007387 */ /* 0x0041e20000100a00 */
[----:B------:R1:W-:Y:S03]  /*2afc0*/  STL.64 [R1+0x30b0], R24 ;  /* 0x0030b01801007387 */ /* 0x0003e60000100a00 */
[----:B0-----:R-:W2:Y:S01]  /*2afd0*/  LDL.64 R26, [R1+0xb8] ;  /* 0x0000b800011a7983 */ /* 0x001ea20000100a00 */
[----:B-1----:R-:W-:Y:S01]  /*2afe0*/  IMAD.MOV.U32 R24, RZ, RZ, R0 ;  /* 0x000000ffff187224 */ /* 0x002fe200078e0000 */
[C---:B---3--:R-:W-:Y:S01]  /*2aff0*/  HMMA.16816.F32 R8, R16.reuse, R8, R20 ;  /* 0x000000081008723c */ /* 0x048fe20000001814 */
[----:B------:R-:W-:Y:S01]  /*2b000*/  IMAD.MOV.U32 R25, RZ, RZ, R29 ;  /* 0x000000ffff197224 */ /* 0x000fe200078e001d */
[----:B--2---:R-:W-:Y:S01]  /*2b010*/  STL.64 [R1+0x30d0], R26 ;  /* 0x0030d01a01007387 */ /* 0x004fe20000100a00 */
[----:B------:R-:W2:Y:S02]  /*2b020*/  LDL.LU R0, [R1+0x3158] ;  /* 0x0031580001007983 */ /* 0x000ea40000300800 */
[----:B------:R-:W3:Y:S02]  /*2b030*/  LDL.LU.64 R22, [R1+0x3150] ;  /* 0x0031500001167983 */ /* 0x000ee40000300a00 */
[----:B------:R-:W3:Y:S11]  /*2b040*/  LDL.LU.64 R20, [R1+0x3148] ;  /* 0x0031480001147983 */ /* 0x000ef60000300a00 */
[----:B------:R-:W-:Y:S05]  /*2b050*/  @!UPT UIADD3 URZ, URZ, URZ, URZ ;  /* 0x0000003f3f3ff290 */ /* 0x000fea000fffe03f */
[----:B------:R-:W-:Y:S01]  /*2b060*/  STL.64 [R1+0x6e0], R8 ;  /* 0x0006e00801007387 */ /* 0x000fe20000100a00 */
[----:B------:R0:W-:Y:S03]  /*2b070*/  STL.64 [R1+0x6e8], R10 ;  /* 0x0006e80a01007387 */ /* 0x0001e60000100a00 */
[----:B0-----:R-:W2:Y:S01]  /*2b080*/  LDL.LU.64 R10, [R1+0x3140] ;  /* 0x00314000010a7983 */ /* 0x001ea20000300a00 */
[----:B------:R-:W2:Y:S01]  /*2b090*/  LDL.LU.64 R8, [R1+0x3138] ;  /* 0x0031380001087983 */ /* 0x000ea20000300a00 */
[C---:B---3--:R-:W-:Y:S02]  /*2b0a0*/  HMMA.16816.F32 R24, R16.reuse, R24, R20 ;  /* 0x000000181018723c */ /* 0x048fe40000001814 */
[----:B------:R-:W4:Y:S11]  /*2b0b0*/  LDL.LU.64 R20, [R1+0x3130] ;  /* 0x0031300001147983 */ /* 0x000f360000300a00 */
[----:B------:R-:W-:Y:S10]  /*2b0c0*/  @!UPT UIADD3 URZ, URZ, URZ, URZ ;  /* 0x0000003f3f3ff290 */ /* 0x000ff4000fffe03f */
[----:B------:R-:W-:Y:S01]  /*2b0d0*/  STL.64 [R1+0x6d0], R24 ;  /* 0x0006d01801007387 */ /* 0x000fe20000100a00 */
[----:B------:R0:W-:Y:S03]  /*2b0e0*/  STL.64 [R1+0x6d8], R26 ;  /* 0x0006d81a01007387 */ /* 0x0001e60000100a00 */
[----:B0-----:R-:W3:Y:S04]  /*2b0f0*/  LDL R26, [R1+0xc8] ;  /* 0x0000c800011a7983 */ /* 0x001ee80000100800 */
[----:B------:R-:W3:Y:S01]  /*2b100*/  LDL R27, [R1+0xcc] ;  /* 0x0000cc00011b7983 */ /* 0x000ee20000100800 */
[C---:B----4-:R-:W-:Y:S03]  /*2b110*/  HMMA.16816.F32 R20, R16.reuse, R20, R12 ;  /* 0x000000141014723c */ /* 0x050fe6000000180c */
[----:B------:R-:W4:Y:S01]  /*2b120*/  LDL.LU.64 R14, [R1+0x3128] ;  /* 0x00312800010e7983 */ /* 0x000f220000300a00 */
[----:B------:R-:W2:Y:S11]  /*2b130*/  LDL.LU.64 R12, [R1+0x3120] ;  /* 0x00312000010c7983 */ /* 0x000eb60000300a00 */
[----:B------:R-:W-:Y:S08]  /*2b140*/  @!UPT UIADD3 URZ, URZ, URZ, URZ ;  /* 0x0000003f3f3ff290 */ /* 0x000ff0000fffe03f */
[----:B------:R-:W-:Y:S01]  /*2b150*/  STL.64 [R1+0x6c0], R20 ;  /* 0x0006c01401007387 */ /* 0x000fe20000100a00 */
[----:B------:R2:W-:Y:S02]  /*2b160*/  STL.64 [R1+0x6c8], R22 ;  /* 0x0006c81601007387 */ /* 0x0005e40000100a00 */
[----:B--2---:R-:W-:Y:S01]  /*2b170*/  HMMA.16816.F32 R20, R16, R12, R4 ;  /* 0x0000000c1014723c */ /* 0x004fe20000001804 */
[----:B------:R-:W2:Y:S01]  /*2b180*/  LDL.LU.64 R4, [R1+0x6a0] ;  /* 0x0006a00001047983 */ /* 0x000ea20000300a00 */
[----:B------:R-:W2:Y:S05]  /*2b190*/  LDL.LU.64 R6, [R1+0x6a8] ;  /* 0x0006a80001067983 */ /* 0x000eaa0000300a00 */
[----:B------:R-:W-:-:S02]  /*2b1a0*/  IMAD.MOV.U32 R12, RZ, RZ, R10 ;  /* 0x000000ffff0c7224 */ /* 0x000fc400078e000a */
[----:B------:R-:W-:Y:S11]  /*2b1b0*/  IMAD.MOV.U32 R13, RZ, RZ, R0 ;  /* 0x000000ffff0d7224 */ /* 0x000ff600078e0000 */
[----:B------:R-:W-:Y:S03]  /*2b1c0*/  @!UPT UIADD3 URZ, URZ, URZ, URZ ;  /* 0x0000003f3f3ff290 */ /* 0x000fe6000fffe03f */
[----:B------:R-:W-:Y:S01]  /*2b1d0*/  STL.64 [R1+0x6b0], R20 ;  /* 0x0006b01401007387 */ /* 0x000fe20000100a00 */
[----:B------:R-:W-:Y:S02]  /*2b1e0*/  STL.64 [R1+0x6b8], R22 ;  /* 0x0006b81601007387 */ /* 0x000fe40000100a00 */
[----:B----4-:R0:W-:Y:S02]  /*2b1f0*/  STL.64 [R1+0x30a0], R14 ;  /* 0x0030a00e01007387 */ /* 0x0101e40000100a00 */
[----:B------:R-:W4:Y:S01]  /*2b200*/  LDL.LU R10, [R1+0x311c] ;  /* 0x00311c00010a7983 */ /* 0x000f220000300800 */
[----:B------:R-:W3:Y:S01]  /*2b210*/  LDL.LU R0, [R1+0x3118] ;  /* 0x0031180001007983 */ /* 0x000ee20000300800 */
[----:B0-----:R-:W-:Y:S02]  /*2b220*/  IMAD.MOV.U32 R14, RZ, RZ, R2 ;  /* 0x000000ffff0e7224 */ /* 0x001fe400078e0002 */
[----:B------:R-:W-:Y:S01]  /*2b230*/  IMAD.MOV.U32 R15, RZ, RZ, R28 ;  /* 0x000000ffff0f7224 */ /* 0x000fe200078e001c */
[----:B------:R-:W3:Y:S01]  /*2b240*/  LDL.LU R2, [R1+0x3114] ;  /* 0x0031140001027983 */ /* 0x000ee20000300800 */
[----:B------:R-:W3:Y:S02]  /*2b250*/  LDL.LU R28, [R1+0x3110] ;  /* 0x00311000011c7983 */ /* 0x000ee40000300800 */
[----:B------:R-:W3:Y:S02]  /*2b260*/  LDL.LU.64 R20, [R1+0xd0] ;  /* 0x0000d00001147983 */ /* 0x000ee40000300a00 */
[----:B------:R-:W3:Y:S01]  /*2b270*/  LDL.LU.64 R22, [R1+0xd8] ;  /* 0x0000d80001167983 */ /* 0x000ee20000300a00 */
[----:B------:R-:W-:Y:S01]  /*2b280*/  STL.64 [R1+0x30c8], R14 ;  /* 0x0030c80e01007387 */ /* 0x000fe20000100a00 */
[----:B------:R0:W-:Y:S03]  /*2b290*/  STL.64 [R1+0x30c0], R12 ;  /* 0x0030c00c01007387 */ /* 0x0001e60000100a00 */
[----:B0-----:R-:W3:Y:S01]  /*2b2a0*/  LDL.LU R12, [R1+0x10b0] ;  /* 0x0010b000010c7983 */ /* 0x001ee20000300800 */
[----:B------:R-:W3:Y:S02]  /*2b2b0*/  LDL.LU R13, [R1+0x10b4] ;  /* 0x0010b400010d7983 */ /* 0x000ee40000300800 */
[----:B------:R-:W-:Y:S01]  /*2b2c0*/  IMAD.MOV.U32 R15, RZ, RZ, R11 ;  /* 0x000000ffff0f7224 */ /* 0x000fe200078e000b */
[----:B--2---:R-:W-:Y:S01]  /*2b2d0*/  HMMA.16816.F32 R4, R16, R8, R4 ;  /* 0x000000081004723c */ /* 0x004fe20000001804 */
[----:B----4-:R-:W-:-:S02]  /*2b2e0*/  IMAD.MOV.U32 R14, RZ, RZ, R10 ;  /* 0x000000ffff0e7224 */ /* 0x010fc400078e000a */
[----:B------:R-:W2:Y:S01]  /*2b2f0*/  LDL.LU R10, [R1+0x310c] ;  /* 0x00310c00010a7983 */ /* 0x000ea20000300800 */
[----:B------:R-:W2:Y:S02]  /*2b300*/  LDL.LU R11, [R1+0x3108] ;  /* 0x00310800010b7983 */ /* 0x000ea40000300800 */
[----:B------:R3:W-:Y:S02]  /*2b310*/  STL.64 [R1+0x30e0], R14 ;  /* 0x0030e00e01007387 */ /* 0x0007e40000100a00 */
[----:B---3--:R-:W-:Y:S11]  /*2b320*/  IMAD.MOV.U32 R15, RZ, RZ, R0 ;  /* 0x000000ffff0f7224 */ /* 0x008ff600078e0000 */
[----:B------:R-:W-:Y:S05]  /*2b330*/  @!UPT UIADD3 URZ, URZ, URZ, URZ ;  /* 0x0000003f3f3ff290 */ /* 0x000fea000fffe03f */
[----:B------:R-:W-:Y:S01]  /*2b340*/  IMAD.MOV.U32 R0, RZ, RZ, R7 ;  /* 0x000000ffff007224 */ /* 0x000fe200078e0007 */
[----:B------:R0:W-:Y:S04]  /*2b350*/  STL.64 [R1+0x30d8], R12 ;  /* 0x0030d80c01007387 */ /* 0x0001e80000100a00 */
[----:B0-----:R-:W3:Y:S01]  /*2b360*/  LDL.LU R12, [R1+0x10c0] ;  /* 0x0010c000010c7983 */ /* 0x001ee20000300800 */
[----:B------:R-:W-:Y:S02]  /*2b370*/  IMAD.MOV.U32 R13, RZ, RZ, R28 ;  /* 0x000000ffff0d7224 */ /* 0x000fe400078e001c */
[----:B------:R-:W-:Y:S02]  /*2b380*/  IMAD.MOV.U32 R28, RZ, RZ, R6 ;  /* 0x000000ffff1c7224 */ /* 0x000fe400078e0006 */
[----:B------:R0:W-:Y:S01]  /*2b390*/  STL.64 [R1+0x6a0], R4 ;  /* 0x0006a00401007387 */ /* 0x0001e20000100a00 */
[----:B------:R-:W4:Y:S04]  /*2b3a0*/  LDL.LU.64 R6, [R1+0x3100] ;  /* 0x0031000001067983 */ /* 0x000f280000300a00 */
[----:B0-----:R-:W3:Y:S04]  /*2b3b0*/  LDL.LU.64 R4, [R1+0x30f8] ;  /* 0x0030f80001047983 */ /* 0x001ee80000300a00 */
[----:B--2---:R0:W-:Y:S04]  /*2b3c0*/  STL.64 [R1+0x2ff0], R10 ;  /* 0x002ff00a01007387 */ /* 0x0041e80000100a00 */
[----:B0-----:R-:W2:Y:S01]  /*2b3d0*/  LDL.64 R10, [R1+0x98] ;  /* 0x00009800010a7983 */ /* 0x001ea20000100a00 */
[----:B------:R-:W-:Y:S02]  /*2b3e0*/  STL [R1+0x1fd4], R0 ;  /* 0x001fd40001007387 */ /* 0x000fe40000100800 */
[----:B------:R-:W-:Y:S01]  /*2b3f0*/  STL [R1+0x1fd0], R28 ;  /* 0x001fd01c01007387 */ /* 0x000fe20000100800 */
[----:B---3--:R-:W-:Y:S01]  /*2b400*/  HMMA.16816.F32 R16, R16, R4, R20 ;  /* 0x000000041010723c */ /* 0x008fe20000001814 */
[----:B------:R-:W3:Y:S01]  /*2b410*/  LDL.LU.64 R22, [R1+0x30f0] ;  /* 0x0030f00001167983 */ /* 0x000ee20000300a00 */
[----:B------:R-:W3:Y:S02]  /*2b420*/  LDL.LU.64 R20, [R1+0x30e8] ;  /* 0x0030e80001147983 */ /* 0x000ee40000300a00 */
[----:B------:R-:W-:Y:S11]  /*2b430*/  IMAD.MOV.U32 R14, RZ, RZ, R2 ;  /* 0x000000ffff0e7224 */ /* 0x000ff600078e0002 */
[----:B------:R-:W-:Y:S08]  /*2b440*/  @!UPT UIADD3 URZ, URZ, URZ, URZ ;  /* 0x0000003f3f3ff290 */ /* 0x000ff0000fffe03f */
[----:B------:R0:W-:Y:S01]  /*2b450*/  STL.64 [R1+0xd0], R16 ;  /* 0x0000d01001007387 */ /* 0x0001e20000100a00 */
[----:B------:R1:W-:Y:S02]  /*2b460*/  STL [R1+0xd8], R18 ;  /* 0x0000d81201007387 */ /* 0x0003e40000100800 */
[----:B------:R-:W-:Y:S01]  /*2b470*/  IMAD.MOV.U32 R2, RZ, RZ, R19 ;  /* 0x000000ffff027224 */ /* 0x000fe200078e0013 */
[----:B0-----:R-:W2:Y:S01]  /*2b480*/  LDL.LU R16, [R1+0x1090] ;  /* 0x0010900001107983 */ /* 0x001ea20000300800 */
[----:B------:R-:W2:Y:S02]  /*2b490*/  LDL.LU R17, [R1+0x1094] ;  /* 0x0010940001117983 */ /* 0x000ea40000300800 */
[----:B-1----:R-:W2:Y:S02]  /*2b4a0*/  LDL.LU R18, [R1+0x1098] ;  /* 0x0010980001127983 */ /* 0x002ea40000300800 */
[----:B------:R-:W2:Y:S01]  /*2b4b0*/  LDL.LU R19, [R1+0x109c] ;  /* 0x00109c0001137983 */ /* 0x000ea20000300800 */
[----:B----4-:R0:W-:Y:S04]  /*2b4c0*/  STL.64 [R1+0x3068], R6 ;  /* 0x0030680601007387 */ /* 0x0101e80000100a00 */
[----:B0-----:R-:W4:Y:S04]  /*2b4d0*/  LDL R6, [R1+0xa8] ;  /* 0x0000a80001067983 */ /* 0x001f280000100800 */
[----:B------:R-:W4:Y:S01]  /*2b4e0*/  LDL R7, [R1+0xac] ;  /* 0x0000ac0001077983 */ /* 0x000f220000100800 */
[----:B------:R-:W-:Y:S01]  /*2b4f0*/  STL [R1+0x1fd8], R2 ;  /* 0x001fd80201007387 */ /* 0x000fe20000100800 */
[C---:B---3--:R-:W-:Y:S02]  /*2b500*/  HMMA.16816.F32 R24, R20.reuse, R26, R12 ;  /* 0x0000001a1418723c */ /* 0x048fe4000000180c */
[----:B------:R-:W3:Y:S01]  /*2b510*/  LDL.LU.64 R14, [R1+0x30e0] ;  /* 0x0030e000010e7983 */ /* 0x000ee20000300a00 */
[----:B------:R-:W3:Y:S11]  /*2b520*/  LDL.LU.64 R12, [R1+0x30d8] ;  /* 0x0030d800010c7983 */ /* 0x000ef60000300a00 */
[----:B------:R-:W-:Y:S09]  /*2b530*/  @!UPT UIADD3 URZ, URZ, URZ, URZ ;  /* 0x0000003f3f3ff290 */ /* 0x000ff2000fffe03f */
[----:B------:R-:W-:Y:S01]  /*2b540*/  STL.64 [R1+0x10c0], R24 ;  /* 0x0010c01801007387 */ /* 0x000fe20000100a00 */
[----:B------:R0:W-:Y:S03]  /*2b550*/  STL.64 [R1+0x10c8], R26 ;  /* 0x0010c81a01007387 */ /* 0x0001e60000100a00 */
        /* <DEDUP_REMOVED lines=9> */
[----:B------:R-:W4:Y:S02]  /*2b5f0*/  LDL.LU.64 R26, [R1+0x30b8] ;  /* 0x0030b800011a7983 */ /* 0x000f240000300a00 */
[----:B------:R-:W4:Y:S02]  /*2b600*/  LDL.LU.64 R24, [R1+0x30b0] ;  /* 0x0030b00001187983 */ /* 0x000f240000300a00 */
[C---:B----4-:R-:W-:Y:S01]  /*2b610*/  HMMA.16816.F32 R4, R20.reuse, R6, R24 ;  /* 0x000000061404723c */ /* 0x050fe20000001818 */
[----:B------:R-:W3:Y:S11]  /*2b620*/  LDL.LU.64 R26, [R1+0x30a8] ;  /* 0x0030a800011a7983 */ /* 0x000ef60000300a00 */
[----:B------:R-:W-:Y:S11]  /*2b630*/  @!UPT UIADD3 URZ, URZ, URZ, URZ ;  /* 0x0000003f3f3ff290 */ /* 0x000ff6000fffe03f */
[----:B------:R-:W-:Y:S01]  /*2b640*/  STL.64 [R1+0x10a0], R4 ;  /* 0x0010a00401007387 */ /* 0x000fe20000100a00 */
[----:B------:R2:W-:Y:S02]  /*2b650*/  STL.64 [R1+0x10a8], R6 ;  /* 0x0010a80601007387 */ /* 0x0005e40000100a00 */
[C---:B--2---:R-:W-:Y:S01]  /*2b660*/  HMMA.16816.F32 R4, R20.reuse, R10, R16 ;  /* 0x0000000a1404723c */ /* 0x044fe20000001810 */
[----:B------:R-:W-:Y:S02]  /*2b670*/  IMAD.MOV.U32 R0, RZ, RZ, R11 ;  /* 0x000000ffff007224 */ /* 0x000fe400078e000b */
[----:B------:R-:W-:Y:S11]  /*2b680*/  IMAD.MOV.U32 R2, RZ, RZ, R10 ;  /* 0x000000ffff027224 */ /* 0x000ff600078e000a */
[----:B------:R-:W-:Y:S09]  /*2b690*/  @!UPT UIADD3 URZ, URZ, URZ, URZ ;  /* 0x0000003f3f3ff290 */ /* 0x000ff2000fffe03f */
[----:B------:R-:W-:Y:S01]  /*2b6a0*/  STL.64 [R1+0x1090], R4 ;  /* 0x0010900401007387 */ /* 0x000fe20000100a00 */
[----:B------:R3:W-:Y:S02]  /*2b6b0*/  STL.64 [R1+0x1098], R6 ;  /* 0x0010980601007387 */ /* 0x0007e40000100a00 */
[----:B------:R-:W-:Y:S02]  /*2b6c0*/  STL [R1+0x2fb4], R0 ;  /* 0x002fb40001007387 */ /* 0x000fe40000100800 */
[----:B------:R-:W-:Y:S01]  /*2b6d0*/  STL [R1+0x2fb0], R2 ;  /* 0x002fb00201007387 */ /* 0x000fe20000100800 */
[----:B------:R-:W2:Y:S01]  /*2b6e0*/  LDL.LU R8, [R1+0xf10] ;  /* 0x000f100001087983 */ /* 0x000ea20000300800 */
[C---:B---3--:R-:W-:Y:S11]  /*2b6f0*/  HMMA.16816.F32 R4, R20.reuse, R26, R12 ;  /* 0x0000001a1404723c */ /* 0x048ff6000000180c */
[----:B------:R-:W-:Y:S11]  /*2b700*/  @!UPT UIADD3 URZ, URZ, URZ, URZ ;  /* 0x0000003f3f3ff290 */ /* 0x000ff6000fffe03f */
[----:B------:R-:W-:Y:S01]  /*2b710*/  @!UPT UIADD3 URZ, URZ, URZ, URZ ;  /* 0x0000003f3f3ff290 */ /* 0x000fe2000fffe03f */
[----:B------:R-:W-:Y:S01]  /*2b720*/  STL.64 [R1+0x690], R4 ;  /* 0x0006900401007387 */ /* 0x000fe20000100a00 */
[----:B------:R-:W-:Y:S02]  /*2b730*/  STL.64 [R1+0x698], R6 ;  /* 0x0006980601007387 */ /* 0x000fe40000100a00 */
[----:B------:R-:W2:Y:S02]  /*2b740*/  LDL.LU R9, [R1+0xf14] ;  /* 0x000f140001097983 */ /* 0x000ea40000300800 */
[----:B------:R-:W3:Y:S01]  /*2b750*/  LDL.LU R10, [R1+0xf18] ;  /* 0x000f1800010a7983 */ /* 0x000ee20000300800 */
[----:B------:R-:W3:Y:S04]  /*2b760*/  LDL.LU R11, [R1+0xf1c] ;  /* 0x000f1c00010b7983 */ /* 0x000ee80000300800 */
[----:B---3--:R0:W-:Y:S01]  /*2b770*/  STL.64 [R1+0x3000], R10 ;  /* 0x0030000a01007387 */ /* 0x0081e20000100a00 */
[----:B--2---:R-:W-:Y:S03]  /*2b780*/  STL.64 [R1+0x2ff8], R8 ;  /* 0x002ff80801007387 */ /* 0x004fe60000100a00 */
[----:B0-----:R-:W2:Y:S04]  /*2b790*/  LDL.64 R10, [R1+0x8] ;  /* 0x00000800010a7983 */ /* 0x001ea80000100a00 */
[----:B--2---:R0:W-:Y:S01]  /*2b7a0*/  STL.64 [R1+0x3018], R10 ;  /* 0x0030180a01007387 */ /* 0x0041e20000100a00 */
[----:B------:R-:W2:Y:S02]  /*2b7b0*/  LDL.LU R24, [R1+0x670] ;  /* 0x0006700001187983 */ /* 0x000ea40000300800 */
[----:B------:R-:W2:Y:S02]  /*2b7c0*/  LDL.LU R25, [R1+0x674] ;  /* 0x0006740001197983 */ /* 0x000ea40000300800 */
[----:B------:R-:W3:Y:S01]  /*2b7d0*/  LDL.LU R26, [R1+0x678] ;  /* 0x00067800011a7983 */ /* 0x000ee20000300800 */
[----:B------:R-:W3:Y:S04]  /*2b7e0*/  LDL.LU R27, [R1+0x67c] ;  /* 0x00067c00011b7983 */ /* 0x000ee80000300800 */
[----:B0-----:R-:W4:Y:S04]  /*2b7f0*/  LDL R10, [R1+0x18] ;  /* 0x00001800010a7983 */ /* 0x001f280000100800 */
[----:B------:R-:W4:Y:S04]  /*2b800*/  LDL R11, [R1+0x1c] ;  /* 0x00001c00010b7983 */ /* 0x000f280000100800 */
[----:B----4-:R-:W-:Y:S01]  /*2b810*/  STL.64 [R1+0x3030], R10 ;  /* 0x0030300a01007387 */ /* 0x010fe20000100a00 */
[----:B---3--:R-:W-:Y:S02]  /*2b820*/  STL.64 [R1+0x2fe0], R26 ;  /* 0x002fe01a01007387 */ /* 0x008fe40000100a00 */
[----:B--2---:R0:W-:Y:S02]  /*2b830*/  STL.64 [R1+0x2fd8], R24 ;  /* 0x002fd81801007387 */ /* 0x0041e40000100a00 */
[----:B0-----:R-:W2:Y:S01]  /*2b840*/  LDL.LU R24, [R1+0xf00] ;  /* 0x000f000001187983 */ /* 0x001ea20000300800 */
[----:B------:R-:W2:Y:S02]  /*2b850*/  LDL.LU R25, [R1+0xf04] ;  /* 0x000f040001197983 */ /* 0x000ea40000300800 */
[----:B------:R-:W3:Y:S02]  /*2b860*/  LDL.LU R26, [R1+0xf08] ;  /* 0x000f0800011a7983 */ /* 0x000ee40000300800 */
[----:B------:R-:W3:Y:S01]  /*2b870*/  LDL.LU R27, [R1+0xf0c] ;  /* 0x000f0c00011b7983 */ /* 0x000ee20000300800 */
[----:B------:R-:W4:Y:S04]  /*2b880*/  LDL R10, [R1+0x28] ;  /* 0x00002800010a7983 */ /* 0x000f280000100800 */
[----:B------:R-:W4:Y:S04]  /*2b890*/  LDL R11, [R1+0x2c] ;  /* 0x00002c00010b7983 */ /* 0x000f280000100800 */
[----:B----4-:R0:W-:Y:S04]  /*2b8a0*/  STL.64 [R1+0x3048], R10 ;  /* 0x0030480a01007387 */ /* 0x0101e80000100a00 */
        /* <DEDUP_REMOVED lines=9> */
[----:B------:R-:W4:Y:S01]  /*2b940*/  LDL.LU R4, [R1+0xf60] ;  /* 0x000f600001047983 */ /* 0x000f220000300800 */
[----:B------:R-:W4:Y:S02]  /*2b950*/  LDL.LU R5, [R1+0xf64] ;  /* 0x000f640001057983 */ /* 0x000f240000300800 */
[----:B------:R-:W2:Y:S02]  /*2b960*/  LDL.LU R6, [R1+0xf68] ;  /* 0x000f680001067983 */ /* 0x000ea40000300800 */
[----:B------:R-:W2:Y:S02]  /*2b970*/  LDL.LU R7, [R1+0xf6c] ;  /* 0x000f6c0001077983 */ /* 0x000ea40000300800 */
[----:B--2---:R0:W-:Y:S01]  /*2b980*/  STL.64 [R1+0x3078], R6 ;  /* 0x0030780601007387 */ /* 0x0041e20000100a00 */
[----:B----4-:R-:W-:Y:S03]  /*2b990*/  STL.64 [R1+0x3070], R4 ;  /* 0x0030700401007387 */ /* 0x010fe60000100a00 */
[----:B0-----:R-:W2:Y:S04]  /*2b9a0*/  LDL R6, [R1+0x58] ;  /* 0x0000580001067983 */ /* 0x001ea80000100800 */
[----:B------:R-:W2:Y:S01]  /*2b9b0*/  LDL R7, [R1+0x5c] ;  /* 0x00005c0001077983 */ /* 0x000ea20000100800 */
[----:B------:R-:W4:Y:S02]  /*2b9c0*/  LDL.LU R12, [R1+0x680] ;  /* 0x00068000010c7983 */ /* 0x000f240000300800 */
[----:B------:R-:W4:Y:S02]  /*2b9d0*/  LDL.LU R13, [R1+0x684] ;  /* 0x00068400010d7983 */ /* 0x000f240000300800 */
[----:B------:R-:W4:Y:S01]  /*2b9e0*/  LDL.LU R14, [R1+0x688] ;  /* 0x00068800010e7983 */ /* 0x000f220000300800 */
[----:B------:R-:W4:Y:S01]  /*2b9f0*/  LDL.LU R15, [R1+0x68c] ;  /* 0x00068c00010f7983 */ /* 0x000f220000300800 */
[----:B------:R-:W4:Y:S03]  /*2ba00*/  LDL.64 R18, [R1+0x78] ;  /* 0x0000780001127983 */ /* 0x000f260000100a00 */
[----:B--2---:R0:W-:Y:S01]  /*2ba10*/  STL.64 [R1+0x3088], R6 ;  /* 0x0030880601007387 */ /* 0x0041e20000100a00 */
[----:B------:R-:W2:Y:S03]  /*2ba20*/  LDL.64 R10, [R1+0x48] ;  /* 0x00004800010a7983 */ /* 0x000ea60000100a00 */
[----:B0-----:R-:W3:Y:S04]  /*2ba30*/  LDL.64 R6, [R1+0x68] ;  /* 0x0000680001067983 */ /* 0x001ee80000100a00 */
[----:B--2---:R0:W-:Y:S01]  /*2ba40*/  STL.64 [R1+0x3080], R10 ;  /* 0x0030800a01007387 */ /* 0x0041e20000100a00 */
[----:B------:R-:W2:Y:S02]  /*2ba50*/  LDL.LU R8, [R1+0xf70] ;  /* 0x000f700001087983 */ /* 0x000ea40000300800 */
[----:B------:R-:W2:Y:S01]  /*2ba60*/  LDL.LU R9, [R1+0xf74] ;  /* 0x000f740001097983 */ /* 0x000ea20000300800 */
[----:B0-----:R-:W2:Y:S01]  /*2ba70*/  LDL.LU R10, [R1+0xf78] ;  /* 0x000f7800010a7983 */ /* 0x001ea20000300800 */
[----:B------:R-:W2:Y:S03]  /*2ba80*/  LDL.LU R11, [R1+0xf7c] ;  /* 0x000f7c00010b7983 */ /* 0x000ea60000300800 */
[----:B--2---:R-:W-:Y:S01]  /*2ba90*/  STL.64 [R1+0x3098], R10 ;  /* 0x0030980a01007387 */ /* 0x004fe20000100a00 */
[----:B------:R0:W-:Y:S03]  /*2baa0*/  STL.64 [R1+0x3090], R8 ;  /* 0x0030900801007387 */ /* 0x0001e60000100a00 */
[----:B0-----:R-:W2:Y:S01]  /*2bab0*/  LDL.LU R8, [R1+0xf80] ;  /* 0x000f800001087983 */ /* 0x001ea20000300800 */
[----:B------:R-:W2:Y:S02]  /*2bac0*/  LDL.LU R9, [R1+0xf84] ;  /* 0x000f840001097983 */ /* 0x000ea40000300800 */
[----:B------:R-:W2:Y:S02]  /*2bad0*/  LDL.LU R10, [R1+0xf88] ;  /* 0x000f8800010a7983 */ /* 0x000ea40000300800 */
[----:B------:R-:W2:Y:S01]  /*2bae0*/  LDL.LU R11, [R1+0xf8c] ;  /* 0x000f8c00010b7983 */ /* 0x000ea20000300800 */
[----:B---3--:R-:W-:Y:S01]  /*2baf0*/  STL.64 [R1+0x3028], R26 ;  /* 0x0030281a01007387 */ /* 0x008fe20000100a00 */
[----:B------:R0:W-:Y:S03]  /*2bb00*/  STL.64 [R1+0x3020], R24 ;  /* 0x0030201801007387 */ /* 0x0001e60000100a00 */
[----:B0-----:R-:W3:Y:S01]  /*2bb10*/  LDL.LU R24, [R1+0xf30] ;  /* 0x000f300001187983 */ /* 0x001ee20000300800 */
[----:B------:R-:W3:Y:S02]  /*2bb20*/  LDL.LU R25, [R1+0xf34] ;  /* 0x000f340001197983 */ /* 0x000ee40000300800 */
[----:B------:R-:W2:Y:S02]  /*2bb30*/  LDL.LU R26, [R1+0xf38] ;  /* 0x000f3800011a7983 */ /* 0x000ea40000300800 */
[----:B------:R-:W2:Y:S01]  /*2bb40*/  LDL.LU R27, [R1+0xf3c] ;  /* 0x000f3c00011b7983 */ /* 0x000ea20000300800 */
[C---:B----4-:R-:W-:Y:S01]  /*2bb50*/  HMMA.16816.F32 R12, R20.reuse, R18, R12 ;  /* 0x00000012140c723c */ /* 0x050fe2000000180c */
[----:B--2---:R-:W-:Y:S01]  /*2bb60*/  STL.64 [R1+0x3040], R26 ;  /* 0x0030401a01007387 */ /* 0x004fe20000100a00 */
[----:B---3--:R0:W-:Y:S03]  /*2bb70*/  STL.64 [R1+0x3038], R24 ;  /* 0x0030381801007387 */ /* 0x0081e60000100a00 */
[----:B0-----:R-:W2:Y:S01]  /*2bb80*/  LDL.LU R24, [R1+0xf40] ;  /* 0x000f400001187983 */ /* 0x001ea20000300800 */
[----:B------:R-:W2:Y:S02]  /*2bb90*/  LDL.LU R25, [R1+0xf44] ;  /* 0x000f440001197983 */ /* 0x000ea40000300800 */
[----:B------:R-:W3:Y:S02]  /*2bba0*/  LDL.LU R26, [R1+0xf48] ;  /* 0x000f4800011a7983 */ /* 0x000ee40000300800 */
[----:B------:R-:W3:Y:S01]  /*2bbb0*/  LDL.LU R27, [R1+0xf4c] ;  /* 0x000f4c00011b7983 */ /* 0x000ee20000300800 */
[----:B------:R-:W-:Y:S01]  /*2bbc0*/  HMMA.16816.F32 R8, R20, R6, R8 ;  /* 0x000000061408723c */ /* 0x000fe20000001808 */
[----:B---3--:R-:W-:Y:S01]  /*2bbd0*/  STL.64 [R1+0x3058], R26 ;  /* 0x0030581a01007387 */ /* 0x008fe20000100a00 */
[----:B--2---:R0:W-:Y:S03]  /*2bbe0*/  STL.64 [R1+0x3050], R24 ;  /* 0x0030501801007387 */ /* 0x0041e60000100a00 */
[----:B0-----:R-:W2:Y:S01]  /*2bbf0*/  LDL.LU R24, [R1+0xf50] ;  /* 0x000f500001187983 */ /* 0x001ea20000300800 */
[----:B------:R-:W2:Y:S02]  /*2bc00*/  LDL.LU R25, [R1+0xf54] ;  /* 0x000f540001197983 */ /* 0x000ea40000300800 */
[----:B------:R-:W2:Y:S02]  /*2bc10*/  LDL.LU R26, [R1+0xf58] ;  /* 0x000f5800011a7983 */ /* 0x000ea40000300800 */
[----:B------:R-:W2:Y:S02]  /*2bc20*/  LDL.LU R27, [R1+0xf5c] ;  /* 0x000f5c00011b7983 */ /* 0x000ea40000300800 */
[----:B------:R0:W-:Y:S02]  /*2bc30*/  STL.64 [R1+0x680], R12 ;  /* 0x0006800c01007387 */ /* 0x0001e40000100a00 */
[----:B0-----:R-:W-:-:S02]  /*2bc40*/  IMAD.MOV.U32 R13, RZ, RZ, R18 ;  /* 0x000000ffff0d7224 */ /* 0x001fc400078e0012 */
[----:B------:R-:W-:Y:S02]  /*2bc50*/  IMAD.MOV.U32 R12, RZ, RZ, R19 ;  /* 0x000000ffff0c7224 */ /* 0x000fe400078e0013 */
[----:B------:R-:W0:Y:S04]  /*2bc60*/  LDSM.16.MT88.4 R16, [R3+0x4100] ;  /* 0x004100000310783b */ /* 0x000e280000004200 */
[----:B------:R1:W-:Y:S04]  /*2bc70*/  STL.64 [R1+0x688], R14 ;  /* 0x0006880e01007387 */ /* 0x0003e80000100a00 */
[----:B-1----:R-:W3:Y:S04]  /*2bc80*/  LDL.LU.64 R14, [R1+0x30a0] ;  /* 0x0030a000010e7983 */ /* 0x002ee80000300a00 */
[----:B0-----:R0:W-:Y:S01]  /*2bc90*/  STL.64 [R1+0x2ea0], R18 ;  /* 0x002ea01201007387 */ /* 0x0011e20000100a00 */
[----:B------:R-:W-:Y:S02]  /*2bca0*/  STL.64 [R1+0x2e98], R16 ;  /* 0x002e981001007387 */ /* 0x000fe40000100a00 */
[----:B0-----:R-:W-:-:S02]  /*2bcb0*/  IMAD.MOV.U32 R18, RZ, RZ, R29 ;  /* 0x000000ffff127224 */ /* 0x001fc400078e001d */
[----:B------:R-:W-:-:S05]  /*2bcc0*/  IMAD.MOV.U32 R19, RZ, RZ, R28 ;  /* 0x000000ffff137224 */ /* 0x000fca00078e001c */
[----:B------:R0:W-:Y:S01]  /*2bcd0*/  STL.64 [R1+0x2fb8], R18 ;  /* 0x002fb81201007387 */ /* 0x0001e20000100a00 */
[----:B------:R-:W-:Y:S02]  /*2bce0*/  IMAD.MOV.U32 R29, RZ, RZ, R6 ;  /* 0x000000ffff1d7224 */ /* 0x000fe400078e0006 */
[----:B------:R-:W-:Y:S01]  /*2bcf0*/  IMAD.MOV.U32 R28, RZ, RZ, R7 ;  /* 0x000000ffff1c7224 */ /* 0x000fe200078e0007 */
[----:B0-----:R-:W4:Y:S01]  /*2bd00*/  LDL.64 R18, [R1+0xc8] ;  /* 0x0000c80001127983 */ /* 0x001f220000100a00 */
[----:B------:R-:W-:Y:S02]  /*2bd10*/  STL.64 [R1+0xf80], R8 ;  /* 0x000f800801007387 */ /* 0x000fe40000100a00 */
[----:B------:R0:W-:Y:S02]  /*2bd20*/  STL.64 [R1+0xf88], R10 ;  /* 0x000f880a01007387 */ /* 0x0001e40000100a00 */
[----:B0-----:R-:W2:Y:S01]  /*2bd30*/  LDL.LU.64 R10, [R1+0x3098] ;  /* 0x00309800010a7983 */ /* 0x001ea20000300a00 */
[----:B------:R-:W2:Y:S02]  /*2bd40*/  LDL.LU.64 R8, [R1+0x3090] ;  /* 0x0030900001087983 */ /* 0x000ea40000300a00 */
[----:B------:R-:W2:Y:S02]  /*2bd50*/  LDL.LU.64 R6, [R1+0x3088] ;  /* 0x0030880001067983 */ /* 0x000ea40000300a00 */
[C---:B--2---:R-:W-:Y:S01]  /*2bd60*/  HMMA.16816.F32 R4, R20.reuse, R6, R8 ;  /* 0x000000061404723c */ /* 0x044fe20000001808 */
[----:B------:R-:W2:Y:S11]  /*2bd70*/  LDL.LU.64 R10, [R1+0x3080] ;  /* 0x00308000010a7983 */ /* 0x000eb60000300a00 */
[----:B------:R-:W-:Y:S11]  /*2bd80*/  @!UPT UIADD3 URZ, URZ, URZ, URZ ;  /* 0x0000003f3f3ff290 */ /* 0x000ff6000fffe03f */
        /* <DEDUP_REMOVED lines=8> */
[----:B------:R1:W-:Y:S02]  /*2be10*/  STL.64 [R1+0xf68], R6 ;  /* 0x000f680601007387 */ /* 0x0003e40000100a00 */
[----:B0-----:R-:W-:Y:S01]  /*2be20*/  IMAD.MOV.U32 R5, RZ, RZ, R10 ;  /* 0x000000ffff057224 */ /* 0x001fe200078e000a */
[----:B-1----:R-:W2:Y:S01]  /*2be30*/  LDL.LU.64 R6, [R1+0x3068] ;  /* 0x0030680001067983 */ /* 0x002ea20000300a00 */
[----:B------:R-:W-:Y:S02]  /*2be40*/  IMAD.MOV.U32 R4, RZ, RZ, R11 ;  /* 0x000000ffff047224 */ /* 0x000fe400078e000b */
[----:B------:R-:W2:Y:S02]  /*2be50*/  LDL.LU.64 R10, [R1+0x3060] ;  /* 0x00306000010a7983 */ /* 0x000ea40000300a00 */
[C---:B--2---:R-:W-:Y:S01]  /*2be60*/  HMMA.16816.F32 R8, R20.reuse, R10, R24 ;  /* 0x0000000a1408723c */ /* 0x044fe20000001818 */
[----:B------:R-:W2:Y:S01]  /*2be70*/  LDL.LU.64 R26, [R1+0x3058] ;  /* 0x00305800011a7983 */ /* 0x000ea20000300a00 */
[----:B------:R-:W2:Y:S11]  /*2be80*/  LDL.LU.64 R24, [R1+0x3050] ;  /* 0x0030500001187983 */ /* 0x000eb60000300a00 */
[----:B------:R-:W-:Y:S10]  /*2be90*/  @!UPT UIADD3 URZ, URZ, URZ, URZ ;  /* 0x0000003f3f3ff290 */ /* 0x000ff4000fffe03f */
[----:B------:R-:W-:Y:S01]  /*2bea0*/  STL.64 [R1+0xf50], R8 ;  /* 0x000f500801007387 */ /* 0x000fe20000100a00 */
        /* <DEDUP_REMOVED lines=24> */
[----:B------:R-:W3:Y:S02]  /*2c030*/  LDL.LU.64 R10, [R1+0x3000] ;  /* 0x00300000010a7983 */ /* 0x000ee40000300a00 */
[----:B------:R-:W3:Y:S02]  /*2c040*/  LDL.LU.64 R8, [R1+0x2ff8] ;  /* 0x002ff80001087983 */ /* 0x000ee40000300a00 */
[C---:B---3--:R-:W-:Y:S11]  /*2c050*/  HMMA.16816.F32 R8, R20.reuse, R14, R8 ;  /* 0x0000000e1408723c */ /* 0x048ff60000001808 */
[----:B------:R-:W-:Y:S11]  /*2c060*/  @!UPT UIADD3 URZ, URZ, URZ, URZ ;  /* 0x0000003f3f3ff290 */ /* 0x000ff6000fffe03f */
[----:B------:R-:W-:Y:S01]  /*2c070*/  @!UPT UIADD3 URZ, URZ, URZ, URZ ;  /* 0x0000003f3f3ff290 */ /* 0x000fe2000fffe03f */
[----:B------:R-:W-:Y:S01]  /*2c080*/  STL.64 [R1+0xf10], R8 ;  /* 0x000f100801007387 */ /* 0x000fe20000100a00 */
[----:B------:R0:W-:Y:S03]  /*2c090*/  STL.64 [R1+0xf18], R10 ;  /* 0x000f180a01007387 */ /* 0x0001e60000100a00 */
[----:B0-----:R-:W2:Y:S01]  /*2c0a0*/  LDL.LU.64 R10, [R1+0x2ff0] ;  /* 0x002ff000010a7983 */ /* 0x001ea20000300a00 */
[----:B------:R-:W-:Y:S02]  /*2c0b0*/  STL.64 [R1+0x2f78], R14 ;  /* 0x002f780e01007387 */ /* 0x000fe40000100a00 */
[----:B------:R0:W-:Y:S02]  /*2c0c0*/  STL.64 [R1+0x2fc0], R12 ;  /* 0x002fc00c01007387 */ /* 0x0001e40000100a00 */
[----:B0-----:R-:W-:Y:S02]  /*2c0d0*/  IMAD.MOV.U32 R12, RZ, RZ, R7 ;  /* 0x000000ffff0c7224 */ /* 0x001fe400078e0007 */
[----:B------:R-:W3:Y:S01]  /*2c0e0*/  LDL.LU R7, [R1+0x2fe8] ;  /* 0x002fe80001077983 */ /* 0x000ee20000300800 */
[----:B------:R-:W3:Y:S02]  /*2c0f0*/  LDL.LU R13, [R1+0x1044] ;  /* 0x00104400010d7983 */ /* 0x000ee40000300800 */
[----:B------:R-:W3:Y:S02]  /*2c100*/  LDL.LU R14, [R1+0x1048] ;  /* 0x00104800010e7983 */ /* 0x000ee40000300800 */
[----:B------:R-:W3:Y:S01]  /*2c110*/  LDL.LU R15, [R1+0x104c] ;  /* 0x00104c00010f7983 */ /* 0x000ee20000300800 */
[C---:B--2---:R-:W-:Y:S11]  /*2c120*/  HMMA.16816.F32 R24, R20.reuse, R10, R24 ;  /* 0x0000000a1418723c */ /* 0x044ff60000001818 */
[----:B------:R-:W-:Y:S11]  /*2c130*/  @!UPT UIADD3 URZ, URZ, URZ, URZ ;  /* 0x0000003f3f3ff290 */ /* 0x000ff6000fffe03f */
[----:B------:R-:W-:Y:S01]  /*2c140*/  @!UPT UIADD3 URZ, URZ, URZ, URZ ;  /* 0x0000003f3f3ff290 */ /* 0x000fe2000fffe03f */
[----:B------:R-:W-:Y:S01]  /*2c150*/  STL.64 [R1+0xf00], R24 ;  /* 0x000f001801007387 */ /* 0x000fe20000100a00 */
[----:B------:R0:W-:Y:S03]  /*2c160*/  STL.64 [R1+0xf08], R26 ;  /* 0x000f081a01007387 */ /* 0x0001e60000100a00 */
[----:B0-----:R-:W3:Y:S01]  /*2c170*/  LDL.LU.64 R26, [R1+0x2fe0] ;  /* 0x002fe000011a7983 */ /* 0x001ee20000300a00 */
[----:B------:R-:W3:Y:S02]  /*2c180*/  LDL.LU.64 R24, [R1+0x2fd8] ;  /* 0x002fd80001187983 */ /* 0x000ee40000300a00 */
[----:B---3--:R-:W-:Y:S01]  /*2c190*/  HMMA.16816.F32 R20, R20, R6, R24 ;  /* 0x000000061414723c */ /* 0x008fe20000001818 */
[----:B------:R-:W2:Y:S01]  /*2c1a0*/  LDL.LU.64 R26, [R1+0x2fd0] ;  /* 0x002fd000011a7983 */ /* 0x000ea20000300a00 */
[----:B------:R-:W2:Y:S02]  /*2c1b0*/  LDL.LU.64 R24, [R1+0x2fc8] ;  /* 0x002fc80001187983 */ /* 0x000ea40000300a00 */
[----:B----4-:R-:W-:-:S02]  /*2c1c0*/  IMAD.MOV.U32 R9, RZ, RZ, R18 ;  /* 0x000000ffff097224 */ /* 0x010fc400078e0012 */
[----:B------:R-:W-:Y:S11]  /*2c1d0*/  IMAD.MOV.U32 R8, RZ, RZ, R19 ;  /* 0x000000ffff087224 */ /* 0x000ff600078e0013 */
[----:B------:R-:W-:Y:S06]  /*2c1e0*/  @!UPT UIADD3 URZ, URZ, URZ, URZ ;  /* 0x0000003f3f3ff290 */ /* 0x000fec000fffe03f */
[----:B------:R0:W-:Y:S01]  /*2c1f0*/  STL.64 [R1+0x670], R20 ;  /* 0x0006701401007387 */ /* 0x0001e20000100a00 */
[----:B------:R1:W-:Y:S03]  /*2c200*/  STL.64 [R1+0x678], R22 ;  /* 0x0006781601007387 */ /* 0x0003e60000100a00 */
[----:B0-----:R-:W3:Y:S01]  /*2c210*/  LDL.LU R20, [R1+0x1030] ;  /* 0x0010300001147983 */ /* 0x001ee20000300800 */
[----:B------:R-:W3:Y:S02]  /*2c220*/  LDL.LU R21, [R1+0x1034] ;  /* 0x0010340001157983 */ /* 0x000ee40000300800 */
[----:B-1----:R-:W3:Y:S02]  /*2c230*/  LDL.LU R22, [R1+0x1038] ;  /* 0x0010380001167983 */ /* 0x002ee40000300800 */
[----:B------:R-:W3:Y:S01]  /*2c240*/  LDL.LU R23, [R1+0x103c] ;  /* 0x00103c0001177983 */ /* 0x000ee20000300800 */
[----:B------:R-:W-:Y:S01]  /*2c250*/  STL.64 [R1+0x2f48], R6 ;  /* 0x002f480601007387 */ /* 0x000fe20000100a00 */
[C---:B--2---:R-:W-:Y:S11]  /*2c260*/  HMMA.16816.F32 R12, R24.reuse, R18, R12 ;  /* 0x00000012180c723c */ /* 0x044ff6000000180c */
[----:B------:R-:W-:Y:S11]  /*2c270*/  @!UPT UIADD3 URZ, URZ, URZ, URZ ;  /* 0x0000003f3f3ff290 */ /* 0x000ff6000fffe03f */
[----:B------:R-:W-:Y:S01]  /*2c280*/  @!UPT UIADD3 URZ, URZ, URZ, URZ ;  /* 0x0000003f3f3ff290 */ /* 0x000fe2000fffe03f */
[----:B------:R0:W-:Y:S01]  /*2c290*/  STL.64 [R1+0x1040], R12 ;  /* 0x0010400c01007387 */ /* 0x0001e20000100a00 */
[----:B------:R-:W-:Y:S03]  /*2c2a0*/  STL.64 [R1+0x1048], R14 ;  /* 0x0010480e01007387 */ /* 0x000fe60000100a00 */
[----:B0-----:R-:W2:Y:S01]  /*2c2b0*/  LDL.LU.64 R12, [R1+0x2fc0] ;  /* 0x002fc000010c7983 */ /* 0x001ea20000300a00 */
[----:B------:R-:W3:Y:S02]  /*2c2c0*/  LDL.LU.64 R18, [R1+0x2fb8] ;  /* 0x002fb80001127983 */ /* 0x000ee40000300a00 */
[----:B------:R-:W-:Y:S02]  /*2c2d0*/  STL.64 [R1+0x2ec0], R10 ;  /* 0x002ec00a01007387 */ /* 0x000fe40000100a00 */
[----:B------:R3:W-:Y:S01]  /*2c2e0*/  STL.64 [R1+0x2eb8], R8 ;  /* 0x002eb80801007387 */ /* 0x0007e20000100a00 */
[----:B------:R-:W4:Y:S01]  /*2c2f0*/  LDL.LU R16, [R1+0x610] ;  /* 0x0006100001107983 */ /* 0x000f220000300800 */
[----:B---3--:R-:W-:Y:S11]  /*2c300*/  HMMA.16816.F32 R8, R24, R18, R20 ;  /* 0x000000121808723c */ /* 0x008ff60000001814 */
[----:B------:R-:W-:Y:S11]  /*2c310*/  @!UPT UIADD3 URZ, URZ, URZ, URZ ;  /* 0x0000003f3f3ff290 */ /* 0x000ff6000fffe03f */
[----:B------:R-:W-:Y:S01]  /*2c320*/  @!UPT UIADD3 URZ, URZ, URZ, URZ ;  /* 0x0000003f3f3ff290 */ /* 0x000fe2000fffe03f */
[----:B------:R0:W-:Y:S01]  /*2c330*/  STL.64 [R1+0x1030], R8 ;  /* 0x0010300801007387 */ /* 0x0001e20000100a00 */
[----:B------:R1:W-:Y:S02]  /*2c340*/  STL.64 [R1+0x1038], R10 ;  /* 0x0010380a01007387 */ /* 0x0003e40000100a00 */
[----:B------:R-:W4:Y:S02]  /*2c350*/  LDL.LU R17, [R1+0x614] ;  /* 0x0006140001117983 */ /* 0x000f240000300800 */
[----:B------:R-:W3:Y:S01]  /*2c360*/  LDL.LU R18, [R1+0x618] ;  /* 0x0006180001127983 */ /* 0x000ee20000300800 */
[----:B------:R-:W3:Y:S04]  /*2c370*/  LDL.LU R19, [R1+0x61c] ;  /* 0x00061c0001137983 */ /* 0x000ee80000300800 */
[----:B0-----:R-:W2:Y:S01]  /*2c380*/  LDL.LU R8, [R1+0xdf0] ;  /* 0x000df00001087983 */ /* 0x001ea20000300800 */
[----:B------:R-:W2:Y:S02]  /*2c390*/  LDL.LU R9, [R1+0xdf4] ;  /* 0x000df40001097983 */ /* 0x000ea40000300800 */
[----:B-1----:R-:W2:Y:S02]  /*2c3a0*/  LDL.LU R10, [R1+0xdf8] ;  /* 0x000df800010a7983 */ /* 0x002ea40000300800 */
[----:B------:R-:W2:Y:S02]  /*2c3b0*/  LDL.LU R11, [R1+0xdfc] ;  /* 0x000dfc00010b7983 */ /* 0x000ea40000300800 */
[----:B--2---:R0:W-:Y:S01]  /*2c3c0*/  STL.64 [R1+0x2ed0], R10 ;  /* 0x002ed00a01007387 */ /* 0x0041e20000100a00 */
[----:B------:R1:W-:Y:S02]  /*2c3d0*/  STL.64 [R1+0x2ec8], R8 ;  /* 0x002ec80801007387 */ /* 0x0003e40000100a00 */
[----:B0-----:R-:W-:-:S02]  /*2c3e0*/  IMAD.MOV.U32 R10, RZ, RZ, R0 ;  /* 0x000000ffff0a7224 */ /* 0x001fc400078e0000 */
[----:B------:R-:W-:Y:S01]  /*2c3f0*/  IMAD.MOV.U32 R11, RZ, RZ, R2 ;  /* 0x000000ffff0b7224 */ /* 0x000fe200078e0002 */
[----:B------:R-:W2:Y:S01]  /*2c400*/  LDL.LU R0, [R1+0x2fb4] ;  /* 0x002fb40001007983 */ /* 0x000ea20000300800 */
[----:B------:R-:W2:Y:S03]  /*2c410*/  LDL.LU R2, [R1+0x2fb0] ;  /* 0x002fb00001027983 */ /* 0x000ea60000300800 */
[----:B------:R0:W-:Y:S01]  /*2c420*/  STL.64 [R1+0x2ee8], R10 ;  /* 0x002ee80a01007387 */ /* 0x0001e20000100a00 */
[----:B-1----:R-:W2:Y:S02]  /*2c430*/  LDL.LU R8, [R1+0xe10] ;  /* 0x000e100001087983 */ /* 0x002ea40000300800 */
[----:B------:R-:W2:Y:S01]  /*2c440*/  LDL.LU R9, [R1+0xe14] ;  /* 0x000e140001097983 */ /* 0x000ea20000300800 */
[----:B0-----:R-:W2:Y:S01]  /*2c450*/  LDL.LU R10, [R1+0xe18] ;  /* 0x000e1800010a7983 */ /* 0x001ea20000300800 */
[----:B------:R-:W2:Y:S03]  /*2c460*/  LDL.LU R11, [R1+0xe1c] ;  /* 0x000e1c00010b7983 */ /* 0x000ea60000300800 */
[----:B--2---:R0:W-:Y:S01]  /*2c470*/  STL.64 [R1+0x2ef8], R10 ;  /* 0x002ef80a01007387 */ /* 0x0041e20000100a00 */
[----:B------:R-:W-:Y:S03]  /*2c480*/  STL.64 [R1+0x2ef0], R8 ;  /* 0x002ef00801007387 */ /* 0x000fe60000100a00 */
[----:B0-----:R-:W2:Y:S04]  /*2c490*/  LDL.64 R10, [R1+0x28] ;  /* 0x00002800010a7983 */ /* 0x001ea80000100a00 */
[----:B--2---:R0:W-:Y:S04]  /*2c4a0*/  STL.64 [R1+0x2f10], R10 ;  /* 0x002f100a01007387 */ /* 0x0041e80000100a00 */
[----:B0-----:R-:W2:Y:S04]  /*2c4b0*/  LDL.64 R10, [R1+0x38] ;  /* 0x00003800010a7983 */ /* 0x001ea80000100a00 */
[----:B--2---:R-:W-:Y:S01]  /*2c4c0*/  STL.64 [R1+0x2f28], R10 ;  /* 0x002f280a01007387 */ /* 0x004fe20000100a00 */
[----:B---3--:R-:W-:Y:S02]  /*2c4d0*/  STL.64 [R1+0x2eb0], R18 ;  /* 0x002eb01201007387 */ /* 0x008fe40000100a00 */
[----:B----4-:R0:W-:Y:S02]  /*2c4e0*/  STL.64 [R1+0x2ea8], R16 ;  /* 0x002ea81001007387 */ /* 0x0101e40000100a00 */
[----:B0-----:R-:W2:Y:S01]  /*2c4f0*/  LDL.LU R16, [R1+0xde0] ;  /* 0x000de00001107983 */ /* 0x001ea20000300800 */
[----:B------:R-:W2:Y:S02]  /*2c500*/  LDL.LU R17, [R1+0xde4] ;  /* 0x000de40001117983 */ /* 0x000ea40000300800 */
[----:B------:R-:W3:Y:S02]  /*2c510*/  LDL.LU R18, [R1+0xde8] ;  /* 0x000de80001127983 */ /* 0x000ee40000300800 */
[----:B------:R-:W3:Y:S02]  /*2c520*/  LDL.LU R19, [R1+0xdec] ;  /* 0x000dec0001137983 */ /* 0x000ee40000300800 */
[----:B------:R-:W-:-:S02]  /*2c530*/  IMAD.MOV.U32 R10, RZ, RZ, R5 ;  /* 0x000000ffff0a7224 */ /* 0x000fc400078e0005 */
[----:B------:R-:W-:-:S05]  /*2c540*/  IMAD.MOV.U32 R11, RZ, RZ, R4 ;  /* 0x000000ffff0b7224 */ /* 0x000fca00078e0004 */
[----:B------:R-:W-:Y:S04]  /*2c550*/  STL.64 [R1+0x2f40], R10 ;  /* 0x002f400a01007387 */ /* 0x000fe80000100a00 */
[----:B---3--:R-:W-:Y:S01]  /*2c560*/  STL.64 [R1+0x2ee0], R18 ;  /* 0x002ee01201007387 */ /* 0x008fe20000100a00 */
[----:B--2---:R0:W-:Y:S03]  /*2c570*/  STL.64 [R1+0x2ed8], R16 ;  /* 0x002ed81001007387 */ /* 0x0041e60000100a00 */
        /* <DEDUP_REMOVED lines=8> */
[----:B------:R-:W-:-:S02]  /*2c600*/  IMAD.MOV.U32 R23, RZ, RZ, R12 ;  /* 0x000000ffff177224 */ /* 0x000fc400078e000c */
[----:B------:R-:W-:Y:S01]  /*2c610*/  IMAD.MOV.U32 R22, RZ, RZ, R13 ;  /* 0x000000ffff167224 */ /* 0x000fe200078e000d */
[----:B--2---:R0:W-:Y:S01]  /*2c620*/  STL.64 [R1+0x2f58], R6 ;  /* 0x002f580601007387 */ /* 0x0041e20000100a00 */
[----:B----4-:R-:W-:Y:S02]  /*2c630*/  STL.64 [R1+0x2f50], R4 ;  /* 0x002f500401007387 */ /* 0x010fe40000100a00 */
[----:B0-----:R-:W-:Y:S02]  /*2c640*/  IMAD.MOV.U32 R6, RZ, RZ, R29 ;  /* 0x000000ffff067224 */ /* 0x001fe400078e001d */
[----:B------:R-:W-:-:S05]  /*2c650*/  IMAD.MOV.U32 R7, RZ, RZ, R28 ;  /* 0x000000ffff077224 */ /* 0x000fca00078e001c */
[----:B------:R-:W-:Y:S01]  /*2c660*/  STL.64 [R1+0x2f68], R6 ;  /* 0x002f680601007387 */ /* 0x000fe20000100a00 */
[----:B------:R-:W2:Y:S02]  /*2c670*/  LDL.LU R12, [R1+0x630] ;  /* 0x00063000010c7983 */ /* 0x000ea40000300800 */
[----:B------:R-:W2:Y:S02]  /*2c680*/  LDL.LU R13, [R1+0x634] ;  /* 0x00063400010d7983 */ /* 0x000ea40000300800 */
[----:B------:R-:W4:Y:S01]  /*2c690*/  LDL.LU R14, [R1+0x638] ;  /* 0x00063800010e7983 */ /* 0x000f220000300800 */
[----:B------:R-:W4:Y:S04]  /*2c6a0*/  LDL.LU R15, [R1+0x63c] ;  /* 0x00063c00010f7983 */ /* 0x000f280000300800 */
[----:B----4-:R0:W-:Y:S01]  /*2c6b0*/  STL.64 [R1+0x2f88], R14 ;  /* 0x002f880e01007387 */ /* 0x0101e20000100a00 */
[----:B--2---:R-:W-:Y:S02]  /*2c6c0*/  STL.64 [R1+0x2f80], R12 ;  /* 0x002f800c01007387 */ /* 0x004fe40000100a00 */
[----:B0-----:R-:W-:-:S02]  /*2c6d0*/  IMAD.MOV.U32 R14, RZ, RZ, R2 ;  /* 0x000000ffff0e7224 */ /* 0x001fc400078e0002 */
[----:B------:R-:W-:-:S05]  /*2c6e0*/  IMAD.MOV.U32 R15, RZ, RZ, R0 ;  /* 0x000000ffff0f7224 */ /* 0x000fca00078e0000 */
[----:B------:R0:W-:Y:S04]  /*2c6f0*/  STL.64 [R1+0x2f98], R14 ;  /* 0x002f980e01007387 */ /* 0x0001e80000100a00 */
[----:B0-----:R-:W2:Y:S01]  /*2c700*/  LDL.64 R14, [R1+0xa8] ;  /* 0x0000a800010e7983 */ /* 0x001ea20000100a00 */
[----:B------:R0:W-:Y:S03]  /*2c710*/  STL.64 [R1+0x2f70], R22 ;  /* 0x002f701601007387 */ /* 0x0001e60000100a00 */
[----:B0-----:R-:W4:Y:S04]  /*2c720*/  LDL.64 R22, [R1+0x88] ;  /* 0x0000880001167983 */ /* 0x001f280000100a00 */
[----:B----4-:R0:W-:Y:S01]  /*2c730*/  STL.64 [R1+0x2f90], R22 ;  /* 0x002f901601007387 */ /* 0x0101e20000100a00 */
[----:B------:R-:W4:Y:S02]  /*2c740*/  LDL.LU R20, [R1+0x1010] ;  /* 0x0010100001147983 */ /* 0x000f240000300800 */
[----:B------:R-:W4:Y:S01]  /*2c750*/  LDL.LU R21, [R1+0x1014] ;  /* 0x0010140001157983 */ /* 0x000f220000300800 */
[----:B0-----:R-:W2:Y:S01]  /*2c760*/  LDL.LU R22, [R1+0x1018] ;  /* 0x0010180001167983 */ /* 0x001ea20000300800 */
[----:B------:R-:W2:Y:S03]  /*2c770*/  LDL.LU R23, [R1+0x101c] ;  /* 0x00101c0001177983 */ /* 0x000ea60000300800 */
[----:B--2---:R-:W-:Y:S01]  /*2c780*/  STL.64 [R1+0x2fa8], R22 ;  /* 0x002fa81601007387 */ /* 0x004fe20000100a00 */
[----:B----4-:R0:W-:Y:S03]  /*2c790*/  STL.64 [R1+0x2fa0], R20 ;  /* 0x002fa01401007387 */ /* 0x0101e60000100a00 */
[----:B0-----:R-:W2:Y:S01]  /*2c7a0*/  LDL.LU R20, [R1+0x1020] ;  /* 0x0010200001147983 */ /* 0x001ea20000300800 */
[----:B------:R-:W2:Y:S02]  /*2c7b0*/  LDL.LU R21, [R1+0x1024] ;  /* 0x0010240001157983 */ /* 0x000ea40000300800 */
[----:B------:R-:W2:Y:S02]  /*2c7c0*/  LDL.LU R22, [R1+0x1028] ;  /* 0x0010280001167983 */ /* 0x000ea40000300800 */
[----:B------:R-:W2:Y:S01]  /*2c7d0*/  LDL.LU R23, [R1+0x102c] ;  /* 0x00102c0001177983 */ /* 0x000ea20000300800 */
[----:B------:R-:W4:Y:S01]  /*2c7e0*/  LDL.LU R4, [R1+0x620] ;  /* 0x0006200001047983 */ /* 0x000f220000300800 */
[----:B------:R-:W4:Y:S02]  /*2c7f0*/  LDL.LU R5, [R1+0x624] ;  /* 0x0006240001057983 */ /* 0x000f240000300800 */
[----:B------:R-:W4:Y:S02]  /*2c800*/  LDL.LU R6, [R1+0x628] ;  /* 0x0006280001067983 */ /* 0x000f240000300800 */
[----:B------:R-:W4:Y:S01]  /*2c810*/  LDL.LU R7, [R1+0x62c] ;  /* 0x00062c0001077983 */ /* 0x000f220000300800 */
[----:B------:R-:W2:Y:S04]  /*2c820*/  LDL.64 R10, [R1+0x58] ;  /* 0x00005800010a7983 */ /* 0x000ea80000100a00 */
[----:B--2---:R0:W-:Y:S01]  /*2c830*/  STL.64 [R1+0x2f60], R10 ;  /* 0x002f600a01007387 */ /* 0x0041e20000100a00 */
[----:B------:R-:W2:Y:S02]  /*2c840*/  LDL.LU R8, [R1+0xe60] ;  /* 0x000e600001087983 */ /* 0x000ea40000300800 */
[----:B------:R-:W2:Y:S01]  /*2c850*/  LDL.LU R9, [R1+0xe64] ;  /* 0x000e640001097983 */ /* 0x000ea20000300800 */
[----:B0-----:R-:W2:Y:S01]  /*2c860*/  LDL.LU R10, [R1+0xe68] ;  /* 0x000e6800010a7983 */ /* 0x001ea20000300800 */
[----:B------:R-:W2:Y:S02]  /*2c870*/  LDL.LU R11, [R1+0xe6c] ;  /* 0x000e6c00010b7983 */ /* 0x000ea40000300800 */
[----:B---3--:R-:W-:Y:S02]  /*2c880*/  STL.64 [R1+0x2f08], R18 ;  /* 0x002f081201007387 */ /* 0x008fe40000100a00 */
[----:B------:R0:W-:Y:S02]  /*2c890*/  STL.64 [R1+0x2f00], R16 ;  /* 0x002f001001007387 */ /* 0x0001e40000100a00 */
[----:B0-----:R-:W3:Y:S01]  /*2c8a0*/  LDL.LU R16, [R1+0xe20] ;  /* 0x000e200001107983 */ /* 0x001ee20000300800 */
[----:B------:R-:W3:Y:S02]  /*2c8b0*/  LDL.LU R17, [R1+0xe24] ;  /* 0x000e240001117983 */ /* 0x000ee40000300800 */
[----:B------:R-:W2:Y:S02]  /*2c8c0*/  LDL.LU R18, [R1+0xe28] ;  /* 0x000e280001127983 */ /* 0x000ea40000300800 */
[----:B------:R-:W2:Y:S01]  /*2c8d0*/  LDL.LU R19, [R1+0xe2c] ;  /* 0x000e2c0001137983 */ /* 0x000ea20000300800 */
[----:B------:R-:W-:Y:S01]  /*2c8e0*/  HMMA.16816.F32 R20, R24, R14, R20 ;  /* 0x0000000e1814723c */ /* 0x000fe20000001814 */
[----:B--2---:R-:W-:Y:S01]  /*2c8f0*/  STL.64 [R1+0x2f20], R18 ;  /* 0x002f201201007387 */ /* 0x004fe20000100a00 */
[----:B---3--:R0:W-:Y:S03]  /*2c900*/  STL.64 [R1+0x2f18], R16 ;  /* 0x002f181001007387 */ /* 0x0081e60000100a00 */
[----:B0-----:R-:W2:Y:S01]  /*2c910*/  LDL.LU R16, [R1+0xe30] ;  /* 0x000e300001107983 */ /* 0x001ea20000300800 */
[----:B------:R-:W2:Y:S02]  /*2c920*/  LDL.LU R17, [R1+0xe34] ;  /* 0x000e340001117983 */ /* 0x000ea40000300800 */
[----:B------:R-:W3:Y:S02]  /*2c930*/  LDL.LU R18, [R1+0xe38] ;  /* 0x000e380001127983 */ /* 0x000ee40000300800 */
[----:B------:R-:W3:Y:S02]  /*2c940*/  LDL.LU R19, [R1+0xe3c] ;  /* 0x000e3c0001137983 */ /* 0x000ee40000300800 */
[----:B------:R-:W-:-:S02]  /*2c950*/  IMAD.MOV.U32 R2, RZ, RZ, R14 ;  /* 0x000000ffff027224 */ /* 0x000fc400078e000e */
[----:B------:R-:W-:Y:S01]  /*2c960*/  IMAD.MOV.U32 R0, RZ, RZ, R15 ;  /* 0x000000ffff007224 */ /* 0x000fe200078e000f */
[----:B---3--:R-:W-:Y:S01]  /*2c970*/  STL.64 [R1+0x2f38], R18 ;  /* 0x002f381201007387 */ /* 0x008fe20000100a00 */
[----:B--2---:R0:W-:Y:S03]  /*2c980*/  STL.64 [R1+0x2f30], R16 ;  /* 0x002f301001007387 */ /* 0x0041e60000100a00 */
[----:B0-----:R-:W2:Y:S01]  /*2c990*/  LDL.LU R16, [R1+0xe40] ;  /* 0x000e400001107983 */ /* 0x001ea20000300800 */
[----:B------:R-:W2:Y:S02]  /*2c9a0*/  LDL.LU R17, [R1+0xe44] ;  /* 0x000e440001117983 */ /* 0x000ea40000300800 */
[----:B------:R-:W2:Y:S02]  /*2c9b0*/  LDL.LU R18, [R1+0xe48] ;  /* 0x000e480001127983 */ /* 0x000ea40000300800 */
[----:B------:R-:W2:Y:S01]  /*2c9c0*/  LDL.LU R19, [R1+0xe4c] ;  /* 0x000e4c0001137983 */ /* 0x000ea20000300800 */
[----:B------:R-:W-:Y:S01]  /*2c9d0*/  STL.64 [R1+0x1020], R20 ;  /* 0x0010201401007387 */ /* 0x000fe20000100a00 */
[----:B------:R0:W-:Y:S03]  /*2c9e0*/  STL.64 [R1+0x1028], R22 ;  /* 0x0010281601007387 */ /* 0x0001e60000100a00 */
[----:B0-----:R-:W3:Y:S01]  /*2c9f0*/  LDL.LU.64 R22, [R1+0x2fa8] ;  /* 0x002fa80001167983 */ /* 0x001ee20000300a00 */
[----:B------:R-:W3:Y:S02]  /*2ca00*/  LDL.LU.64 R20, [R1+0x2fa0] ;  /* 0x002fa00001147983 */ /* 0x000ee40000300a00 */
[----:B------:R-:W3:Y:S02]  /*2ca10*/  LDL.LU.64 R14, [R1+0x2f98] ;  /* 0x002f9800010e7983 */ /* 0x000ee40000300a00 */
[C---:B---3--:R-:W-:Y:S01]  /*2ca20*/  HMMA.16816.F32 R12, R24.reuse, R14, R20 ;  /* 0x0000000e180c723c */ /* 0x048fe20000001814 */
[----:B------:R-:W3:Y:S11]  /*2ca30*/  LDL.LU.64 R22, [R1+0x2f90] ;  /* 0x002f900001167983 */ /* 0x000ef60000300a00 */
[----:B------:R-:W-:Y:S11]  /*2ca40*/  @!UPT UIADD3 URZ, URZ, URZ, URZ ;  /* 0x0000003f3f3ff290 */ /* 0x000ff6000fffe03f */
        /* <DEDUP_REMOVED lines=8> */
[----:B------:R1:W-:Y:S02]  /*2cad0*/  STL.64 [R1+0x638], R14 ;  /* 0x0006380e01007387 */ /* 0x0003e40000100a00 */
[----:B0-----:R-:W-:Y:S01]  /*2cae0*/  IMAD.MOV.U32 R13, RZ, RZ, R22 ;  /* 0x000000ffff0d7224 */ /* 0x001fe200078e0016 */
[----:B-1----:R-:W3:Y:S01]  /*2caf0*/  LDL.LU.64 R14, [R1+0x2f78] ;  /* 0x002f7800010e7983 */ /* 0x002ee20000300a00 */
[----:B------:R-:W-:Y:S02]  /*2cb00*/  IMAD.MOV.U32 R12, RZ, RZ, R23 ;  /* 0x000000ffff0c7224 */ /* 0x000fe400078e0017 */
[----:B------:R-:W4:Y:S02]  /*2cb10*/  LDL.LU.64 R22, [R1+0x2f70] ;  /* 0x002f700001167983 */ /* 0x000f240000300a00 */
[C---:B----4-:R-:W-:Y:S01]  /*2cb20*/  HMMA.16816.F32 R20, R24.reuse, R22, R4 ;  /* 0x000000161814723c */ /* 0x050fe20000001804 */
[----:B------:R-:W4:Y:S11]  /*2cb30*/  LDL.LU.64 R6, [R1+0x2f68] ;  /* 0x002f680001067983 */ /* 0x000f360000300a00 */
[----:B------:R-:W-:Y:S11]  /*2cb40*/  @!UPT UIADD3 URZ, URZ, URZ, URZ ;  /* 0x0000003f3f3ff290 */ /* 0x000ff6000fffe03f */
[----:B------:R-:W-:Y:S01]  /*2cb50*/  STL.64 [R1+0x620], R20 ;  /* 0x0006201401007387 */ /* 0x000fe20000100a00 */
[----:B------:R-:W-:Y:S02]  /*2cb60*/  STL.64 [R1+0x628], R22 ;  /* 0x0006281601007387 */ /* 0x000fe40000100a00 */
[----:B------:R-:W0:Y:S02]  /*2cb70*/  LDSM.16.MT88.4 R20, [R3+0x4180] ;  /* 0x004180000314783b */ /* 0x000e240000004200 */
[----:B0-----:R0:W-:Y:S02]  /*2cb80*/  STL.64 [R1+0x2da0], R22 ;  /* 0x002da01601007387 */ /* 0x0011e40000100a00 */
[----:B------:R-:W-:Y:S02]  /*2cb90*/  STL.64 [R1+0x2d98], R20 ;  /* 0x002d981401007387 */ /* 0x000fe40000100a00 */
[----:B0-----:R-:W2:Y:S01]  /*2cba0*/  LDL.64 R22, [R1+0x18] ;  /* 0x0000180001167983 */ /* 0x001ea20000100a00 */
[C---:B----4-:R-:W-:Y:S03]  /*2cbb0*/  HMMA.16816.F32 R4, R24.reuse, R6, R8 ;  /* 0x000000061804723c */ /* 0x050fe60000001808 */
[----:B------:R-:W4:Y:S11]  /*2cbc0*/  LDL.LU.64 R10, [R1+0x2f60] ;  /* 0x002f6000010a7983 */ /* 0x000f360000300a00 */
[----:B------:R-:W-:Y:S09]  /*2cbd0*/  @!UPT UIADD3 URZ, URZ, URZ, URZ ;  /* 0x0000003f3f3ff290 */ /* 0x000ff2000fffe03f */
[----:B------:R-:W-:Y:S01]  /*2cbe0*/  STL.64 [R1+0xe60], R4 ;  /* 0x000e600401007387 */ /* 0x000fe20000100a00 */
[----:B------:R0:W-:Y:S03]  /*2cbf0*/  STL.64 [R1+0xe68], R6 ;  /* 0x000e680601007387 */ /* 0x0001e60000100a00 */
[----:B0-----:R-:W4:Y:S01]  /*2cc00*/  LDL.LU.64 R6, [R1+0x2f58] ;  /* 0x002f580001067983 */ /* 0x001f220000300a00 */
[----:B------:R-:W4:Y:S02]  /*2cc10*/  LDL.LU.64 R4, [R1+0x2f50] ;  /* 0x002f500001047983 */ /* 0x000f240000300a00 */
[C---:B----4-:R-:W-:Y:S11]  /*2cc20*/  HMMA.16816.F32 R4, R24.reuse, R10, R4 ;  /* 0x0000000a1804723c */ /* 0x050ff60000001804 */
[----:B------:R-:W-:Y:S11]  /*2cc30*/  @!UPT UIADD3 URZ, URZ, URZ, URZ ;  /* 0x0000003f3f3ff290 */ /* 0x000ff6000fffe03f */
[----:B------:R-:W-:Y:S01]  /*2cc40*/  @!UPT UIADD3 URZ, URZ, URZ, URZ ;  /* 0x0000003f3f3ff290 */ /* 0x000fe2000fffe03f */
[----:B------:R0:W-:Y:S01]  /*2cc50*/  STL.64 [R1+0xe50], R4 ;  /* 0x000e500401007387 */ /* 0x0001e20000100a00 */
[----:B------:R1:W-:Y:S02]  /*2cc60*/  STL.64 [R1+0xe58], R6 ;  /* 0x000e580601007387 */ /* 0x0003e40000100a00 */
[----:B0-----:R-:W-:Y:S01]  /*2cc70*/  IMAD.MOV.U32 R5, RZ, RZ, R10 ;  /* 0x000000ffff057224 */ /* 0x001fe200078e000a */
[----:B-1----:R-:W4:Y:S01]  /*2cc80*/  LDL.LU.64 R6, [R1+0x2f48] ;  /* 0x002f480001067983 */ /* 0x002f220000300a00 */
        /* <DEDUP_REMOVED lines=26> */
[----:B------:R-:W2:Y:S02]  /*2ce30*/  LDL.LU.64 R10, [R1+0x2ef8] ;  /* 0x002ef800010a7983 */ /* 0x000ea40000300a00 */
[----:B------:R-:W2:Y:S02]  /*2ce40*/  LDL.LU.64 R8, [R1+0x2ef0] ;  /* 0x002ef00001087983 */ /* 0x000ea40000300a00 */
[C---:B--2---:R-:W-:Y:S11]  /*2ce50*/  HMMA.16816.F32 R8, R24.reuse, R22, R8 ;  /* 0x000000161808723c */ /* 0x044ff60000001808 */
[----:B------:R-:W-:Y:S11]  /*2ce60*/  @!UPT UIADD3 URZ, URZ, URZ, URZ ;  /* 0x0000003f3f3ff290 */ /* 0x000ff6000fffe03f */
[----:B------:R-:W-:Y:S01]  /*2ce70*/  @!UPT UIADD3 URZ, URZ, URZ, URZ ;  /* 0x0000003f3f3ff290 */ /* 0x000fe2000fffe03f */
[----:B------:R-:W-:Y:S01]  /*2ce80*/  STL.64 [R1+0xe10], R8 ;  /* 0x000e100801007387 */ /* 0x000fe20000100a00 */
[----:B------:R0:W-:Y:S03]  /*2ce90*/  STL.64 [R1+0xe18], R10 ;  /* 0x000e180a01007387 */ /* 0x0001e60000100a00 */
[----:B0-----:R-:W2:Y:S01]  /*2cea0*/  LDL.LU.64 R10, [R1+0x2ee8] ;  /* 0x002ee800010a7983 */ /* 0x001ea20000300a00 */
[----:B------:R-:W-:Y:S01]  /*2ceb0*/  STL.64 [R1+0x2dd0], R22 ;  /* 0x002dd01601007387 */ /* 0x000fe20000100a00 */
        /* <DEDUP_REMOVED lines=13> */
[----:B0-----:R-:W2:Y:S01]  /*2cf90*/  LDL.LU.64 R10, [R1+0x2ec0] ;  /* 0x002ec000010a7983 */ /* 0x001ea20000300a00 */
[----:B------:R-:W3:Y:S02]  /*2cfa0*/  LDL.LU.64 R8, [R1+0x2eb8] ;  /* 0x002eb80001087983 */ /* 0x000ee40000300a00 */
[----:B------:R-:W-:Y:S01]  /*2cfb0*/  STL.64 [R1+0x2e90], R14 ;  /* 0x002e900e01007387 */ /* 0x000fe20000100a00 */
[C---:B--2---:R-:W-:Y:S11]  /*2cfc0*/  HMMA.16816.F32 R16, R24.reuse, R10, R16 ;  /* 0x0000000a1810723c */ /* 0x044ff60000001810 */
[----:B------:R-:W-:Y:S11]  /*2cfd0*/  @!UPT UIADD3 URZ, URZ, URZ, URZ ;  /* 0x0000003f3f3ff290 */ /* 0x000ff6000fffe03f */
[----:B------:R-:W-:Y:S01]  /*2cfe0*/  @!UPT UIADD3 URZ, URZ, URZ, URZ ;  /* 0x0000003f3f3ff290 */ /* 0x000fe2000fffe03f */
[----:B------:R-:W-:Y:S01]  /*2cff0*/  STL.64 [R1+0xde0], R16 ;  /* 0x000de01001007387 */ /* 0x000fe20000100a00 */
[----:B------:R0:W-:Y:S03]  /*2d000*/  STL.64 [R1+0xde8], R18 ;  /* 0x000de81201007387 */ /* 0x0001e60000100a00 */
[----:B0-----:R-:W4:Y:S01]  /*2d010*/  LDL.LU.64 R18, [R1+0x2eb0] ;  /* 0x002eb00001127983 */ /* 0x001f220000300a00 */
[----:B------:R-:W4:Y:S02]  /*2d020*/  LDL.LU.64 R16, [R1+0x2ea8] ;  /* 0x002ea80001107983 */ /* 0x000f240000300a00 */
[----:B------:R-:W-:Y:S01]  /*2d030*/  STL.64 [R1+0x2dc8], R10 ;  /* 0x002dc80a01007387 */ /* 0x000fe20000100a00 */
[----:B----4-:R-:W-:Y:S01]  /*2d040*/  HMMA.16816.F32 R24, R24, R6, R16 ;  /* 0x000000061818723c */ /* 0x010fe20000001810 */
[----:B------:R-:W2:Y:S01]  /*2d050*/  LDL.LU.64 R18, [R1+0x2ea0] ;  /* 0x002ea00001127983 */ /* 0x000ea20000300a00 */
[----:B------:R-:W2:Y:S11]  /*2d060*/  LDL.LU.64 R16, [R1+0x2e98] ;  /* 0x002e980001107983 */ /* 0x000eb60000300a00 */
[----:B------:R-:W-:Y:S10]  /*2d070*/  @!UPT UIADD3 URZ, URZ, URZ, URZ ;  /* 0x0000003f3f3ff290 */ /* 0x000ff4000fffe03f */
[----:B------:R0:W-:Y:S01]  /*2d080*/  STL.64 [R1+0x610], R24 ;  /* 0x0006101801007387 */ /* 0x0001e20000100a00 */
[----:B------:R1:W-:Y:S03]  /*2d090*/  STL.64 [R1+0x618], R26 ;  /* 0x0006181a01007387 */ /* 0x0003e60000100a00 */
[----:B0-----:R-:W2:Y:S01]  /*2d0a0*/  LDL.LU R24, [R1+0xfc0] ;  /* 0x000fc00001187983 */ /* 0x001ea20000300800 */
[----:B------:R-:W2:Y:S02]  /*2d0b0*/  LDL.LU R25, [R1+0xfc4] ;  /* 0x000fc40001197983 */ /* 0x000ea40000300800 */
[----:B-1----:R-:W2:Y:S02]  /*2d0c0*/  LDL.LU R26, [R1+0xfc8] ;  /* 0x000fc800011a7983 */ /* 0x002ea40000300800 */
[----:B------:R-:W2:Y:S02]  /*2d0d0*/  LDL.LU R27, [R1+0xfcc] ;  /* 0x000fcc00011b7983 */ /* 0x000ea40000300800 */
[----:B---3--:R-:W-:-:S02]  /*2d0e0*/  IMAD.MOV.U32 R10, RZ, RZ, R9 ;  /* 0x000000ffff0a7224 */ /* 0x008fc400078e0009 */
[----:B------:R-:W-:Y:S01]  /*2d0f0*/  IMAD.MOV.U32 R11, RZ, RZ, R8 ;  /* 0x000000ffff0b7224 */ /* 0x000fe200078e0008 */
[----:B------:R-:W-:Y:S01]  /*2d100*/  STL.64 [R1+0x2da8], R6 ;  /* 0x002da80601007387 */ /* 0x000fe20000100a00 */
[----:B------:R-:W3:Y:S05]  /*2d110*/  LDL.LU R8, [R1+0xcf0] ;  /* 0x000cf00001087983 */ /* 0x000eea0000300800 */
[----:B--2---:R-:W-:Y:S11]  /*2d120*/  HMMA.16816.F32 R24, R16, R10, R24 ;  /* 0x0000000a1018723c */ /* 0x004ff60000001818 */
[----:B------:R-:W-:Y:S11]  /*2d130*/  @!UPT UIADD3 URZ, URZ, URZ, URZ ;  /* 0x0000003f3f3ff290 */ /* 0x000ff6000fffe03f */
[----:B------:R-:W-:Y:S01]  /*2d140*/  @!UPT UIADD3 URZ, URZ, URZ, URZ ;  /* 0x0000003f3f3ff290 */ /* 0x000fe2000fffe03f */
[----:B------:R-:W-:Y:S01]  /*2d150*/  STL.64 [R1+0xfc0], R24 ;  /* 0x000fc01801007387 */ /* 0x000fe20000100a00 */
[----:B------:R-:W-:Y:S02]  /*2d160*/  STL.64 [R1+0xfc8], R26 ;  /* 0x000fc81a01007387 */ /* 0x000fe40000100a00 */
[----:B------:R-:W3:Y:S02]  /*2d170*/  LDL.LU R9, [R1+0xcf4] ;  /* 0x000cf40001097983 */ /* 0x000ee40000300800 */
[----:B------:R-:W2:Y:S01]  /*2d180*/  LDL.LU R10, [R1+0xcf8] ;  /* 0x000cf800010a7983 */ /* 0x000ea20000300800 */
[----:B------:R-:W2:Y:S01]  /*2d190*/  LDL.LU R11, [R1+0xcfc] ;  /* 0x000cfc00010b7983 */ /* 0x000ea20000300800 */
[----:B------:R-:W-:Y:S02]  /*2d1a0*/  IMAD.MOV.U32 R22, RZ, RZ, R29 ;  /* 0x000000ffff167224 */ /* 0x000fe400078e001d */
[----:B------:R-:W-:Y:S01]  /*2d1b0*/  IMAD.MOV.U32 R23, RZ, RZ, R28 ;  /* 0x000000ffff177224 */ /* 0x000fe200078e001c */
[----:B--2---:R-:W-:Y:S01]  /*2d1c0*/  STL.64 [R1+0x2de0], R10 ;  /* 0x002de00a01007387 */ /* 0x004fe20000100a00 */
[----:B---3--:R-:W-:Y:S03]  /*2d1d0*/  STL.64 [R1+0x2dd8], R8 ;  /* 0x002dd80801007387 */ /* 0x008fe60000100a00 */
[----:B------:R0:W-:Y:S02]  /*2d1e0*/  STL.64 [R1+0x2de8], R22 ;  /* 0x002de81601007387 */ /* 0x0001e40000100a00 */
[----:B0-----:R-:W-:-:S02]  /*2d1f0*/  IMAD.MOV.U32 R22, RZ, RZ, R21 ;  /* 0x000000ffff167224 */ /* 0x001fc400078e0015 */
[----:B------:R-:W-:-:S05]  /*2d200*/  IMAD.MOV.U32 R23, RZ, RZ, R20 ;  /* 0x000000ffff177224 */ /* 0x000fca00078e0014 */
[----:B------:R0:W-:Y:S01]  /*2d210*/  STL.64 [R1+0x2e00], R22 ;  /* 0x002e001601007387 */ /* 0x0001e20000100a00 */
[----:B------:R-:W2:Y:S02]  /*2d220*/  LDL.LU R8, [R1+0xd00] ;  /* 0x000d000001087983 */ /* 0x000ea40000300800 */
[----:B------:R-:W2:Y:S02]  /*2d230*/  LDL.LU R9, [R1+0xd04] ;  /* 0x000d040001097983 */ /* 0x000ea40000300800 */
[----:B------:R-:W3:Y:S01]  /*2d240*/  LDL.LU R10, [R1+0xd08] ;  /* 0x000d0800010a7983 */ /* 0x000ee20000300800 */
[----:B------:R-:W3:Y:S01]  /*2d250*/  LDL.LU R11, [R1+0xd0c] ;  /* 0x000d0c00010b7983 */ /* 0x000ee20000300800 */
[----:B------:R-:W4:Y:S02]  /*2d260*/  LDL.LU R20, [R1+0xd20] ;  /* 0x000d200001147983 */ /* 0x000f240000300800 */
[----:B------:R-:W4:Y:S01]  /*2d270*/  LDL.LU R21, [R1+0xd24] ;  /* 0x000d240001157983 */ /* 0x000f220000300800 */
[----:B0-----:R-:W2:Y:S01]  /*2d280*/  LDL.LU R22, [R1+0xd28] ;  /* 0x000d280001167983 */ /* 0x001ea20000300800 */
[----:B------:R-:W2:Y:S02]  /*2d290*/  LDL.LU R23, [R1+0xd2c] ;  /* 0x000d2c0001177983 */ /* 0x000ea40000300800 */
[----:B------:R-:W2:Y:S02]  /*2d2a0*/  LDL.64 R26, [R1+0x78] ;  /* 0x00007800011a7983 */ /* 0x000ea40000100a00 */
[----:B--2---:R0:W-:Y:S01]  /*2d2b0*/  STL.64 [R1+0x2e40], R26 ;  /* 0x002e401a01007387 */ /* 0x0041e20000100a00 */
[----:B------:R1:W-:Y:S02]  /*2d2c0*/  STL.64 [R1+0x2e10], R22 ;  /* 0x002e101601007387 */ /* 0x0003e40000100a00 */
[----:B----4-:R-:W-:Y:S02]  /*2d2d0*/  STL.64 [R1+0x2e08], R20 ;  /* 0x002e081401007387 */ /* 0x010fe40000100a00 */
[----:B0-----:R-:W-:-:S02]  /*2d2e0*/  IMAD.MOV.U32 R26, RZ, RZ, R13 ;  /* 0x000000ffff1a7224 */ /* 0x001fc400078e000d */
[----:B-1----:R-:W-:Y:S02]  /*2d2f0*/  IMAD.MOV.U32 R23, RZ, RZ, R4 ;  /* 0x000000ffff177224 */ /* 0x002fe400078e0004 */
[----:B------:R-:W-:Y:S02]  /*2d300*/  IMAD.MOV.U32 R27, RZ, RZ, R12 ;  /* 0x000000ffff1b7224 */ /* 0x000fe400078e000c */
[----:B------:R-:W-:Y:S01]  /*2d310*/  IMAD.MOV.U32 R22, RZ, RZ, R5 ;  /* 0x000000ffff167224 */ /* 0x000fe200078e0005 */
[----:B------:R-:W2:Y:S01]  /*2d320*/  LDL.LU R4, [R1+0xd40] ;  /* 0x000d400001047983 */ /* 0x000ea20000300800 */
[----:B------:R-:W2:Y:S02]  /*2d330*/  LDL.LU R5, [R1+0xd44] ;  /* 0x000d440001057983 */ /* 0x000ea40000300800 */
[----:B------:R-:W4:Y:S02]  /*2d340*/  LDL.LU R6, [R1+0xd48] ;  /* 0x000d480001067983 */ /* 0x000f240000300800 */
[----:B------:R-:W4:Y:S01]  /*2d350*/  LDL.LU R7, [R1+0xd4c] ;  /* 0x000d4c0001077983 */ /* 0x000f220000300800 */
[----:B------:R0:W-:Y:S04]  /*2d360*/  STL.64 [R1+0x2e58], R26 ;  /* 0x002e581a01007387 */ /* 0x0001e80000100a00 */
[----:B0-----:R-:W2:Y:S04]  /*2d370*/  LDL.64 R26, [R1+0x98] ;  /* 0x00009800011a7983 */ /* 0x001ea80000100a00 */
[----:B--2---:R-:W-:Y:S01]  /*2d380*/  STL.64 [R1+0x2e70], R26 ;  /* 0x002e701a01007387 */ /* 0x004fe20000100a00 */
[----:B----4-:R-:W-:Y:S02]  /*2d390*/  STL.64 [R1+0x2e38], R6 ;  /* 0x002e380601007387 */ /* 0x010fe40000100a00 */
[----:B------:R0:W-:Y:S02]  /*2d3a0*/  STL.64 [R1+0x2e30], R4 ;  /* 0x002e300401007387 */ /* 0x0001e40000100a00 */
[----:B0-----:R-:W2:Y:S01]  /*2d3b0*/  LDL.LU R4, [R1+0x5c0] ;  /* 0x0005c00001047983 */ /* 0x001ea20000300800 */
[----:B------:R-:W2:Y:S02]  /*2d3c0*/  LDL.LU R5, [R1+0x5c4] ;  /* 0x0005c40001057983 */ /* 0x000ea40000300800 */
[----:B------:R-:W4:Y:S02]  /*2d3d0*/  LDL.LU R6, [R1+0x5c8] ;  /* 0x0005c80001067983 */ /* 0x000f240000300800 */
[----:B------:R-:W4:Y:S02]  /*2d3e0*/  LDL.LU R7, [R1+0x5cc] ;  /* 0x0005cc0001077983 */ /* 0x000f240000300800 */
[----:B------:R-:W-:-:S02]  /*2d3f0*/  IMAD.MOV.U32 R26, RZ, RZ, R2 ;  /* 0x000000ffff1a7224 */ /* 0x000fc400078e0002 */
[----:B------:R-:W-:Y:S01]  /*2d400*/  IMAD.MOV.U32 R27, RZ, RZ, R0 ;  /* 0x000000ffff1b7224 */ /* 0x000fe200078e0000 */
[----:B------:R-:W3:Y:S01]  /*2d410*/  LDL.LU R12, [R1+0xfb0] ;  /* 0x000fb000010c7983 */ /* 0x000ee20000300800 */
[----:B------:R-:W3:Y:S02]  /*2d420*/  LDL.LU R13, [R1+0xfb4] ;  /* 0x000fb400010d7983 */ /* 0x000ee40000300800 */
[----:B------:R-:W3:Y:S02]  /*2d430*/  LDL.LU R14, [R1+0xfb8] ;  /* 0x000fb800010e7983 */ /* 0x000ee40000300800 */
[----:B------:R-:W3:Y:S01]  /*2d440*/  LDL.LU R15, [R1+0xfbc] ;  /* 0x000fbc00010f7983 */ /* 0x000ee20000300800 */
[----:B------:R0:W-:Y:S04]  /*2d450*/  STL.64 [R1+0x2e88], R26 ;  /* 0x002e881a01007387 */ /* 0x0001e80000100a00 */
[----:B0-----:R-:W3:Y:S04]  /*2d460*/  LDL.64 R26, [R1+0xb8] ;  /* 0x0000b800011a7983 */ /* 0x001ee80000100a00 */
[----:B----4-:R-:W-:Y:S01]  /*2d470*/  STL.64 [R1+0x2e50], R6 ;  /* 0x002e500601007387 */ /* 0x010fe20000100a00 */
[----:B--2---:R0:W-:Y:S03]  /*2d480*/  STL.64 [R1+0x2e48], R4 ;  /* 0x002e480401007387 */ /* 0x0041e60000100a00 */
[----:B0-----:R-:W2:Y:S01]  /*2d490*/  LDL.LU R4, [R1+0x5d0] ;  /* 0x0005d00001047983 */ /* 0x001ea20000300800 */
[----:B------:R-:W2:Y:S02]  /*2d4a0*/  LDL.LU R5, [R1+0x5d4] ;  /* 0x0005d40001057983 */ /* 0x000ea40000300800 */
[----:B------:R-:W4:Y:S02]  /*2d4b0*/  LDL.LU R6, [R1+0x5d8] ;  /* 0x0005d80001067983 */ /* 0x000f240000300800 */
[----:B------:R-:W4:Y:S02]  /*2d4c0*/  LDL.LU R7, [R1+0x5dc] ;  /* 0x0005dc0001077983 */ /* 0x000f240000300800 */
[----:B----4-:R-:W-:Y:S01]  /*2d4d0*/  STL.64 [R1+0x2e68], R6 ;  /* 0x002e680601007387 */ /* 0x010fe20000100a00 */
[----:B--2---:R0:W-:Y:S03]  /*2d4e0*/  STL.64 [R1+0x2e60], R4 ;  /* 0x002e600401007387 */ /* 0x0041e60000100a00 */
[----:B0-----:R-:W2:Y:S01]  /*2d4f0*/  LDL.LU R4, [R1+0xf90] ;  /* 0x000f900001047983 */ /* 0x001ea20000300800 */
[----:B------:R-:W2:Y:S02]  /*2d500*/  LDL.LU R5, [R1+0xf94] ;  /* 0x000f940001057983 */ /* 0x000ea40000300800 */
[----:B------:R-:W4:Y:S02]  /*2d510*/  LDL.LU R6, [R1+0xf98] ;  /* 0x000f980001067983 */ /* 0x000f240000300800 */
[----:B------:R-:W4:Y:S01]  /*2d520*/  LDL.LU R7, [R1+0xf9c] ;  /* 0x000f9c0001077983 */ /* 0x000f220000300800 */
[----:B---3--:R-:W-:Y:S01]  /*2d530*/  HMMA.16816.F32 R12, R16, R26, R12 ;  /* 0x0000001a100c723c */ /* 0x008fe2000000180c */
[----:B----4-:R-:W-:Y:S01]  /*2d540*/  STL.64 [R1+0x2e80], R6 ;  /* 0x002e800601007387 */ /* 0x010fe20000100a00 */
[----:B--2---:R0:W-:Y:S03]  /*2d550*/  STL.64 [R1+0x2e78], R4 ;  /* 0x002e780401007387 */ /* 0x0041e60000100a00 */
[----:B0-----:R-:W2:Y:S01]  /*2d560*/  LDL.LU R4, [R1+0xfa0] ;  /* 0x000fa00001047983 */ /* 0x001ea20000300800 */
[----:B------:R-:W2:Y:S02]  /*2d570*/  LDL.LU R5, [R1+0xfa4] ;  /* 0x000fa40001057983 */ /* 0x000ea40000300800 */
[----:B------:R-:W2:Y:S02]  /*2d580*/  LDL.LU R6, [R1+0xfa8] ;  /* 0x000fa80001067983 */ /* 0x000ea40000300800 */
[----:B------:R-:W2:Y:S01]  /*2d590*/  LDL.LU R7, [R1+0xfac] ;  /* 0x000fac0001077983 */ /* 0x000ea20000300800 */
[----:B------:R0:W-:Y:S04]  /*2d5a0*/  STL.64 [R1+0x2e28], R22 ;  /* 0x002e281601007387 */ /* 0x0001e80000100a00 */
[----:B0-----:R-:W3:Y:S01]  /*2d5b0*/  LDL.64 R22, [R1+0x68] ;  /* 0x0000680001167983 */ /* 0x001ee20000100a00 */
[----:B------:R-:W-:Y:S02]  /*2d5c0*/  STL.64 [R1+0x2df8], R10 ;  /* 0x002df80a01007387 */ /* 0x000fe40000100a00 */
[----:B------:R0:W-:Y:S02]  /*2d5d0*/  STL.64 [R1+0x2df0], R8 ;  /* 0x002df00801007387 */ /* 0x0001e40000100a00 */
[----:B0-----:R-:W4:Y:S01]  /*2d5e0*/  LDL.LU R8, [R1+0xd10] ;  /* 0x000d100001087983 */ /* 0x001f220000300800 */
[----:B------:R-:W4:Y:S02]  /*2d5f0*/  LDL.LU R9, [R1+0xd14] ;  /* 0x000d140001097983 */ /* 0x000f240000300800 */
[----:B------:R-:W2:Y:S02]  /*2d600*/  LDL.LU R10, [R1+0xd18] ;  /* 0x000d1800010a7983 */ /* 0x000ea40000300800 */
[----:B------:R-:W2:Y:S02]  /*2d610*/  LDL.LU R11, [R1+0xd1c] ;  /* 0x000d1c00010b7983 */ /* 0x000ea40000300800 */
[----:B--2---:R-:W-:Y:S01]  /*2d620*/  STL.64 [R1+0x2e20], R10 ;  /* 0x002e200a01007387 */ /* 0x004fe20000100a00 */
[----:B----4-:R0:W-:Y:S03]  /*2d630*/  STL.64 [R1+0x2e18], R8 ;  /* 0x002e180801007387 */ /* 0x0101e60000100a00 */
[----:B0-----:R-:W2:Y:S01]  /*2d640*/  LDL.LU R8, [R1+0xd30] ;  /* 0x000d300001087983 */ /* 0x001ea20000300800 */
[----:B------:R-:W2:Y:S02]  /*2d650*/  LDL.LU R9, [R1+0xd34] ;  /* 0x000d340001097983 */ /* 0x000ea40000300800 */
[----:B------:R-:W2:Y:S02]  /*2d660*/  LDL.LU R10, [R1+0xd38] ;  /* 0x000d3800010a7983 */ /* 0x000ea40000300800 */
[----:B------:R-:W2:Y:S01]  /*2d670*/  LDL.LU R11, [R1+0xd3c] ;  /* 0x000d3c00010b7983 */ /* 0x000ea20000300800 */
[----:B------:R0:W-:Y:S01]  /*2d680*/  STL.64 [R1+0xfb0], R12 ;  /* 0x000fb00c01007387 */ /* 0x0001e20000100a00 */
[----:B------:R1:W-:Y:S02]  /*2d690*/  STL.64 [R1+0xfb8], R14 ;  /* 0x000fb80e01007387 */ /* 0x0003e40000100a00 */
[----:B0-----:R-:W-:Y:S01]  /*2d6a0*/  IMAD.MOV.U32 R13, RZ, RZ, R26 ;  /* 0x000000ffff0d7224 */ /* 0x001fe200078e001a */
[----:B-1----:R-:W4:Y:S01]  /*2d6b0*/  LDL.LU.64 R14, [R1+0x2e90] ;  /* 0x002e9000010e7983 */ /* 0x002f220000300a00 */
[----:B------:R-:W-:-:S02]  /*2d6c0*/  IMAD.MOV.U32 R12, RZ, RZ, R27 ;  /* 0x000000ffff0c7224 */ /* 0x000fc400078e001b */
[----:B------:R-:W2:Y:S02]  /*2d6d0*/  LDL.LU.64 R26, [R1+0x2e88] ;  /* 0x002e8800011a7983 */ /* 0x000ea40000300a00 */
[C---:B--2---:R-:W-:Y:S01]  /*2d6e0*/  HMMA.16816.F32 R24, R16.reuse, R26, R4 ;  /* 0x0000001a1018723c */ /* 0x044fe20000001804 */
[----:B----4-:R0:W-:Y:S01]  /*2d6f0*/  STL.64 [R1+0x2db8], R14 ;  /* 0x002db80e01007387 */ /* 0x0101e20000100a00 */
[----:B------:R-:W-:Y:S03]  /*2d700*/  STL.64 [R1+0x2db0], R12 ;  /* 0x002db00c01007387 */ /* 0x000fe60000100a00 */
[----:B0-----:R-:W2:Y:S01]  /*2d710*/  LDL.64 R14, [R1+0x8] ;  /* 0x00000800010e7983 */ /* 0x001ea20000100a00 */
[----:B------:R-:W4:Y:S02]  /*2d720*/  LDL.LU.64 R6, [R1+0x2e80] ;  /* 0x002e800001067983 */ /* 0x000f240000300a00 */
[----:B------:R-:W4:Y:S11]  /*2d730*/  LDL.LU.64 R4, [R1+0x2e78] ;  /* 0x002e780001047983 */ /* 0x000f360000300a00 */
[----:B------:R-:W-:Y:S04]  /*2d740*/  @!UPT UIADD3 URZ, URZ, URZ, URZ ;  /* 0x0000003f3f3ff290 */ /* 0x000fe8000fffe03f */
[----:B------:R-:W-:Y:S01]  /*2d750*/  STL.64 [R1+0xfa0], R24 ;  /* 0x000fa01801007387 */ /* 0x000fe20000100a00 */
[----:B------:R0:W-:Y:S03]  /*2d760*/  STL.64 [R1+0xfa8], R26 ;  /* 0x000fa81a01007387 */ /* 0x0001e60000100a00 */
[----:B0-----:R-:W4:Y:S02]  /*2d770*/  LDL.LU.64 R26, [R1+0x2e70] ;  /* 0x002e7000011a7983 */ /* 0x001f240000300a00 */
        /* <DEDUP_REMOVED lines=9> */
[C---:B----4-:R-:W-:Y:S01]  /*2d810*/  HMMA.16816.F32 R24, R16.reuse, R26, R4 ;  /* 0x0000001a1018723c */ /* 0x050fe20000001804 */
[----:B------:R-:W4:Y:S01]  /*2d820*/  LDL.LU.64 R6, [R1+0x2e50] ;  /* 0x002e500001067983 */ /* 0x000f220000300a00 */
[----:B------:R-:W4:Y:S11]  /*2d830*/  LDL.LU.64 R4, [R1+0x2e48] ;  /* 0x002e480001047983 */ /* 0x000f360000300a00 */
[----:B------:R-:W-:Y:S10]  /*2d840*/  @!UPT UIADD3 URZ, URZ, URZ, URZ ;  /* 0x0000003f3f3ff290 */ /* 0x000ff4000fffe03f */
[----:B------:R-:W-:Y:S01]  /*2d850*/  STL.64 [R1+0x5d0], R24 ;  /* 0x0005d01801007387 */ /* 0x000fe20000100a00 */
[----:B------:R0:W-:Y:S03]  /*2d860*/  STL.64 [R1+0x5d8], R26 ;  /* 0x0005d81a01007387 */ /* 0x0001e60000100a00 */
[----:B0-----:R-:W4:Y:S02]  /*2d870*/  LDL.LU.64 R26, [R1+0x2e40] ;  /* 0x002e4000011a7983 */ /* 0x001f240000300a00 */
[C---:B----4-:R-:W-:Y:S11]  /*2d880*/  HMMA.16816.F32 R4, R16.reuse, R26, R4 ;  /* 0x0000001a1004723c */ /* 0x050ff60000001804 */
[----:B------:R-:W-:Y:S11]  /*2d890*/  @!UPT UIADD3 URZ, URZ, URZ, URZ ;  /* 0x0000003f3f3ff290 */ /* 0x000ff6000fffe03f */
[----:B------:R-:W-:Y:S01]  /*2d8a0*/  @!UPT UIADD3 URZ, URZ, URZ, URZ ;  /* 0x0000003f3f3ff290 */ /* 0x000fe2000fffe03f */
[----:B------:R-:W-:Y:S01]  /*2d8b0*/  STL.64 [R1+0x5c0], R4 ;  /* 0x0005c00401007387 */ /* 0x000fe20000100a00 */
[----:B------:R0:W-:Y:S03]  /*2d8c0*/  STL.64 [R1+0x5c8], R6 ;  /* 0x0005c80601007387 */ /* 0x0001e60000100a00 */
[----:B0-----:R-:W3:Y:S01]  /*2d8d0*/  LDL.LU.64 R6, [R1+0x2e38] ;  /* 0x002e380001067983 */ /* 0x001ee20000300a00 */
[----:B------:R-:W3:Y:S02]  /*2d8e0*/  LDL.LU.64 R4, [R1+0x2e30] ;  /* 0x002e300001047983 */ /* 0x000ee40000300a00 */
[----:B------:R-:W-:Y:S02]  /*2d8f0*/  IMAD.MOV.U32 R2, RZ, RZ, R26 ;  /* 0x000000ffff027224 */ /* 0x000fe400078e001a */
[----:B------:R-:W-:Y:S02]  /*2d900*/  IMAD.MOV.U32 R0, RZ, RZ, R27 ;  /* 0x000000ffff007224 */ /* 0x000fe400078e001b */
[----:B------:R-:W0:Y:S04]  /*2d910*/  LDSM.16.MT88.4 R24, [R3+0x4200] ;  /* 0x004200000318783b */ /* 0x000e280000004200 */
[----:B0-----:R0:W-:Y:S01]  /*2d920*/  STL.64 [R1+0x2c70], R26 ;  /* 0x002c701a01007387 */ /* 0x0011e20000100a00 */
[----:B------:R-:W-:Y:S03]  /*2d930*/  STL.64 [R1+0x2c68], R24 ;  /* 0x002c681801007387 */ /* 0x000fe60000100a00 */
[----:B0-----:R-:W4:Y:S04]  /*2d940*/  LDL R26, [R1+0x48] ;  /* 0x00004800011a7983 */ /* 0x001f280000100800 */
[----:B------:R-:W4:Y:S01]  /*2d950*/  LDL R27, [R1+0x4c] ;  /* 0x00004c00011b7983 */ /* 0x000f220000100800 */
[C---:B---3--:R-:W-:Y:S11]  /*2d960*/  HMMA.16816.F32 R4, R16.reuse, R22, R4 ;  /* 0x000000161004723c */ /* 0x048ff60000001804 */
[----:B------:R-:W-:Y:S11]  /*2d970*/  @!UPT UIADD3 URZ, URZ, URZ, URZ ;  /* 0x0000003f3f3ff290 */ /* 0x000ff6000fffe03f */
[----:B------:R-:W-:Y:S01]  /*2d980*/  @!UPT UIADD3 URZ, URZ, URZ, URZ ;  /* 0x0000003f3f3ff290 */ /* 0x000fe2000fffe03f */
[----:B------:R0:W-:Y:S01]  /*2d990*/  STL.64 [R1+0xd40], R4 ;  /* 0x000d400401007387 */ /* 0x0001e20000100a00 */
[----:B------:R-:W-:Y:S02]  /*2d9a0*/  STL.64 [R1+0xd48], R6 ;  /* 0x000d480601007387 */ /* 0x000fe40000100a00 */
[----:B0-----:R-:W-:Y:S02]  /*2d9b0*/  IMAD.MOV.U32 R5, RZ, RZ, R22 ;  /* 0x000000ffff057224 */ /* 0x001fe400078e0016 */
[----:B------:R-:W-:Y:S02]  /*2d9c0*/  IMAD.MOV.U32 R4, RZ, RZ, R23 ;  /* 0x000000ffff047224 */ /* 0x000fe400078e0017 */
[----:B------:R-:W3:Y:S03]  /*2d9d0*/  LDL.LU.64 R22, [R1+0x2e28] ;  /* 0x002e280001167983 */ /* 0x000ee60000300a00 */
[----:B------:R0:W-:Y:S02]  /*2d9e0*/  STL.64 [R1+0x2dc0], R4 ;  /* 0x002dc00401007387 */ /* 0x0001e40000100a00 */
[----:B0-----:R-:W2:Y:S01]  /*2d9f0*/  LDL.LU R4, [R1+0xce0] ;  /* 0x000ce00001047983 */ /* 0x001ea20000300800 */
[----:B------:R-:W2:Y:S02]  /*2da00*/  LDL.LU R5, [R1+0xce4] ;  /* 0x000ce40001057983 */ /* 0x000ea40000300800 */
[----:B------:R-:W2:Y:S02]  /*2da10*/  LDL.LU R6, [R1+0xce8] ;  /* 0x000ce80001067983 */ /* 0x000ea40000300800 */
[----:B------:R-:W2:Y:S01]  /*2da20*/  LDL.LU R7, [R1+0xcec] ;  /* 0x000cec0001077983 */ /* 0x000ea20000300800 */
[C---:B---3--:R-:W-:Y:S01]  /*2da30*/  HMMA.16816.F32 R20, R16.reuse, R22, R8 ;  /* 0x000000161014723c */ /* 0x048fe20000001808 */
[----:B------:R-:W3:Y:S01]  /*2da40*/  LDL.LU.64 R10, [R1+0x2e20] ;  /* 0x002e2000010a7983 */ /* 0x000ee20000300a00 */
[----:B------:R-:W3:Y:S11]  /*2da50*/  LDL.LU.64 R8, [R1+0x2e18] ;  /* 0x002e180001087983 */ /* 0x000ef60000300a00 */
[----:B------:R-:W-:Y:S10]  /*2da60*/  @!UPT UIADD3 URZ, URZ, URZ, URZ ;  /* 0x0000003f3f3ff290 */ /* 0x000ff4000fffe03f */
[----:B------:R-:W-:Y:S01]  /*2da70*/  STL.64 [R1+0xd30], R20 ;  /* 0x000d301401007387 */ /* 0x000fe20000100a00 */
[----:B------:R0:W-:Y:S03]  /*2da80*/  STL.64 [R1+0xd38], R22 ;  /* 0x000d381601007387 */ /* 0x0001e60000100a00 */
[----:B0-----:R-:W4:Y:S01]  /*2da90*/  LDL.LU.64 R22, [R1+0x2e10] ;  /* 0x002e100001167983 */ /* 0x001f220000300a00 */
[----:B------:R-:W4:Y:S02]  /*2daa0*/  LDL.LU.64 R20, [R1+0x2e08] ;  /* 0x002e080001147983 */ /* 0x000f240000300a00 */
[C---:B----4-:R-:W-:Y:S11]  /*2dab0*/  HMMA.16816.F32 R20, R16.reuse, R26, R20 ;  /* 0x0000001a1014723c */ /* 0x050ff60000001814 */
[----:B------:R-:W-:Y:S11]  /*2dac0*/  @!UPT UIADD3 URZ, URZ, URZ, URZ ;  /* 0x0000003f3f3ff290 */ /* 0x000ff6000fffe03f */
[----:B------:R-:W-:Y:S01]  /*2dad0*/  @!UPT UIADD3 URZ, URZ, URZ, URZ ;  /* 0x0000003f3f3ff290 */ /* 0x000fe2000fffe03f */
[----:B------:R-:W-:Y:S01]  /*2dae0*/  STL.64 [R1+0xd20], R20 ;  /* 0x000d201401007387 */ /* 0x000fe20000100a00 */
        /* <DEDUP_REMOVED lines=15> */
[----:B0-----:R-:W3:Y:S01]  /*2dbe0*/  LDL.LU.64 R22, [R1+0x2dd0] ;  /* 0x002dd00001167983 */ /* 0x001ee20000300a00 */
[----:B--2---:R-:W-:Y:S01]  /*2dbf0*/  HMMA.16816.F32 R4, R16, R14, R4 ;  /* 0x0000000e1004723c */ /* 0x004fe20000001804 */
[----:B------:R-:W-:Y:S02]  /*2dc00*/  IMAD.MOV.U32 R25, RZ, RZ, R14 ;  /* 0x000000ffff197224 */ /* 0x000fe400078e000e */
[----:B------:R-:W-:-:S05]  /*2dc10*/  IMAD.MOV.U32 R24, RZ, RZ, R15 ;  /* 0x000000ffff187224 */ /* 0x000fca00078e000f */
[----:B---3--:R-:W-:Y:S11]  /*2dc20*/  HMMA.16816.F32 R8, R16, R22, R8 ;  /* 0x000000161008723c */ /* 0x008ff60000001808 */
[----:B------:R-:W-:Y:S11]  /*2dc30*/  @!UPT UIADD3 URZ, URZ, URZ, URZ ;  /* 0x0000003f3f3ff290 */ /* 0x000ff6000fffe03f */
[----:B------:R-:W-:Y:S01]  /*2dc40*/  @!UPT UIADD3 URZ, URZ, URZ, URZ ;  /* 0x0000003f3f3ff290 */ /* 0x000fe2000fffe03f */
[----:B------:R-:W-:Y:S01]  /*2dc50*/  STL.64 [R1+0xcf0], R8 ;  /* 0x000cf00801007387 */ /* 0x000fe20000100a00 */
[----:B------:R0:W-:Y:S03]  /*2dc60*/  STL.64 [R1+0xcf8], R10 ;  /* 0x000cf80a01007387 */ /* 0x0001e60000100a00 */
[----:B0-----:R-:W2:Y:S01]  /*2dc70*/  LDL.LU.64 R10, [R1+0x2dc8] ;  /* 0x002dc800010a7983 */ /* 0x001ea20000300a00 */
[----:B------:R-:W3:Y:S02]  /*2dc80*/  LDL.LU R20, [R1+0xcd0] ;  /* 0x000cd00001147983 */ /* 0x000ee40000300800 */
[----:B------:R-:W-:Y:S02]  /*2dc90*/  IMAD.MOV.U32 R9, RZ, RZ, R22 ;  /* 0x000000ffff097224 */ /* 0x000fe400078e0016 */
[----:B------:R-:W3:Y:S02]  /*2dca0*/  LDL.LU R21, [R1+0xcd4] ;  /* 0x000cd40001157983 */ /* 0x000ee40000300800 */
[----:B------:R-:W-:Y:S01]  /*2dcb0*/  IMAD.MOV.U32 R8, RZ, RZ, R23 ;  /* 0x000000ffff087224 */ /* 0x000fe200078e0017 */
[----:B------:R-:W3:Y:S01]  /*2dcc0*/  LDL.LU R22, [R1+0xcd8] ;  /* 0x000cd80001167983 */ /* 0x000ee20000300800 */
[----:B------:R-:W3:Y:S02]  /*2dcd0*/  LDL.LU R23, [R1+0xcdc] ;  /* 0x000cdc0001177983 */ /* 0x000ee40000300800 */
[----:B------:R0:W-:Y:S02]  /*2dce0*/  STL.64 [R1+0xce0], R4 ;  /* 0x000ce00401007387 */ /* 0x0001e40000100a00 */
[----:B------:R-:W-:Y:S01]  /*2dcf0*/  STL.64 [R1+0xce8], R6 ;  /* 0x000ce80601007387 */ /* 0x000fe20000100a00 */
[----:B0-----:R-:W4:Y:S01]  /*2dd00*/  LDL.LU.64 R4, [R1+0x2dc0] ;  /* 0x002dc00001047983 */ /* 0x001f220000300a00 */
[----:B------:R-:W3:Y:S02]  /*2dd10*/  LDL.LU.64 R14, [R1+0x2db8] ;  /* 0x002db800010e7983 */ /* 0x000ee40000300a00 */
[----:B------:R-:W2:Y:S02]  /*2dd20*/  LDL.LU.64 R12, [R1+0x2db0] ;  /* 0x002db000010c7983 */ /* 0x000ea40000300a00 */
[----:B------:R-:W-:Y:S01]  /*2dd30*/  STL.64 [R1+0x2cf8], R26 ;  /* 0x002cf81a01007387 */ /* 0x000fe20000100a00 */
[----:B------:R0:W-:Y:S04]  /*2dd40*/  STL.64 [R1+0x2cf0], R24 ;  /* 0x002cf01801007387 */ /* 0x0001e80000100a00 */
[----:B0-----:R-:W2:Y:S01]  /*2dd50*/  LDL.LU R24, [R1+0xc00] ;  /* 0x000c000001187983 */ /* 0x001ea20000300800 */
[----:B------:R-:W2:Y:S02]  /*2dd60*/  LDL.LU R25, [R1+0xc04] ;  /* 0x000c040001197983 */ /* 0x000ea40000300800 */
[----:B------:R-:W2:Y:S02]  /*2dd70*/  LDL.LU R26, [R1+0xc08] ;  /* 0x000c0800011a7983 */ /* 0x000ea40000300800 */
[----:B------:R-:W2:Y:S02]  /*2dd80*/  LDL.LU R27, [R1+0xc0c] ;  /* 0x000c0c00011b7983 */ /* 0x000ea40000300800 */
[----:B--2---:R4:W-:Y:S01]  /*2dd90*/  STL.64 [R1+0x2d08], R26 ;  /* 0x002d081a01007387 */ /* 0x0049e20000100a00 */
[----:B------:R0:W-:Y:S02]  /*2dda0*/  STL.64 [R1+0x2d00], R24 ;  /* 0x002d001801007387 */ /* 0x0001e40000100a00 */
[----:B----4-:R-:W-:-:S02]  /*2ddb0*/  IMAD.MOV.U32 R26, RZ, RZ, R5 ;  /* 0x000000ffff1a7224 */ /* 0x010fc400078e0005 */
[----:B------:R-:W-:-:S05]  /*2ddc0*/  IMAD.MOV.U32 R27, RZ, RZ, R4 ;  /* 0x000000ffff1b7224 */ /* 0x000fca00078e0004 */
[----:B------:R1:W-:Y:S01]  /*2ddd0*/  STL.64 [R1+0x2d18], R26 ;  /* 0x002d181a01007387 */ /* 0x0003e20000100a00 */
[----:B0-----:R-:W2:Y:S02]  /*2dde0*/  LDL.LU R24, [R1+0x4f0] ;  /* 0x0004f00001187983 */ /* 0x001ea40000300800 */
[----:B------:R-:W2:Y:S01]  /*2ddf0*/  LDL.LU R25, [R1+0x4f4] ;  /* 0x0004f40001197983 */ /* 0x000ea20000300800 */
[----:B-1----:R-:W4:Y:S01]  /*2de00*/  LDL.LU R26, [R1+0x4f8] ;  /* 0x0004f800011a7983 */ /* 0x002f220000300800 */
[----:B------:R-:W4:Y:S02]  /*2de10*/  LDL.LU R27, [R1+0x4fc] ;  /* 0x0004fc00011b7983 */ /* 0x000f240000300800 */
[----:B------:R-:W2:Y:S02]  /*2de20*/  LDL.LU R4, [R1+0xcc0] ;  /* 0x000cc00001047983 */ /* 0x000ea40000300800 */
[----:B------:R-:W3:Y:S01]  /*2de30*/  LDL.LU R5, [R1+0xcc4] ;  /* 0x000cc40001057983 */ /* 0x000ee20000300800 */
[----:B------:R-:W3:Y:S01]  /*2de40*/  LDL.LU R6, [R1+0xcc8] ;  /* 0x000cc80001067983 */ /* 0x000ee20000300800 */
[----:B------:R-:W3:Y:S03]  /*2de50*/  LDL.LU R7, [R1+0xccc] ;  /* 0x000ccc0001077983 */ /* 0x000ee60000300800 */
[----:B----4-:R0:W-:Y:S01]  /*2de60*/  STL.64 [R1+0x2d28], R26 ;  /* 0x002d281a01007387 */ /* 0x0101e20000100a00 */
[----:B--2---:R-:W-:Y:S03]  /*2de70*/  STL.64 [R1+0x2d20], R24 ;  /* 0x002d201801007387 */ /* 0x004fe60000100a00 */
[----:B0-----:R-:W2:Y:S01]  /*2de80*/  LDL.64 R26, [R1+0x88] ;  /* 0x00008800011a7983 */ /* 0x001ea20000100a00 */
[----:B---3--:R-:W-:Y:S03]  /*2de90*/  HMMA.16816.F32 R20, R16, R14, R20 ;  /* 0x0000000e1014723c */ /* 0x008fe60000001814 */
[----:B--2---:R0:W-:Y:S02]  /*2dea0*/  STL.64 [R1+0x2d40], R26 ;  /* 0x002d401a01007387 */ /* 0x0041e40000100a00 */
[----:B0-----:R-:W-:-:S02]  /*2deb0*/  IMAD.MOV.U32 R26, RZ, RZ, R29 ;  /* 0x000000ffff1a7224 */ /* 0x001fc400078e001d */
[----:B------:R-:W-:-:S05]  /*2dec0*/  IMAD.MOV.U32 R27, RZ, RZ, R28 ;  /* 0x000000ffff1b7224 */ /* 0x000fca00078e001c */
[----:B------:R0:W-:Y:S04]  /*2ded0*/  STL.64 [R1+0x2d58], R26 ;  /* 0x002d581a01007387 */ /* 0x0001e80000100a00 */
[----:B0-----:R-:W2:Y:S04]  /*2dee0*/  LDL.64 R26, [R1+0xa8] ;  /* 0x0000a800011a7983 */ /* 0x001ea80000100a00 */
[----:B--2---:R0:W-:Y:S03]  /*2def0*/  STL.64 [R1+0x2d68], R26 ;  /* 0x002d681a01007387 */ /* 0x0041e60000100a00 */
[----:B------:R-:W-:Y:S02]  /*2df00*/  STL.64 [R1+0xcd0], R20 ;  /* 0x000cd01401007387 */ /* 0x000fe40000100a00 */
[----:B------:R-:W-:Y:S02]  /*2df10*/  STL.64 [R1+0xcd8], R22 ;  /* 0x000cd81601007387 */ /* 0x000fe40000100a00 */
[----:B0-----:R-:W-:-:S02]  /*2df20*/  IMAD.MOV.U32 R26, RZ, RZ, R13 ;  /* 0x000000ffff1a7224 */ /* 0x001fc400078e000d */
[----:B------:R-:W-:-:S05]  /*2df30*/  IMAD.MOV.U32 R27, RZ, RZ, R12 ;  /* 0x000000ffff1b7224 */ /* 0x000fca00078e000c */
[----:B------:R0:W-:Y:S04]  /*2df40*/  STL.64 [R1+0x2d80], R26 ;  /* 0x002d801a01007387 */ /* 0x0001e80000100a00 */
[----:B0-----:R-:W2:Y:S01]  /*2df50*/  LDL.64 R26, [R1+0xc8] ;  /* 0x0000c800011a7983 */ /* 0x001ea20000100a00 */
[----:B------:R0:W-:Y:S02]  /*2df60*/  STL.64 [R1+0x2d60], R14 ;  /* 0x002d600e01007387 */ /* 0x0001e40000100a00 */
[----:B------:R-:W3:Y:S02]  /*2df70*/  LDL.LU R12, [R1+0x520] ;  /* 0x00052000010c7983 */ /* 0x000ee40000300800 */
[----:B------:R-:W3:Y:S01]  /*2df80*/  LDL.LU R13, [R1+0x524] ;  /* 0x00052400010d7983 */ /* 0x000ee20000300800 */
[----:B0-----:R-:W4:Y:S01]  /*2df90*/  LDL.LU R14, [R1+0x528] ;  /* 0x00052800010e7983 */ /* 0x001f220000300800 */
[----:B------:R-:W4:Y:S02]  /*2dfa0*/  LDL.LU R15, [R1+0x52c] ;  /* 0x00052c00010f7983 */ /* 0x000f240000300800 */
[----:B------:R-:W2:Y:S02]  /*2dfb0*/  LDL.LU R20, [R1+0x5b0] ;  /* 0x0005b00001147983 */ /* 0x000ea40000300800 */
[----:B------:R-:W2:Y:S01]  /*2dfc0*/  LDL.LU R21, [R1+0x5b4] ;  /* 0x0005b40001157983 */ /* 0x000ea20000300800 */
[----:B------:R-:W2:Y:S01]  /*2dfd0*/  LDL.LU R22, [R1+0x5b8] ;  /* 0x0005b80001167983 */ /* 0x000ea20000300800 */
[----:B------:R-:W2:Y:S01]  /*2dfe0*/  LDL.LU R23, [R1+0x5bc] ;  /* 0x0005bc0001177983 */ /* 0x000ea20000300800 */
[C---:B------:R-:W-:Y:S02]  /*2dff0*/  HMMA.16816.F32 R4, R16.reuse, R10, R4 ;  /* 0x0000000a1004723c */ /* 0x040fe40000001804 */
[----:B----4-:R-:W-:Y:S01]  /*2e000*/  STL.64 [R1+0x2d78], R14 ;  /* 0x002d780e01007387 */ /* 0x010fe20000100a00 */
[----:B---3--:R0:W-:Y:S03]  /*2e010*/  STL.64 [R1+0x2d70], R12 ;  /* 0x002d700c01007387 */ /* 0x0081e60000100a00 */
[----:B0-----:R-:W3:Y:S01]  /*2e020*/  LDL.LU R12, [R1+0x530] ;  /* 0x00053000010c7983 */ /* 0x001ee20000300800 */
[----:B------:R-:W3:Y:S02]  /*2e030*/  LDL.LU R13, [R1+0x534] ;  /* 0x00053400010d7983 */ /* 0x000ee40000300800 */
[----:B------:R-:W4:Y:S02]  /*2e040*/  LDL.LU R14, [R1+0x538] ;  /* 0x00053800010e7983 */ /* 0x000f240000300800 */
[----:B------:R-:W4:Y:S02]  /*2e050*/  LDL.LU R15, [R1+0x53c] ;  /* 0x00053c00010f7983 */ /* 0x000f240000300800 */
[----:B----4-:R-:W-:Y:S01]  /*2e060*/  STL.64 [R1+0x2d90], R14 ;  /* 0x002d900e01007387 */ /* 0x010fe20000100a00 */
[----:B---3--:R0:W-:Y:S03]  /*2e070*/  STL.64 [R1+0x2d88], R12 ;  /* 0x002d880c01007387 */ /* 0x0081e60000100a00 */
[----:B0-----:R-:W3:Y:S01]  /*2e080*/  LDL.LU R12, [R1+0x540] ;  /* 0x00054000010c7983 */ /* 0x001ee20000300800 */
[----:B------:R-:W3:Y:S02]  /*2e090*/  LDL.LU R13, [R1+0x544] ;  /* 0x00054400010d7983 */ /* 0x000ee40000300800 */
[----:B------:R-:W3:Y:S02]  /*2e0a0*/  LDL.LU R14, [R1+0x548] ;  /* 0x00054800010e7983 */ /* 0x000ee40000300800 */
[----:B------:R-:W3:Y:S01]  /*2e0b0*/  LDL.LU R15, [R1+0x54c] ;  /* 0x00054c00010f7983 */ /* 0x000ee20000300800 */
[----:B------:R-:W-:Y:S01]  /*2e0c0*/  STL.64 [R1+0xcc0], R4 ;  /* 0x000cc00401007387 */ /* 0x000fe20000100a00 */
[----:B------:R0:W-:Y:S03]  /*2e0d0*/  STL.64 [R1+0xcc8], R6 ;  /* 0x000cc80601007387 */ /* 0x0001e60000100a00 */
[----:B0-----:R-:W2:Y:S01]  /*2e0e0*/  LDL.LU.64 R6, [R1+0x2da8] ;  /* 0x002da80001067983 */ /* 0x001ea20000300a00 */
        /* <DEDUP_REMOVED lines=10> */
[----:B------:R-:W4:Y:S02]  /*2e190*/  LDL.LU R10, [R1+0x508] ;  /* 0x00050800010a7983 */ /* 0x000f240000300800 */
[----:B------:R-:W4:Y:S01]  /*2e1a0*/  LDL.LU R11, [R1+0x50c] ;  /* 0x00050c00010b7983 */ /* 0x000f220000300800 */
[----:B------:R-:W-:Y:S01]  /*2e1b0*/  HMMA.16816.F32 R16, R16, R6, R20 ;  /* 0x000000061010723c */ /* 0x000fe20000001814 */
[----:B----4-:R-:W-:Y:S01]  /*2e1c0*/  STL.64 [R1+0x2d50], R10 ;  /* 0x002d500a01007387 */ /* 0x010fe20000100a00 */
[----:B--2---:R0:W-:Y:S03]  /*2e1d0*/  STL.64 [R1+0x2d48], R8 ;  /* 0x002d480801007387 */ /* 0x0041e60000100a00 */
[----:B0-----:R-:W2:Y:S01]  /*2e1e0*/  LDL.LU R8, [R1+0x510] ;  /* 0x0005100001087983 */ /* 0x001ea20000300800 */
[----:B------:R-:W2:Y:S02]  /*2e1f0*/  LDL.LU R9, [R1+0x514] ;  /* 0x0005140001097983 */ /* 0x000ea40000300800 */
[----:B------:R-:W2:Y:S02]  /*2e200*/  LDL.LU R10, [R1+0x518] ;  /* 0x00051800010a7983 */ /* 0x000ea40000300800 */
[----:B------:R-:W2:Y:S01]  /*2e210*/  LDL.LU R11, [R1+0x51c] ;  /* 0x00051c00010b7983 */ /* 0x000ea20000300800 */
[----:B------:R-:W3:Y:S01]  /*2e220*/  LDL.LU.64 R22, [R1+0x2da0] ;  /* 0x002da00001167983 */ /* 0x000ee20000300a00 */
[----:B------:R-:W3:Y:S11]  /*2e230*/  LDL.LU.64 R20, [R1+0x2d98] ;  /* 0x002d980001147983 */ /* 0x000ef60000300a00 */
[----:B------:R-:W-:Y:S02]  /*2e240*/  STL.64 [R1+0x5b0], R16 ;  /* 0x0005b01001007387 */ /* 0x000fe40000100a00 */
[----:B------:R-:W-:Y:S02]  /*2e250*/  STL.64 [R1+0x5b8], R18 ;  /* 0x0005b81201007387 */ /* 0x000fe40000100a00 */
[----:B------:R-:W-:-:S02]  /*2e260*/  IMAD.MOV.U32 R29, RZ, RZ, R26 ;  /* 0x000000ffff1d7224 */ /* 0x000fc400078e001a */
[----:B------:R-:W-:Y:S01]  /*2e270*/  IMAD.MOV.U32 R28, RZ, RZ, R27 ;  /* 0x000000ffff1c7224 */ /* 0x000fe200078e001b */
        /* <DEDUP_REMOVED lines=12> */
[----:B------:R-:W-:Y:S01]  /*2e340*/  STL.64 [R1+0x530], R24 ;  /* 0x0005301801007387 */ /* 0x000fe20000100a00 */
[----:B------:R0:W-:Y:S03]  /*2e350*/  STL.64 [R1+0x538], R26 ;  /* 0x0005381a01007387 */ /* 0x0001e60000100a00 */
[----:B0-----:R-:W3:Y:S02]  /*2e360*/  LDL.LU.64 R26, [R1+0x2d68] ;  /* 0x002d6800011a7983 */ /* 0x001ee40000300a00 */
        /* <DEDUP_REMOVED lines=8> */
[----:B------:R-:W2:Y:S02]  /*2e3f0*/  LDL.LU.64 R26, [R1+0x2d58] ;  /* 0x002d5800011a7983 */ /* 0x000ea40000300a00 */
[C---:B--2---:R-:W-:Y:S01]  /*2e400*/  HMMA.16816.F32 R24, R20.reuse, R26, R8 ;  /* 0x0000001a1418723c */ /* 0x044fe20000001808 */
[----:B---3--:R0:W-:Y:S01]  /*2e410*/  STL.64 [R1+0x2ca0], R14 ;  /* 0x002ca00e01007387 */ /* 0x0081e20000100a00 */
[----:B------:R-:W-:Y:S03]  /*2e420*/  STL.64 [R1+0x2c98], R12 ;  /* 0x002c980c01007387 */ /* 0x000fe60000100a00 */
[----:B0-----:R-:W2:Y:S01]  /*2e430*/  LDL.64 R14, [R1+0x58] ;  /* 0x00005800010e7983 */ /* 0x001ea20000100a00 */
[----:B------:R-:W3:Y:S02]  /*2e440*/  LDL.LU.64 R10, [R1+0x2d50] ;  /* 0x002d5000010a7983 */ /* 0x000ee40000300a00 */
[----:B------:R-:W3:Y:S11]  /*2e450*/  LDL.LU.64 R8, [R1+0x2d48] ;  /* 0x002d480001087983 */ /* 0x000ef60000300a00 */
[----:B------:R-:W-:Y:S04]  /*2e460*/  @!UPT UIADD3 URZ, URZ, URZ, URZ ;  /* 0x0000003f3f3ff290 */ /* 0x000fe8000fffe03f */
[----:B------:R-:W-:Y:S01]  /*2e470*/  STL.64 [R1+0x510], R24 ;  /* 0x0005101801007387 */ /* 0x000fe20000100a00 */
[----:B------:R0:W-:Y:S03]  /*2e480*/  STL.64 [R1+0x518], R26 ;  /* 0x0005181a01007387 */ /* 0x0001e60000100a00 */
[----:B0-----:R-:W3:Y:S01]  /*2e490*/  LDL.LU.64 R26, [R1+0x2d40] ;  /* 0x002d4000011a7983 */ /* 0x001ee20000300a00 */
[----:B------:R-:W-:Y:S02]  /*2e4a0*/  IMAD.MOV.U32 R18, RZ, RZ, R2 ;  /* 0x000000ffff127224 */ /* 0x000fe400078e0002 */
[----:B------:R-:W-:Y:S01]  /*2e4b0*/  IMAD.MOV.U32 R19, RZ, RZ, R0 ;  /* 0x000000ffff137224 */ /* 0x000fe200078e0000 */
        /* <DEDUP_REMOVED lines=14> */
[----:B------:R-:W-:Y:S02]  /*2e5a0*/  STL.64 [R1+0x4f8], R18 ;  /* 0x0004f81201007387 */ /* 0x000fe40000100a00 */
[----:B------:R-:W0:Y:S02]  /*2e5b0*/  LDSM.16.MT88.4 R16, [R3+0x4280] ;  /* 0x004280000310783b */ /* 0x000e240000004200 */
[----:B0-----:R-:W-:Y:S02]  /*2e5c0*/  STL.64 [R1+0x2b68], R18 ;  /* 0x002b681201007387 */ /* 0x001fe40000100a00 */
[----:B------:R0:W-:Y:S02]  /*2e5d0*/  STL.64 [R1+0x2b60], R16 ;  /* 0x002b601001007387 */ /* 0x0001e40000100a00 */
[----:B0-----:R-:W4:Y:S01]  /*2e5e0*/  LDL.LU R16, [R1+0xbf0] ;  /* 0x000bf00001107983 */ /* 0x001f220000300800 */
[----:B------:R-:W4:Y:S02]  /*2e5f0*/  LDL.LU R17, [R1+0xbf4] ;  /* 0x000bf40001117983 */ /* 0x000f240000300800 */
[----:B------:R-:W4:Y:S02]  /*2e600*/  LDL.LU R18, [R1+0xbf8] ;  /* 0x000bf80001127983 */ /* 0x000f240000300800 */
[----:B------:R-:W4:Y:S01]  /*2e610*/  LDL.LU R19, [R1+0xbfc] ;  /* 0x000bfc0001137983 */ /* 0x000f220000300800 */
[C---:B---3--:R-:W-:Y:S01]  /*2e620*/  HMMA.16816.F32 R24, R20.reuse, R26, R8 ;  /* 0x0000001a1418723c */ /* 0x048fe20000001808 */
[----:B------:R-:W3:Y:S11]  /*2e630*/  LDL.LU.64 R8, [R1+0x2d10] ;  /* 0x002d100001087983 */ /* 0x000ef60000300a00 */
[----:B------:R-:W-:Y:S11]  /*2e640*/  @!UPT UIADD3 URZ, URZ, URZ, URZ ;  /* 0x0000003f3f3ff290 */ /* 0x000ff6000fffe03f */
[----:B------:R-:W-:Y:S01]  /*2e650*/  STL.64 [R1+0xc10], R24 ;  /* 0x000c101801007387 */ /* 0x000fe20000100a00 */
[----:B------:R0:W-:Y:S03]  /*2e660*/  STL.64 [R1+0xc18], R26 ;  /* 0x000c181a01007387 */ /* 0x0001e60000100a00 */
[----:B0-----:R-:W2:Y:S01]  /*2e670*/  LDL.LU.64 R26, [R1+0x2d08] ;  /* 0x002d0800011a7983 */ /* 0x001ea20000300a00 */
[----:B------:R-:W2:Y:S02]  /*2e680*/  LDL.LU.64 R24, [R1+0x2d00] ;  /* 0x002d000001187983 */ /* 0x000ea40000300a00 */
[----:B--2---:R-:W-:Y:S11]  /*2e690*/  HMMA.16816.F32 R24, R20, R14, R24 ;  /* 0x0000000e1418723c */ /* 0x004ff60000001818 */
[----:B------:R-:W-:Y:S11]  /*2e6a0*/  @!UPT UIADD3 URZ, URZ, URZ, URZ ;  /* 0x0000003f3f3ff290 */ /* 0x000ff6000fffe03f */
[----:B------:R-:W-:Y:S01]  /*2e6b0*/  @!UPT UIADD3 URZ, URZ, URZ, URZ ;  /* 0x0000003f3f3ff290 */ /* 0x000fe2000fffe03f */
[----:B------:R-:W-:Y:S01]  /*2e6c0*/  STL.64 [R1+0xc00], R24 ;  /* 0x000c001801007387 */ /* 0x000fe20000100a00 */
[----:B------:R0:W-:Y:S03]  /*2e6d0*/  STL.64 [R1+0xc08], R26 ;  /* 0x000c081a01007387 */ /* 0x0001e60000100a00 */
[----:B0-----:R-:W4:Y:S01]  /*2e6e0*/  LDL.LU.64 R26, [R1+0x2cf8] ;  /* 0x002cf800011a7983 */ /* 0x001f220000300a00 */
[----:B------:R-:W2:Y:S02]  /*2e6f0*/  LDL.LU.64 R24, [R1+0x2cf0] ;  /* 0x002cf00001187983 */ /* 0x000ea40000300a00 */
[----:B------:R-:W-:Y:S02]  /*2e700*/  IMAD.MOV.U32 R5, RZ, RZ, R14 ;  /* 0x000000ffff057224 */ /* 0x000fe400078e000e */
[----:B------:R-:W-:Y:S02]  /*2e710*/  IMAD.MOV.U32 R4, RZ, RZ, R15 ;  /* 0x000000ffff047224 */ /* 0x000fe400078e000f */
[----:B--2---:R-:W-:-:S02]  /*2e720*/  IMAD.MOV.U32 R14, RZ, RZ, R25 ;  /* 0x000000ffff0e7224 */ /* 0x004fc400078e0019 */
[----:B------:R-:W-:-:S05]  /*2e730*/  IMAD.MOV.U32 R15, RZ, RZ, R24 ;  /* 0x000000ffff0f7224 */ /* 0x000fca00078e0018 */
[----:B------:R-:W-:Y:S01]  /*2e740*/  STL.64 [R1+0x2cb8], R14 ;  /* 0x002cb80e01007387 */ /* 0x000fe20000100a00 */
[----:B------:R-:W-:Y:S02]  /*2e750*/  STL.64 [R1+0x2c80], R6 ;  /* 0x002c800601007387 */ /* 0x000fe40000100a00 */
[----:B------:R4:W-:Y:S02]  /*2e760*/  STL.64 [R1+0x2c78], R4 ;  /* 0x002c780401007387 */ /* 0x0009e40000100a00 */
[C---:B----4-:R-:W-:Y:S01]  /*2e770*/  HMMA.16816.F32 R4, R20.reuse, R26, R16 ;  /* 0x0000001a1404723c */ /* 0x050fe20000001810 */
[----:B---3--:R-:W-:Y:S02]  /*2e780*/  IMAD.MOV.U32 R14, RZ, RZ, R9 ;  /* 0x000000ffff0e7224 */ /* 0x008fe400078e0009 */
[----:B------:R-:W-:Y:S11]  /*2e790*/  IMAD.MOV.U32 R15, RZ, RZ, R8 ;  /* 0x000000ffff0f7224 */ /* 0x000ff600078e0008 */
[----:B------:R-:W-:Y:S09]  /*2e7a0*/  @!UPT UIADD3 URZ, URZ, URZ, URZ ;  /* 0x0000003f3f3ff290 */ /* 0x000ff2000fffe03f */
[----:B------:R0:W-:Y:S01]  /*2e7b0*/  STL.64 [R1+0xbf0], R4 ;  /* 0x000bf00401007387 */ /* 0x0001e20000100a00 */
[----:B------:R1:W-:Y:S02]  /*2e7c0*/  STL.64 [R1+0xbf8], R6 ;  /* 0x000bf80601007387 */ /* 0x0003e40000100a00 */
[----:B------:R2:W-:Y:S01]  /*2e7d0*/  STL.64 [R1+0x2cd0], R14 ;  /* 0x002cd00e01007387 */ /* 0x0005e20000100a00 */
[----:B0-----:R-:W3:Y:S01]  /*2e7e0*/  LDL.LU R4, [R1+0xb90] ;  /* 0x000b900001047983 */ /* 0x001ee20000300800 */
[----:B------:R-:W3:Y:S02]  /*2e7f0*/  LDL.LU R5, [R1+0xb94] ;  /* 0x000b940001057983 */ /* 0x000ee40000300800 */
[----:B-1----:R-:W4:Y:S02]  /*2e800*/  LDL.LU R6, [R1+0xb98] ;  /* 0x000b980001067983 */ /* 0x002f240000300800 */
[----:B------:R-:W4:Y:S01]  /*2e810*/  LDL.LU R7, [R1+0xb9c] ;  /* 0x000b9c0001077983 */ /* 0x000f220000300800 */
[----:B------:R-:W2:Y:S01]  /*2e820*/  LDL.LU R16, [R1+0xbe0] ;  /* 0x000be00001107983 */ /* 0x000ea20000300800 */
[----:B------:R-:W2:Y:S02]  /*2e830*/  LDL.LU R17, [R1+0xbe4] ;  /* 0x000be40001117983 */ /* 0x000ea40000300800 */
[----:B------:R-:W2:Y:S02]  /*2e840*/  LDL.LU R18, [R1+0xbe8] ;  /* 0x000be80001127983 */ /* 0x000ea40000300800 */
[----:B------:R-:W2:Y:S01]  /*2e850*/  LDL.LU R19, [R1+0xbec] ;  /* 0x000bec0001137983 */ /* 0x000ea20000300800 */
[----:B------:R-:W2:Y:S01]  /*2e860*/  LDL.LU R8, [R1+0xbd0] ;  /* 0x000bd00001087983 */ /* 0x000ea20000300800 */
[----:B------:R-:W2:Y:S02]  /*2e870*/  LDL.LU R9, [R1+0xbd4] ;  /* 0x000bd40001097983 */ /* 0x000ea40000300800 */
[----:B------:R-:W2:Y:S02]  /*2e880*/  LDL.LU R10, [R1+0xbd8] ;  /* 0x000bd800010a7983 */ /* 0x000ea40000300800 */
[----:B------:R-:W2:Y:S02]  /*2e890*/  LDL.LU R11, [R1+0xbdc] ;  /* 0x000bdc00010b7983 */ /* 0x000ea40000300800 */
[----:B--2---:R0:W-:Y:S01]  /*2e8a0*/  STL.64 [R1+0x2ce8], R10 ;  /* 0x002ce80a01007387 */ /* 0x0041e20000100a00 */
[----:B------:R-:W-:Y:S02]  /*2e8b0*/  STL.64 [R1+0x2ce0], R8 ;  /* 0x002ce00801007387 */ /* 0x000fe40000100a00 */
[----:B------:R-:W2:Y:S01]  /*2e8c0*/  LDL.64 R14, [R1+0x28] ;  /* 0x00002800010e7983 */ /* 0x000ea20000100a00 */
[----:B0-----:R-:W2:Y:S01]  /*2e8d0*/  LDL.64 R10, [R1+0x38] ;  /* 0x00003800010a7983 */ /* 0x001ea20000100a00 */
[----:B----4-:R-:W-:Y:S02]  /*2e8e0*/  STL.64 [R1+0x2c90], R6 ;  /* 0x002c900601007387 */ /* 0x010fe40000100a00 */
[----:B---3--:R0:W-:Y:S02]  /*2e8f0*/  STL.64 [R1+0x2c88], R4 ;  /* 0x002c880401007387 */ /* 0x0081e40000100a00 */
        /* <DEDUP_REMOVED lines=8> */
[----:B------:R-:W4:Y:S02]  /*2e980*/  LDL.LU R6, [R1+0xbb8] ;  /* 0x000bb80001067983 */ /* 0x000f240000300800 */
[----:B------:R-:W4:Y:S01]  /*2e990*/  LDL.LU R7, [R1+0xbbc] ;  /* 0x000bbc0001077983 */ /* 0x000f220000300800 */
[----:B--2---:R-:W-:Y:S01]  /*2e9a0*/  HMMA.16816.F32 R16, R20, R10, R16 ;  /* 0x0000000a1410723c */ /* 0x004fe20000001810 */
[----:B----4-:R-:W-:Y:S01]  /*2e9b0*/  STL.64 [R1+0x2cc8], R6 ;  /* 0x002cc80601007387 */ /* 0x010fe20000100a00 */
[----:B---3--:R0:W-:Y:S03]  /*2e9c0*/  STL.64 [R1+0x2cc0], R4 ;  /* 0x002cc00401007387 */ /* 0x0081e60000100a00 */
[----:B0-----:R-:W2:Y:S01]  /*2e9d0*/  LDL.LU R4, [R1+0xbc0] ;  /* 0x000bc00001047983 */ /* 0x001ea20000300800 */
[----:B------:R-:W2:Y:S02]  /*2e9e0*/  LDL.LU R5, [R1+0xbc4] ;  /* 0x000bc40001057983 */ /* 0x000ea40000300800 */
[----:B------:R-:W2:Y:S02]  /*2e9f0*/  LDL.LU R6, [R1+0xbc8] ;  /* 0x000bc80001067983 */ /* 0x000ea40000300800 */
[----:B------:R-:W2:Y:S01]  /*2ea00*/  LDL.LU R7, [R1+0xbcc] ;  /* 0x000bcc0001077983 */ /* 0x000ea20000300800 */
[----:B------:R-:W3:Y:S01]  /*2ea10*/  LDL.LU R24, [R1+0x4e0] ;  /* 0x0004e00001187983 */ /* 0x000ee20000300800 */
[----:B------:R-:W3:Y:S02]  /*2ea20*/  LDL.LU R25, [R1+0x4e4] ;  /* 0x0004e40001197983 */ /* 0x000ee40000300800 */
[----:B------:R-:W3:Y:S02]  /*2ea30*/  LDL.LU R26, [R1+0x4e8] ;  /* 0x0004e800011a7983 */ /* 0x000ee40000300800 */
[----:B------:R-:W3:Y:S07]  /*2ea40*/  LDL.LU R27, [R1+0x4ec] ;  /* 0x0004ec00011b7983 */ /* 0x000eee0000300800 */
[----:B------:R0:W-:Y:S01]  /*2ea50*/  STL.64 [R1+0xbe0], R16 ;  /* 0x000be01001007387 */ /* 0x0001e20000100a00 */
[----:B------:R1:W-:Y:S02]  /*2ea60*/  STL.64 [R1+0xbe8], R18 ;  /* 0x000be81201007387 */ /* 0x0003e40000100a00 */
[----:B0-----:R-:W-:-:S02]  /*2ea70*/  IMAD.MOV.U32 R17, RZ, RZ, R10 ;  /* 0x000000ffff117224 */ /* 0x001fc400078e000a */
[----:B------:R-:W-:Y:S02]  /*2ea80*/  IMAD.MOV.U32 R16, RZ, RZ, R11 ;  /* 0x000000ffff107224 */ /* 0x000fe400078e000b */
[----:B------:R-:W4:Y:S01]  /*2ea90*/  LDL.LU.64 R10, [R1+0x2ce8] ;  /* 0x002ce800010a7983 */ /* 0x000f220000300a00 */
[----:B------:R-:W4:Y:S02]  /*2eaa0*/  LDL.LU.64 R8, [R1+0x2ce0] ;  /* 0x002ce00001087983 */ /* 0x000f240000300a00 */
[----:B------:R-:W-:Y:S02]  /*2eab0*/  STL.64 [R1+0x2c40], R16 ;  /* 0x002c401001007387 */ /* 0x000fe40000100a00 */
[----:B-1----:R-:W2:Y:S01]  /*2eac0*/  LDL R18, [R1+0xb8] ;  /* 0x0000b80001127983 */ /* 0x002ea20000100800 */
[----:B------:R-:W2:Y:S01]  /*2ead0*/  LDL R19, [R1+0xbc] ;  /* 0x0000bc0001137983 */ /* 0x000ea20000100800 */
[C---:B----4-:R-:W-:Y:S03]  /*2eae0*/  HMMA.16816.F32 R8, R20.reuse, R14, R8 ;  /* 0x0000000e1408723c */ /* 0x050fe60000001808 */
[----:B--2---:R-:W-:Y:S11]  /*2eaf0*/  STL.64 [R1+0x2c50], R18 ;  /* 0x002c501201007387 */ /* 0x004ff60000100a00 */
[----:B------:R-:W-:Y:S09]  /*2eb00*/  @!UPT UIADD3 URZ, URZ, URZ, URZ ;  /* 0x0000003f3f3ff290 */ /* 0x000ff2000fffe03f */
[----:B------:R0:W-:Y:S01]  /*2eb10*/  STL.64 [R1+0xbd0], R8 ;  /* 0x000bd00801007387 */ /* 0x0001e20000100a00 */
[----:B------:R1:W-:Y:S02]  /*2eb20*/  STL.64 [R1+0xbd8], R10 ;  /* 0x000bd80a01007387 */ /* 0x0003e40000100a00 */
[----:B0-----:R-:W-:Y:S01]  /*2eb30*/  IMAD.MOV.U32 R9, RZ, RZ, R14 ;  /* 0x000000ffff097224 */ /* 0x001fe200078e000e */
[----:B-1----:R-:W2:Y:S01]  /*2eb40*/  LDL.LU.64 R10, [R1+0x2cd8] ;  /* 0x002cd800010a7983 */ /* 0x002ea20000300a00 */
[----:B------:R-:W-:Y:S02]  /*2eb50*/  IMAD.MOV.U32 R8, RZ, RZ, R15 ;  /* 0x000000ffff087224 */ /* 0x000fe400078e000f */
        /* <DEDUP_REMOVED lines=8> */
[C---:B----4-:R-:W-:Y:S02]  /*2ebe0*/  HMMA.16816.F32 R12, R20.reuse, R14, R4 ;  /* 0x0000000e140c723c */ /* 0x050fe40000001804 */
[----:B------:R-:W4:Y:S01]  /*2ebf0*/  LDL.LU.64 R6, [R1+0x2cb0] ;  /* 0x002cb00001067983 */ /* 0x000f220000300a00 */
[----:B------:R-:W4:Y:S11]  /*2ec00*/  LDL.LU.64 R4, [R1+0x2ca8] ;  /* 0x002ca80001047983 */ /* 0x000f360000300a00 */
[----:B------:R-:W-:Y:S09]  /*2ec10*/  @!UPT UIADD3 URZ, URZ, URZ, URZ ;  /* 0x0000003f3f3ff290 */ /* 0x000ff2000fffe03f */
[----:B------:R-:W-:Y:S01]  /*2ec20*/  STL.64 [R1+0xbb0], R12 ;  /* 0x000bb00c01007387 */ /* 0x000fe20000100a00 */
[----:B------:R0:W-:Y:S03]  /*2ec30*/  STL.64 [R1+0xbb8], R14 ;  /* 0x000bb80e01007387 */ /* 0x0001e60000100a00 */
[----:B0-----:R-:W4:Y:S01]  /*2ec40*/  LDL.LU.64 R14, [R1+0x2ca0] ;  /* 0x002ca000010e7983 */ /* 0x001f220000300a00 */
[----:B------:R-:W2:Y:S01]  /*2ec50*/  LDL.LU.64 R12, [R1+0x2c98] ;  /* 0x002c9800010c7983 */ /* 0x000ea20000300a00 */
[----:B----4-:R-:W-:Y:S11]  /*2ec60*/  HMMA.16816.F32 R4, R20, R14, R4 ;  /* 0x0000000e1404723c */ /* 0x010ff60000001804 */
[----:B------:R-:W-:Y:S11]  /*2ec70*/  @!UPT UIADD3 URZ, URZ, URZ, URZ ;  /* 0x0000003f3f3ff290 */ /* 0x000ff6000fffe03f */
[----:B------:R-:W-:Y:S01]  /*2ec80*/  @!UPT UIADD3 URZ, URZ, URZ, URZ ;  /* 0x0000003f3f3ff290 */ /* 0x000fe2000fffe03f */
[----:B------:R-:W-:Y:S01]  /*2ec90*/  STL.64 [R1+0xba0], R4 ;  /* 0x000ba00401007387 */ /* 0x000fe20000100a00 */
[----:B------:R0:W-:Y:S03]  /*2eca0*/  STL.64 [R1+0xba8], R6 ;  /* 0x000ba80601007387 */ /* 0x0001e60000100a00 */
[----:B0-----:R-:W4:Y:S01]  /*2ecb0*/  LDL.LU.64 R6, [R1+0x2c90] ;  /* 0x002c900001067983 */ /* 0x001f220000300a00 */
[----:B------:R-:W4:Y:S02]  /*2ecc0*/  LDL.LU.64 R4, [R1+0x2c88] ;  /* 0x002c880001047983 */ /* 0x000f240000300a00 */
[----:B------:R2:W-:Y:S02]  /*2ecd0*/  STL.64 [R1+0x2b80], R14 ;  /* 0x002b800e01007387 */ /* 0x0005e40000100a00 */
[----:B--2---:R-:W-:Y:S02]  /*2ece0*/  IMAD.MOV.U32 R14, RZ, RZ, R13 ;  /* 0x000000ffff0e7224 */ /* 0x004fe400078e000d */
[----:B------:R-:W-:-:S05]  /*2ecf0*/  IMAD.MOV.U32 R15, RZ, RZ, R12 ;  /* 0x000000ffff0f7224 */ /* 0x000fca00078e000c */
[----:B------:R0:W-:Y:S01]  /*2ed00*/  STL.64 [R1+0x2c48], R14 ;  /* 0x002c480e01007387 */ /* 0x0001e20000100a00 */
[----:B------:R-:W2:Y:S02]  /*2ed10*/  LDL.LU R12, [R1+0x450] ;  /* 0x00045000010c7983 */ /* 0x000ea40000300800 */
[----:B------:R-:W2:Y:S01]  /*2ed20*/  LDL.LU R13, [R1+0x454] ;  /* 0x00045400010d7983 */ /* 0x000ea20000300800 */
[----:B0-----:R-:W2:Y:S01]  /*2ed30*/  LDL.LU R14, [R1+0x458] ;  /* 0x00045800010e7983 */ /* 0x001ea20000300800 */
[----:B------:R-:W2:Y:S01]  /*2ed40*/  LDL.LU R15, [R1+0x45c] ;  /* 0x00045c00010f7983 */ /* 0x000ea20000300800 */
[C---:B----4-:R-:W-:Y:S02]  /*2ed50*/  HMMA.16816.F32 R4, R20.reuse, R10, R4 ;  /* 0x0000000a1404723c */ /* 0x050fe40000001804 */
[----:B--2---:R-:W-:Y:S01]  /*2ed60*/  STL.64 [R1+0x2c60], R14 ;  /* 0x002c600e01007387 */ /* 0x004fe20000100a00 */
[----:B------:R0:W-:Y:S03]  /*2ed70*/  STL.64 [R1+0x2c58], R12 ;  /* 0x002c580c01007387 */ /* 0x0001e60000100a00 */
[----:B0-----:R-:W2:Y:S01]  /*2ed80*/  LDL.LU R12, [R1+0x460] ;  /* 0x00046000010c7983 */ /* 0x001ea20000300800 */
[----:B------:R-:W2:Y:S02]  /*2ed90*/  LDL.LU R13, [R1+0x464] ;  /* 0x00046400010d7983 */ /* 0x000ea40000300800 */
[----:B------:R-:W2:Y:S02]  /*2eda0*/  LDL.LU R14, [R1+0x468] ;  /* 0x00046800010e7983 */ /* 0x000ea40000300800 */
[----:B------:R-:W2:Y:S11]  /*2edb0*/  LDL.LU R15, [R1+0x46c] ;  /* 0x00046c00010f7983 */ /* 0x000eb60000300800 */
[----:B------:R-:W-:Y:S01]  /*2edc0*/  @!UPT UIADD3 URZ, URZ, URZ, URZ ;  /* 0x0000003f3f3ff290 */ /* 0x000fe2000fffe03f */
[----:B------:R-:W-:Y:S01]  /*2edd0*/  STL.64 [R1+0xb90], R4 ;  /* 0x000b900401007387 */ /* 0x000fe20000100a00 */
[----:B------:R0:W-:Y:S03]  /*2ede0*/  STL.64 [R1+0xb98], R6 ;  /* 0x000b980601007387 */ /* 0x0001e60000100a00 */
[----:B0-----:R-:W3:Y:S01]  /*2edf0*/  LDL.LU.64 R6, [R1+0x2c80] ;  /* 0x002c800001067983 */ /* 0x001ee20000300a00 */
[----:B------:R-:W4:Y:S02]  /*2ee00*/  LDL.LU.64 R4, [R1+0x2c78] ;  /* 0x002c780001047983 */ /* 0x000f240000300a00 */
[----:B------:R-:W-:Y:S02]  /*2ee10*/  STL.64 [R1+0x2b88], R10 ;  /* 0x002b880a01007387 */ /* 0x000fe40000100a00 */
[----:B------:R-:W-:Y:S02]  /*2ee20*/  IMAD.MOV.U32 R18, RZ, RZ, R29 ;  /* 0x000000ffff127224 */ /* 0x000fe400078e001d */
[----:B------:R-:W-:Y:S01]  /*2ee30*/  IMAD.MOV.U32 R19, RZ, RZ, R28 ;  /* 0x000000ffff137224 */ /* 0x000fe200078e001c */
[----:B---3--:R-:W-:Y:S01]  /*2ee40*/  HMMA.16816.F32 R20, R20, R6, R24 ;  /* 0x000000061414723c */ /* 0x008fe20000001818 */
[----:B------:R-:W2:Y:S01]  /*2ee50*/  LDL.LU.64 R26, [R1+0x2c70] ;  /* 0x002c7000011a7983 */ /* 0x000ea20000300a00 */
[----:B------:R-:W2:Y:S11]  /*2ee60*/  LDL.LU.64 R24, [R1+0x2c68] ;  /* 0x002c680001187983 */ /* 0x000eb60000300a00 */
[----:B------:R-:W-:Y:S10]  /*2ee70*/  @!UPT UIADD3 URZ, URZ, URZ, URZ ;  /* 0x0000003f3f3ff290 */ /* 0x000ff4000fffe03f */
[----:B------:R0:W-:Y:S01]  /*2ee80*/  STL.64 [R1+0x4e0], R20 ;  /* 0x0004e01401007387 */ /* 0x0001e20000100a00 */
[----:B------:R1:W-:Y:S03]  /*2ee90*/  STL.64 [R1+0x4e8], R22 ;  /* 0x0004e81601007387 */ /* 0x0003e60000100a00 */
[----:B0-----:R-:W3:Y:S01]  /*2eea0*/  LDL.LU R20, [R1+0x440] ;  /* 0x0004400001147983 */ /* 0x001ee20000300800 */
[----:B------:R-:W3:Y:S02]  /*2eeb0*/  LDL.LU R21, [R1+0x444] ;  /* 0x0004440001157983 */ /* 0x000ee40000300800 */
[----:B-1----:R-:W3:Y:S02]  /*2eec0*/  LDL.LU R22, [R1+0x448] ;  /* 0x0004480001167983 */ /* 0x002ee40000300800 */
[----:B------:R-:W3:Y:S01]  /*2eed0*/  LDL.LU R23, [R1+0x44c] ;  /* 0x00044c0001177983 */ /* 0x000ee20000300800 */
[----:B------:R-:W-:Y:S01]  /*2eee0*/  STL.64 [R1+0x2c38], R6 ;  /* 0x002c380601007387 */ /* 0x000fe20000100a00 */
[C---:B--2---:R-:W-:Y:S03]  /*2eef0*/  HMMA.16816.F32 R16, R24.reuse, R18, R12 ;  /* 0x000000121810723c */ /* 0x044fe6000000180c */
[----:B------:R-:W2:Y:S01]  /*2ef00*/  LDL.LU.64 R14, [R1+0x2c60] ;  /* 0x002c6000010e7983 */ /* 0x000ea20000300a00 */
[----:B------:R-:W2:Y:S11]  /*2ef10*/  LDL.LU.64 R12, [R1+0x2c58] ;  /* 0x002c5800010c7983 */ /* 0x000eb60000300a00 */
[----:B------:R-:W-:Y:S08]  /*2ef20*/  @!UPT UIADD3 URZ, URZ, URZ, URZ ;  /* 0x0000003f3f3ff290 */ /* 0x000ff0000fffe03f */
[----:B------:R-:W-:Y:S01]  /*2ef30*/  STL.64 [R1+0x460], R16 ;  /* 0x0004601001007387 */ /* 0x000fe20000100a00 */
[----:B------:R0:W-:Y:S03]  /*2ef40*/  STL.64 [R1+0x468], R18 ;  /* 0x0004681201007387 */ /* 0x0001e60000100a00 */
[----:B0-----:R-:W2:Y:S02]  /*2ef50*/  LDL.LU.64 R18, [R1+0x2c50] ;  /* 0x002c500001127983 */ /* 0x001ea40000300a00 */
[C---:B--2---:R-:W-:Y:S02]  /*2ef60*/  HMMA.16816.F32 R16, R24.reuse, R18, R12 ;  /* 0x000000121810723c */ /* 0x044fe4000000180c */
[----:B------:R-:W3:Y:S11]  /*2ef70*/  LDL.LU.64 R14, [R1+0x2c48] ;  /* 0x002c4800010e7983 */ /* 0x000ef60000300a00 */
[----:B------:R-:W-:Y:S10]  /*2ef80*/  @!UPT UIADD3 URZ, URZ, URZ, URZ ;  /* 0x0000003f3f3ff290 */ /* 0x000ff4000fffe03f */
[----:B------:R0:W-:Y:S01]  /*2ef90*/  STL.64 [R1+0x450], R16 ;  /* 0x0004501001007387 */ /* 0x0001e20000100a00 */
[----:B------:R-:W-:Y:S03]  /*2efa0*/  STL.64 [R1+0x458], R18 ;  /* 0x0004581201007387 */ /* 0x000fe60000100a00 */
[----:B0-----:R-:W2:Y:S01]  /*2efb0*/  LDL.LU.64 R16, [R1+0x2c40] ;  /* 0x002c400001107983 */ /* 0x001ea20000300a00 */
[----:B------:R-:W2:Y:S01]  /*2efc0*/  LDL.LU R12, [R1+0xa90] ;  /* 0x000a9000010c7983 */ /* 0x000ea20000300800 */
[----:B---3--:R-:W-:Y:S11]  /*2efd0*/  HMMA.16816.F32 R20, R24, R14, R20 ;  /* 0x0000000e1814723c */ /* 0x008ff60000001814 */
        /* <DEDUP_REMOVED lines=8> */
[----:B--2---:R-:W-:Y:S02]  /*2f060*/  STL.64 [R1+0x2b90], R12 ;  /* 0x002b900c01007387 */ /* 0x004fe40000100a00 */
[----:B0-----:R-:W-:-:S02]  /*2f070*/  IMAD.MOV.U32 R14, RZ, RZ, R9 ;  /* 0x000000ffff0e7224 */ /* 0x001fc400078e0009 */
[----:B------:R-:W-:-:S05]  /*2f080*/  IMAD.MOV.U32 R15, RZ, RZ, R8 ;  /* 0x000000ffff0f7224 */ /* 0x000fca00078e0008 */
[----:B------:R0:W-:Y:S01]  /*2f090*/  STL.64 [R1+0x2bb0], R14 ;  /* 0x002bb00e01007387 */ /* 0x0001e20000100a00 */
[----:B------:R-:W2:Y:S02]  /*2f0a0*/  LDL.LU R8, [R1+0xaa0] ;  /* 0x000aa00001087983 */ /* 0x000ea40000300800 */
[----:B------:R-:W2:Y:S02]  /*2f0b0*/  LDL.LU R9, [R1+0xaa4] ;  /* 0x000aa40001097983 */ /* 0x000ea40000300800 */
[----:B------:R-:W3:Y:S01]  /*2f0c0*/  LDL.LU R10, [R1+0xaa8] ;  /* 0x000aa800010a7983 */ /* 0x000ee20000300800 */
[----:B------:R-:W3:Y:S01]  /*2f0d0*/  LDL.LU R11, [R1+0xaac] ;  /* 0x000aac00010b7983 */ /* 0x000ee20000300800 */
[----:B0-----:R-:W-:Y:S02]  /*2f0e0*/  IMAD.MOV.U32 R14, RZ, RZ, R17 ;  /* 0x000000ffff0e7224 */ /* 0x001fe400078e0011 */
[----:B------:R-:W-:-:S05]  /*2f0f0*/  IMAD.MOV.U32 R15, RZ, RZ, R16 ;  /* 0x000000ffff0f7224 */ /* 0x000fca00078e0010 */
[----:B------:R0:W-:Y:S04]  /*2f100*/  STL.64 [R1+0x2bc8], R14 ;  /* 0x002bc80e01007387 */ /* 0x0001e80000100a00 */
[----:B0-----:R-:W2:Y:S04]  /*2f110*/  LDL.64 R14, [R1+0x48] ;  /* 0x00004800010e7983 */ /* 0x001ea80000100a00 */
[----:B--2---:R-:W-:Y:S01]  /*2f120*/  STL.64 [R1+0x2be0], R14 ;  /* 0x002be00e01007387 */ /* 0x004fe20000100a00 */
[----:B---3--:R-:W-:Y:S02]  /*2f130*/  STL.64 [R1+0x2ba8], R10 ;  /* 0x002ba80a01007387 */ /* 0x008fe40000100a00 */
[----:B------:R0:W-:Y:S02]  /*2f140*/  STL.64 [R1+0x2ba0], R8 ;  /* 0x002ba00801007387 */ /* 0x0001e40000100a00 */
[----:B0-----:R-:W2:Y:S01]  /*2f150*/  LDL.LU R8, [R1+0xab0] ;  /* 0x000ab00001087983 */ /* 0x001ea20000300800 */
[----:B------:R-:W2:Y:S02]  /*2f160*/  LDL.LU R9, [R1+0xab4] ;  /* 0x000ab40001097983 */ /* 0x000ea40000300800 */
[----:B------:R-:W3:Y:S02]  /*2f170*/  LDL.LU R10, [R1+0xab8] ;  /* 0x000ab800010a7983 */ /* 0x000ee40000300800 */
[----:B------:R-:W3:Y:S01]  /*2f180*/  LDL.LU R11, [R1+0xabc] ;  /* 0x000abc00010b7983 */ /* 0x000ee20000300800 */
[----:B------:R-:W2:Y:S01]  /*2f190*/  LDL.64 R22, [R1+0x78] ;  /* 0x0000780001167983 */ /* 0x000ea20000100a00 */
[----:B----4-:R-:W-:-:S02]  /*2f1a0*/  IMAD.MOV.U32 R14, RZ, RZ, R5 ;  /* 0x000000ffff0e7224 */ /* 0x010fc400078e0005 */
[----:B------:R-:W-:Y:S01]  /*2f1b0*/  IMAD.MOV.U32 R15, RZ, RZ, R4 ;  /* 0x000000ffff0f7224 */ /* 0x000fe200078e0004 */
[----:B--2---:R-:W-:Y:S04]  /*2f1c0*/  STL.64 [R1+0x2c18], R22 ;  /* 0x002c181601007387 */ /* 0x004fe80000100a00 */
[----:B------:R0:W-:Y:S02]  /*2f1d0*/  STL.64 [R1+0x2bf8], R14 ;  /* 0x002bf80e01007387 */ /* 0x0001e40000100a00 */
[----:B0-----:R-:W2:Y:S04]  /*2f1e0*/  LDL.64 R14, [R1+0x68] ;  /* 0x00006800010e7983 */ /* 0x001ea80000100a00 */
[----:B--2---:R0:W-:Y:S01]  /*2f1f0*/  STL.64 [R1+0x2c10], R14 ;  /* 0x002c100e01007387 */ /* 0x0041e20000100a00 */
[----:B------:R-:W2:Y:S02]  /*2f200*/  LDL.LU R12, [R1+0x410] ;  /* 0x00041000010c7983 */ /* 0x000ea40000300800 */
[----:B------:R-:W2:Y:S01]  /*2f210*/  LDL.LU R13, [R1+0x414] ;  /* 0x00041400010d7983 */ /* 0x000ea20000300800 */
[----:B0-----:R-:W4:Y:S01]  /*2f220*/  LDL.LU R14, [R1+0x418] ;  /* 0x00041800010e7983 */ /* 0x001f220000300800 */
[----:B------:R-:W4:Y:S02]  /*2f230*/  LDL.LU R15, [R1+0x41c] ;  /* 0x00041c00010f7983 */ /* 0x000f240000300800 */
[----:B------:R-:W-:-:S02]  /*2f240*/  IMAD.MOV.U32 R22, RZ, RZ, R2 ;  /* 0x000000ffff167224 */ /* 0x000fc400078e0002 */
[----:B------:R-:W-:Y:S01]  /*2f250*/  IMAD.MOV.U32 R23, RZ, RZ, R0 ;  /* 0x000000ffff177224 */ /* 0x000fe200078e0000 */
[----:B----4-:R-:W-:Y:S01]  /*2f260*/  STL.64 [R1+0x2c28], R14 ;  /* 0x002c280e01007387 */ /* 0x010fe20000100a00 */
[----:B--2---:R-:W-:Y:S02]  /*2f270*/  STL.64 [R1+0x2c20], R12 ;  /* 0x002c200c01007387 */ /* 0x004fe40000100a00 */
[----:B------:R-:W2:Y:S02]  /*2f280*/  LDL.LU R4, [R1+0x430] ;  /* 0x0004300001047983 */ /* 0x000ea40000300800 */
[----:B------:R-:W2:Y:S01]  /*2f290*/  LDL.LU R5, [R1+0x434] ;  /* 0x0004340001057983 */ /* 0x000ea20000300800 */
[----:B------:R-:W2:Y:S01]  /*2f2a0*/  LDL.LU R6, [R1+0x438] ;  /* 0x0004380001067983 */ /* 0x000ea20000300800 */
[----:B------:R-:W2:Y:S02]  /*2f2b0*/  LDL.LU R7, [R1+0x43c] ;  /* 0x00043c0001077983 */ /* 0x000ea40000300800 */
[----:B------:R0:W-:Y:S02]  /*2f2c0*/  STL.64 [R1+0x2c30], R22 ;  /* 0x002c301601007387 */ /* 0x0001e40000100a00 */
[----:B0-----:R-:W2:Y:S01]  /*2f2d0*/  LDL.64 R22, [R1+0x98] ;  /* 0x0000980001167983 */ /* 0x001ea20000100a00 */
[----:B------:R-:W4:Y:S02]  /*2f2e0*/  LDL.LU R12, [R1+0x420] ;  /* 0x00042000010c7983 */ /* 0x000f240000300800 */
[----:B------:R-:W4:Y:S02]  /*2f2f0*/  LDL.LU R13, [R1+0x424] ;  /* 0x00042400010d7983 */ /* 0x000f240000300800 */
[----:B------:R-:W4:Y:S01]  /*2f300*/  LDL.LU R14, [R1+0x428] ;  /* 0x00042800010e7983 */ /* 0x000f220000300800 */
[----:B------:R-:W4:Y:S01]  /*2f310*/  LDL.LU R15, [R1+0x42c] ;  /* 0x00042c00010f7983 */ /* 0x000f220000300800 */
[----:B---3--:R-:W-:Y:S02]  /*2f320*/  STL.64 [R1+0x2bc0], R10 ;  /* 0x002bc00a01007387 */ /* 0x008fe40000100a00 */
[----:B------:R0:W-:Y:S02]  /*2f330*/  STL.64 [R1+0x2bb8], R8 ;  /* 0x002bb80801007387 */ /* 0x0001e40000100a00 */
[----:B0-----:R-:W3:Y:S01]  /*2f340*/  LDL.LU R8, [R1+0xac0] ;  /* 0x000ac00001087983 */ /* 0x001ee20000300800 */
[----:B------:R-:W3:Y:S02]  /*2f350*/  LDL.LU R9, [R1+0xac4] ;  /* 0x000ac40001097983 */ /* 0x000ee40000300800 */
[----:B------:R-:W2:Y:S02]  /*2f360*/  LDL.LU R10, [R1+0xac8] ;  /* 0x000ac800010a7983 */ /* 0x000ea40000300800 */
[----:B------:R-:W2:Y:S02]  /*2f370*/  LDL.LU R11, [R1+0xacc] ;  /* 0x000acc00010b7983 */ /* 0x000ea40000300800 */
        /* <DEDUP_REMOVED lines=11> */
[----:B------:R-:W3:Y:S02]  /*2f430*/  LDL.LU R10, [R1+0xae8] ;  /* 0x000ae800010a7983 */ /* 0x000ee40000300800 */
[----:B------:R-:W3:Y:S02]  /*2f440*/  LDL.LU R11, [R1+0xaec] ;  /* 0x000aec00010b7983 */ /* 0x000ee40000300800 */
[----:B---3--:R-:W-:Y:S01]  /*2f450*/  STL.64 [R1+0x2c08], R10 ;  /* 0x002c080a01007387 */ /* 0x008fe20000100a00 */
[----:B--2---:R0:W-:Y:S03]  /*2f460*/  STL.64 [R1+0x2c00], R8 ;  /* 0x002c000801007387 */ /* 0x0041e60000100a00 */
[----:B0-----:R-:W2:Y:S01]  /*2f470*/  LDL.LU R8, [R1+0xaf0] ;  /* 0x000af00001087983 */ /* 0x001ea20000300800 */
[----:B------:R-:W2:Y:S02]  /*2f480*/  LDL.LU R9, [R1+0xaf4] ;  /* 0x000af40001097983 */ /* 0x000ea40000300800 */
[----:B------:R-:W2:Y:S02]  /*2f490*/  LDL.LU R10, [R1+0xaf8] ;  /* 0x000af800010a7983 */ /* 0x000ea40000300800 */
[----:B------:R-:W2:Y:S01]  /*2f4a0*/  LDL.LU R11, [R1+0xafc] ;  /* 0x000afc00010b7983 */ /* 0x000ea20000300800 */
[----:B------:R-:W3:Y:S01]  /*2f4b0*/  LDL.LU R16, [R1+0xa80] ;  /* 0x000a800001107983 */ /* 0x000ee20000300800 */
[----:B------:R-:W3:Y:S02]  /*2f4c0*/  LDL.LU R17, [R1+0xa84] ;  /* 0x000a840001117983 */ /* 0x000ee40000300800 */
[----:B------:R-:W3:Y:S02]  /*2f4d0*/  LDL.LU R18, [R1+0xa88] ;  /* 0x000a880001127983 */ /* 0x000ee40000300800 */
[----:B------:R-:W3:Y:S01]  /*2f4e0*/  LDL.LU R19, [R1+0xa8c] ;  /* 0x000a8c0001137983 */ /* 0x000ee20000300800 */
[----:B------:R0:W-:Y:S01]  /*2f4f0*/  STL.64 [R1+0x430], R4 ;  /* 0x0004300401007387 */ /* 0x0001e20000100a00 */
[----:B------:R1:W-:Y:S02]  /*2f500*/  STL.64 [R1+0x438], R6 ;  /* 0x0004380601007387 */ /* 0x0003e40000100a00 */
[----:B0-----:R-:W-:Y:S01]  /*2f510*/  IMAD.MOV.U32 R5, RZ, RZ, R22 ;  /* 0x000000ffff057224 */ /* 0x001fe200078e0016 */
[----:B-1----:R-:W2:Y:S01]  /*2f520*/  LDL.LU.64 R6, [R1+0x2c38] ;  /* 0x002c380001067983 */ /* 0x002ea20000300a00 */
[----:B------:R-:W-:-:S02]  /*2f530*/  IMAD.MOV.U32 R4, RZ, RZ, R23 ;  /* 0x000000ffff047224 */ /* 0x000fc400078e0017 */
[----:B------:R-:W4:Y:S03]  /*2f540*/  LDL.LU.64 R22, [R1+0x2c30] ;  /* 0x002c300001167983 */ /* 0x000f260000300a00 */
[----:B------:R-:W-:Y:S01]  /*2f550*/  STL [R1+0x2b48], R4 ;  /* 0x002b480401007387 */ /* 0x000fe20000100800 */
[----:B------:R-:W-:Y:S01]  /*2f560*/  STL [R1+0x2b44], R5 ;  /* 0x002b440501007387 */ /* 0x000fe20000100800 */
[C---:B----4-:R-:W-:Y:S02]  /*2f570*/  HMMA.16816.F32 R20, R24.reuse, R22, R12 ;  /* 0x000000161814723c */ /* 0x050fe4000000180c */
[----:B------:R-:W4:Y:S01]  /*2f580*/  LDL.LU.64 R14, [R1+0x2c28] ;  /* 0x002c2800010e7983 */ /* 0x000f220000300a00 */
[----:B------:R-:W4:Y:S11]  /*2f590*/  LDL.LU.64 R12, [R1+0x2c20] ;  /* 0x002c2000010c7983 */ /* 0x000f360000300a00 */
[----:B------:R-:W-:Y:S09]  /*2f5a0*/  @!UPT UIADD3 URZ, URZ, URZ, URZ ;  /* 0x0000003f3f3ff290 */ /* 0x000ff2000fffe03f */
        /* <DEDUP_REMOVED lines=8> */
[----:B0-----:R-:W2:Y:S01]  /*2f630*/  LDL.LU.64 R14, [R1+0x2c10] ;  /* 0x002c1000010e7983 */ /* 0x001ea20000300a00 */
[----:B------:R-:W-:Y:S02]  /*2f640*/  IMAD.MOV.U32 R29, RZ, RZ, R22 ;  /* 0x000000ffff1d7224 */ /* 0x000fe400078e0016 */
[----:B------:R-:W-:Y:S02]  /*2f650*/  IMAD.MOV.U32 R28, RZ, RZ, R23 ;  /* 0x000000ffff1c7224 */ /* 0x000fe400078e0017 */
[----:B------:R-:W0:Y:S04]  /*2f660*/  LDSM.16.MT88.4 R20, [R3+0x4300] ;  /* 0x004300000314783b */ /* 0x000e280000004200 */
[----:B0-----:R0:W-:Y:S01]  /*2f670*/  STL.64 [R1+0x2a60], R22 ;  /* 0x002a601601007387 */ /* 0x0011e20000100a00 */
[----:B------:R-:W-:Y:S03]  /*2f680*/  STL.64 [R1+0x2a58], R20 ;  /* 0x002a581401007387 */ /* 0x000fe60000100a00 */
[----:B0-----:R-:W4:Y:S01]  /*2f690*/  LDL.64 R22, [R1+0x8] ;  /* 0x0000080001167983 */ /* 0x001f220000100a00 */
        /* <DEDUP_REMOVED lines=25> */
[----:B------:R0:W-:Y:S01]  /*2f830*/  STL.64 [R1+0x2b78], R6 ;  /* 0x002b780601007387 */ /* 0x0001e20000100a00 */
[----:B------:R-:W-:Y:S04]  /*2f840*/  STL.64 [R1+0x2b70], R4 ;  /* 0x002b700401007387 */ /* 0x000fe80000100a00 */
[----:B0-----:R-:W3:Y:S04]  /*2f850*/  LDL R6, [R1+0x18] ;  /* 0x0000180001067983 */ /* 0x001ee80000100800 */
[----:B------:R-:W3:Y:S01]  /*2f860*/  LDL R7, [R1+0x1c] ;  /* 0x00001c0001077983 */ /* 0x000ee20000100800 */
        /* <DEDUP_REMOVED lines=8> */
[----:B------:R-:W3:Y:S01]  /*2f8f0*/  LDL.LU.64 R10, [R1+0x2ba8] ;  /* 0x002ba800010a7983 */ /* 0x000ee20000300a00 */
[----:B------:R-:W3:Y:S11]  /*2f900*/  LDL.LU.64 R8, [R1+0x2ba0] ;  /* 0x002ba00001087983 */ /* 0x000ef60000300a00 */
[----:B------:R-:W-:Y:S09]  /*2f910*/  @!UPT UIADD3 URZ, URZ, URZ, URZ ;  /* 0x0000003f3f3ff290 */ /* 0x000ff2000fffe03f */
[----:B------:R-:W-:Y:S01]  /*2f920*/  STL.64 [R1+0xab0], R12 ;  /* 0x000ab00c01007387 */ /* 0x000fe20000100a00 */
[----:B------:R0:W-:Y:S03]  /*2f930*/  STL.64 [R1+0xab8], R14 ;  /* 0x000ab80e01007387 */ /* 0x0001e60000100a00 */
[----:B0-----:R-:W4:Y:S01]  /*2f940*/  LDL.LU.64 R14, [R1+0x2b98] ;  /* 0x002b9800010e7983 */ /* 0x001f220000300a00 */
[----:B------:R-:W4:Y:S01]  /*2f950*/  LDL.LU.64 R12, [R1+0x2b90] ;  /* 0x002b9000010c7983 */ /* 0x000f220000300a00 */
[C---:B---3--:R-:W-:Y:S02]  /*2f960*/  HMMA.16816.F32 R4, R24.reuse, R6, R8 ;  /* 0x000000061804723c */ /* 0x048fe40000001808 */
[----:B------:R-:W2:Y:S06]  /*2f970*/  LDL.LU.64 R10, [R1+0x2b88] ;  /* 0x002b8800010a7983 */ /* 0x000eac0000300a00 */
[----:B----4-:R-:W-:Y:S11]  /*2f980*/  HMMA.16816.F32 R12, R24, R22, R12 ;  /* 0x00000016180c723c */ /* 0x010ff6000000180c */
[----:B------:R-:W-:Y:S04]  /*2f990*/  @!UPT UIADD3 URZ, URZ, URZ, URZ ;  /* 0x0000003f3f3ff290 */ /* 0x000fe8000fffe03f */
[----:B------:R0:W-:Y:S01]  /*2f9a0*/  STL.64 [R1+0xaa0], R4 ;  /* 0x000aa00401007387 */ /* 0x0001e20000100a00 */
[----:B------:R1:W-:Y:S03]  /*2f9b0*/  STL.64 [R1+0xaa8], R6 ;  /* 0x000aa80601007387 */ /* 0x0003e60000100a00 */
[----:B0-----:R-:W2:Y:S01]  /*2f9c0*/  LDL.LU R4, [R1+0xa70] ;  /* 0x000a700001047983 */ /* 0x001ea20000300800 */
[----:B------:R-:W2:Y:S02]  /*2f9d0*/  LDL.LU R5, [R1+0xa74] ;  /* 0x000a740001057983 */ /* 0x000ea40000300800 */
[----:B-1----:R-:W2:Y:S02]  /*2f9e0*/  LDL.LU R6, [R1+0xa78] ;  /* 0x000a780001067983 */ /* 0x002ea40000300800 */
[----:B------:R-:W2:Y:S01]  /*2f9f0*/  LDL.LU R7, [R1+0xa7c] ;  /* 0x000a7c0001077983 */ /* 0x000ea20000300800 */
[----:B------:R-:W-:Y:S01]  /*2fa00*/  STL.64 [R1+0xa90], R12 ;  /* 0x000a900c01007387 */ /* 0x000fe20000100a00 */
[----:B------:R0:W-:Y:S03]  /*2fa10*/  STL.64 [R1+0xa98], R14 ;  /* 0x000a980e01007387 */ /* 0x0001e60000100a00 */
[----:B0-----:R-:W3:Y:S01]  /*2fa20*/  LDL.LU.64 R14, [R1+0x2b80] ;  /* 0x002b8000010e7983 */ /* 0x001ee20000300a00 */
[----:B------:R-:W-:-:S02]  /*2fa30*/  IMAD.MOV.U32 R9, RZ, RZ, R22 ;  /* 0x000000ffff097224 */ /* 0x000fc400078e0016 */
[----:B------:R-:W-:Y:S02]  /*2fa40*/  IMAD.MOV.U32 R8, RZ, RZ, R23 ;  /* 0x000000ffff087224 */ /* 0x000fe400078e0017 */
[C---:B---3--:R-:W-:Y:S01]  /*2fa50*/  HMMA.16816.F32 R20, R24.reuse, R14, R16 ;  /* 0x0000000e1814723c */ /* 0x048fe20000001810 */
[----:B------:R-:W3:Y:S11]  /*2fa60*/  LDL.LU R16, [R1+0x400] ;  /* 0x0004000001107983 */ /* 0x000ef60000300800 */
[----:B------:R-:W-:Y:S11]  /*2fa70*/  @!UPT UIADD3 URZ, URZ, URZ, URZ ;  /* 0x0000003f3f3ff290 */ /* 0x000ff6000fffe03f */
[----:B------:R0:W-:Y:S01]  /*2fa80*/  STL.64 [R1+0xa80], R20 ;  /* 0x000a801401007387 */ /* 0x0001e20000100a00 */
[----:B------:R1:W-:Y:S02]  /*2fa90*/  STL.64 [R1+0xa88], R22 ;  /* 0x000a881601007387 */ /* 0x0003e40000100a00 */
[----:B------:R-:W3:Y:S02]  /*2faa0*/  LDL.LU R17, [R1+0x404] ;  /* 0x0004040001117983 */ /* 0x000ee40000300800 */
[----:B------:R-:W3:Y:S01]  /*2fab0*/  LDL.LU R18, [R1+0x408] ;  /* 0x0004080001127983 */ /* 0x000ee20000300800 */
[----:B------:R-:W3:Y:S04]  /*2fac0*/  LDL.LU R19, [R1+0x40c] ;  /* 0x00040c0001137983 */ /* 0x000ee80000300800 */
[----:B0-----:R-:W4:Y:S01]  /*2fad0*/  LDL.LU R20, [R1+0x360] ;  /* 0x0003600001147983 */ /* 0x001f220000300800 */
[----:B------:R-:W4:Y:S02]  /*2fae0*/  LDL.LU R21, [R1+0x364] ;  /* 0x0003640001157983 */ /* 0x000f240000300800 */
[----:B-1----:R-:W2:Y:S02]  /*2faf0*/  LDL.LU R22, [R1+0x368] ;  /* 0x0003680001167983 */ /* 0x002ea40000300800 */
        /* <DEDUP_REMOVED lines=8> */
[----:B------:R-:W4:Y:S02]  /*2fb80*/  LDL.LU R12, [R1+0x340] ;  /* 0x00034000010c7983 */ /* 0x000f240000300800 */
[----:B------:R-:W4:Y:S01]  /*2fb90*/  LDL.LU R13, [R1+0x344] ;  /* 0x00034400010d7983 */ /* 0x000f220000300800 */
[----:B0-----:R-:W2:Y:S01]  /*2fba0*/  LDL.LU R14, [R1+0x348] ;  /* 0x00034800010e7983 */ /* 0x001ea20000300800 */
[----:B------:R-:W2:Y:S01]  /*2fbb0*/  LDL.LU R15, [R1+0x34c] ;  /* 0x00034c00010f7983 */ /* 0x000ea20000300800 */
[C---:B------:R-:W-:Y:S02]  /*2fbc0*/  HMMA.16816.F32 R4, R24.reuse, R10, R4 ;  /* 0x0000000a1804723c */ /* 0x040fe40000001804 */
[----:B--2---:R-:W-:Y:S01]  /*2fbd0*/  STL.64 [R1+0x2b28], R14 ;  /* 0x002b280e01007387 */ /* 0x004fe20000100a00 */
[----:B----4-:R0:W-:Y:S03]  /*2fbe0*/  STL.64 [R1+0x2b20], R12 ;  /* 0x002b200c01007387 */ /* 0x0101e60000100a00 */
[----:B0-----:R-:W2:Y:S01]  /*2fbf0*/  LDL.LU R12, [R1+0x350] ;  /* 0x00035000010c7983 */ /* 0x001ea20000300800 */
[----:B------:R-:W2:Y:S02]  /*2fc00*/  LDL.LU R13, [R1+0x354] ;  /* 0x00035400010d7983 */ /* 0x000ea40000300800 */
[----:B------:R-:W4:Y:S02]  /*2fc10*/  LDL.LU R14, [R1+0x358] ;  /* 0x00035800010e7983 */ /* 0x000f240000300800 */
[----:B------:R-:W4:Y:S02]  /*2fc20*/  LDL.LU R15, [R1+0x35c] ;  /* 0x00035c00010f7983 */ /* 0x000f240000300800 */
[----:B----4-:R0:W-:Y:S01]  /*2fc30*/  STL.64 [R1+0x2b38], R14 ;  /* 0x002b380e01007387 */ /* 0x0101e20000100a00 */
[----:B--2---:R-:W-:Y:S03]  /*2fc40*/  STL.64 [R1+0x2b30], R12 ;  /* 0x002b300c01007387 */ /* 0x004fe60000100a00 */
[----:B0-----:R-:W2:Y:S06]  /*2fc50*/  LDL.64 R14, [R1+0xa8] ;  /* 0x0000a800010e7983 */ /* 0x001eac0000100a00 */
[----:B------:R-:W-:Y:S02]  /*2fc60*/  STL.64 [R1+0xa70], R4 ;  /* 0x000a700401007387 */ /* 0x000fe40000100a00 */
[----:B------:R0:W-:Y:S02]  /*2fc70*/  STL.64 [R1+0xa78], R6 ;  /* 0x000a780601007387 */ /* 0x0001e40000100a00 */
[----:B0-----:R-:W3:Y:S01]  /*2fc80*/  LDL.LU.64 R6, [R1+0x2b78] ;  /* 0x002b780001067983 */ /* 0x001ee20000300a00 */
[----:B------:R-:W4:Y:S02]  /*2fc90*/  LDL.LU.64 R4, [R1+0x2b70] ;  /* 0x002b700001047983 */ /* 0x000f240000300a00 */
[----:B------:R0:W-:Y:S02]  /*2fca0*/  STL.64 [R1+0x2a78], R10 ;  /* 0x002a780a01007387 */ /* 0x0001e40000100a00 */
[----:B------:R-:W-:Y:S01]  /*2fcb0*/  STL.64 [R1+0x2ac0], R8 ;  /* 0x002ac00801007387 */ /* 0x000fe20000100a00 */
[----:B0-----:R-:W2:Y:S01]  /*2fcc0*/  LDL.64 R10, [R1+0x38] ;  /* 0x00003800010a7983 */ /* 0x001ea20000100a00 */
[----:B---3--:R-:W-:Y:S03]  /*2fcd0*/  HMMA.16816.F32 R24, R24, R6, R16 ;  /* 0x000000061818723c */ /* 0x008fe60000001810 */
[----:B--2---:R0:W-:Y:S04]  /*2fce0*/  STL.64 [R1+0x2ac8], R10 ;  /* 0x002ac80a01007387 */ /* 0x0041e80000100a00 */
[----:B0-----:R-:W2:Y:S04]  /*2fcf0*/  LDL R10, [R1+0xc8] ;  /* 0x0000c800010a7983 */ /* 0x001ea80000100800 */
[----:B------:R-:W2:Y:S01]  /*2fd00*/  LDL R11, [R1+0xcc] ;  /* 0x0000cc00010b7983 */ /* 0x000ea20000100800 */
[----:B------:R-:W2:Y:S02]  /*2fd10*/  LDL.LU.64 R18, [R1+0x2b68] ;  /* 0x002b680001127983 */ /* 0x000ea40000300a00 */
[----:B------:R-:W2:Y:S09]  /*2fd20*/  LDL.LU.64 R16, [R1+0x2b60] ;  /* 0x002b600001107983 */ /* 0x000eb20000300a00 */
[----:B------:R-:W-:Y:S01]  /*2fd30*/  STL.64 [R1+0x400], R24 ;  /* 0x0004001801007387 */ /* 0x000fe20000100a00 */
[----:B------:R0:W-:Y:S04]  /*2fd40*/  STL.64 [R1+0x408], R26 ;  /* 0x0004081a01007387 */ /* 0x0001e80000100a00 */
[----:B0-----:R-:W3:Y:S04]  /*2fd50*/  LDL R26, [R1+0xb8] ;  /* 0x0000b800011a7983 */ /* 0x001ee80000100800 */
[----:B------:R-:W3:Y:S01]  /*2fd60*/  LDL R27, [R1+0xbc] ;  /* 0x0000bc00011b7983 */ /* 0x000ee20000100800 */
[C---:B--2---:R-:W-:Y:S03]  /*2fd70*/  HMMA.16816.F32 R8, R16.reuse, R10, R20 ;  /* 0x0000000a1008723c */ /* 0x044fe60000001814 */
[----:B------:R-:W2:Y:S01]  /*2fd80*/  LDL.LU.64 R22, [R1+0x2b58] ;  /* 0x002b580001167983 */ /* 0x000ea20000300a00 */
[----:B------:R-:W2:Y:S11]  /*2fd90*/  LDL.LU.64 R20, [R1+0x2b50] ;  /* 0x002b500001147983 */ /* 0x000eb60000300a00 */
[----:B------:R-:W-:Y:S08]  /*2fda0*/  @!UPT UIADD3 URZ, URZ, URZ, URZ ;  /* 0x0000003f3f3ff290 */ /* 0x000ff0000fffe03f */
[----:B------:R-:W-:Y:S01]  /*2fdb0*/  STL.64 [R1+0x380], R8 ;  /* 0x0003800801007387 */ /* 0x000fe20000100a00 */
[----:B------:R4:W-:Y:S02]  /*2fdc0*/  STL.64 [R1+0x388], R10 ;  /* 0x0003880a01007387 */ /* 0x0009e40000100a00 */
[----:B----4-:R-:W-:Y:S02]  /*2fdd0*/  IMAD.MOV.U32 R10, RZ, RZ, R4 ;  /* 0x000000ffff0a7224 */ /* 0x010fe400078e0004 */
[----:B------:R-:W-:Y:S01]  /*2fde0*/  IMAD.MOV.U32 R11, RZ, RZ, R5 ;  /* 0x000000ffff0b7224 */ /* 0x000fe200078e0005 */
[----:B------:R-:W4:Y:S01]  /*2fdf0*/  LDL.LU R4, [R1+0x2b48] ;  /* 0x002b480001047983 */ /* 0x000f220000300800 */
[----:B------:R-:W2:Y:S03]  /*2fe00*/  LDL.LU R5, [R1+0x2b44] ;  /* 0x002b440001057983 */ /* 0x000ea60000300800 */
[----:B------:R0:W-:Y:S01]  /*2fe10*/  STL.64 [R1+0x2ae0], R10 ;  /* 0x002ae00a01007387 */ /* 0x0001e20000100a00 */
[----:B------:R-:W3:Y:S02]  /*2fe20*/  LDL.LU R8, [R1+0x370] ;  /* 0x0003700001087983 */ /* 0x000ee40000300800 */
[----:B------:R-:W3:Y:S01]  /*2fe30*/  LDL.LU R9, [R1+0x374] ;  /* 0x0003740001097983 */ /* 0x000ee20000300800 */
[----:B0-----:R-:W3:Y:S01]  /*2fe40*/  LDL.LU R10, [R1+0x378] ;  /* 0x00037800010a7983 */ /* 0x001ee20000300800 */
[----:B------:R-:W3:Y:S02]  /*2fe50*/  LDL.LU R11, [R1+0x37c] ;  /* 0x00037c00010b7983 */ /* 0x000ee40000300800 */
[----:B---3--:R-:W-:Y:S07]  /*2fe60*/  HMMA.16816.F32 R8, R16, R26, R8 ;  /* 0x0000001a1008723c */ /* 0x008fee0000001808 */
[----:B------:R-:W-:-:S02]  /*2fe70*/  IMAD.MOV.U32 R26, RZ, RZ, R29 ;  /* 0x000000ffff1a7224 */ /* 0x000fc400078e001d */
[----:B------:R-:W-:Y:S01]  /*2fe80*/  IMAD.MOV.U32 R27, RZ, RZ, R28 ;  /* 0x000000ffff1b7224 */ /* 0x000fe200078e001c */
[----:B------:R-:W3:Y:S11]  /*2fe90*/  LDL.LU R29, [R1+0x2b40] ;  /* 0x002b4000011d7983 */ /* 0x000ef60000300800 */
[----:B------:R-:W-:Y:S02]  /*2fea0*/  @!UPT UIADD3 URZ, URZ, URZ, URZ ;  /* 0x0000003f3f3ff290 */ /* 0x000fe4000fffe03f */
[----:B------:R-:W-:Y:S01]  /*2feb0*/  STL.64 [R1+0x370], R8 ;  /* 0x0003700801007387 */ /* 0x000fe20000100a00 */
[----:B------:R0:W-:Y:S02]  /*2fec0*/  STL.64 [R1+0x378], R10 ;  /* 0x0003780a01007387 */ /* 0x0001e40000100a00 */
[----:B------:R1:W-:Y:S01]  /*2fed0*/  STL.64 [R1+0x2b10], R26 ;  /* 0x002b101a01007387 */ /* 0x0003e20000100a00 */
[----:B0-----:R-:W3:Y:S01]  /*2fee0*/  LDL.64 R10, [R1+0x58] ;  /* 0x00005800010a7983 */ /* 0x001ee20000100a00 */
[----:B--2---:R-:W-:Y:S03]  /*2fef0*/  HMMA.16816.F32 R20, R16, R14, R20 ;  /* 0x0000000e1014723c */ /* 0x004fe60000001814 */
[----:B-1----:R-:W2:Y:S04]  /*2ff00*/  LDL.64 R26, [R1+0x88] ;  /* 0x00008800011a7983 */ /* 0x002ea80000100a00 */
[----:B---3--:R4:W-:Y:S11]  /*2ff10*/  STL.64 [R1+0x2af8], R10 ;  /* 0x002af80a01007387 */ /* 0x0089f60000100a00 */
[----:B------:R-:W-:Y:S05]  /*2ff20*/  @!UPT UIADD3 URZ, URZ, URZ, URZ ;  /* 0x0000003f3f3ff290 */ /* 0x000fea000fffe03f */
[----:B------:R0:W-:Y:S02]  /*2ff30*/  STL.64 [R1+0x360], R20 ;  /* 0x0003601401007387 */ /* 0x0001e40000100a00 */
[----:B------:R-:W-:Y:S02]  /*2ff40*/  STL.64 [R1+0x368], R22 ;  /* 0x0003681601007387 */ /* 0x000fe40000100a00 */
[----:B----4-:R-:W-:Y:S02]  /*2ff50*/  IMAD.MOV.U32 R11, RZ, RZ, R4 ;  /* 0x000000ffff0b7224 */ /* 0x010fe400078e0004 */
[----:B0-----:R-:W-:Y:S02]  /*2ff60*/  IMAD.MOV.U32 R20, RZ, RZ, R14 ;  /* 0x000000ffff147224 */ /* 0x001fe400078e000e */
[----:B------:R-:W-:Y:S02]  /*2ff70*/  IMAD.MOV.U32 R4, RZ, RZ, R15 ;  /* 0x000000ffff047224 */ /* 0x000fe400078e000f */
[----:B------:R-:W3:Y:S01]  /*2ff80*/  LDL.LU.64 R14, [R1+0x2b38] ;  /* 0x002b3800010e7983 */ /* 0x000ee20000300a00 */
[----:B------:R-:W3:Y:S02]  /*2ff90*/  LDL.LU.64 R12, [R1+0x2b30] ;  /* 0x002b3000010c7983 */ /* 0x000ee40000300a00 */
[----:B------:R-:W-:-:S02]  /*2ffa0*/  IMAD.MOV.U32 R10, RZ, RZ, R5 ;  /* 0x000000ffff0a7224 */ /* 0x000fc400078e0005 */
[----:B------:R0:W-:Y:S02]  /*2ffb0*/  STL [R1+0x2ab8], R20 ;  /* 0x002ab81401007387 */ /* 0x0001e40000100800 */
[----:B0-----:R-:W4:Y:S01]  /*2ffc0*/  LDL.LU R20, [R1+0x330] ;  /* 0x0003300001147983 */ /* 0x001f220000300800 */
[----:B------:R-:W4:Y:S02]  /*2ffd0*/  LDL.LU R21, [R1+0x334] ;  /* 0x0003340001157983 */ /* 0x000f240000300800 */
[----:B------:R-:W4:Y:S02]  /*2ffe0*/  LDL.LU R22, [R1+0x338] ;  /* 0x0003380001167983 */ /* 0x000f240000300800 */
[----:B------:R-:W4:Y:S01]  /*2fff0*/  LDL.LU R23, [R1+0x33c] ;  /* 0x00033c0001177983 */ /* 0x000f220000300800 */
[C---:B---3--:R-:W-:Y:S01]  /*30000*/  HMMA.16816.F32 R8, R16.reuse, R10, R12 ;  /* 0x0000000a1008723c */ /* 0x048fe2000000180c */
[----:B------:R-:W2:Y:S01]  /*30010*/  LDL.LU.64 R14, [R1+0x2b28] ;  /* 0x002b2800010e7983 */ /* 0x000ea20000300a00 */
[----:B------:R-:W2:Y:S11]  /*30020*/  LDL.LU.64 R12, [R1+0x2b20] ;  /* 0x002b2000010c7983 */ /* 0x000eb60000300a00 */
[----:B------:R-:W-:Y:S10]  /*30030*/  @!UPT UIADD3 URZ, URZ, URZ, URZ ;  /* 0x0000003f3f3ff290 */ /* 0x000ff4000fffe03f */
        /* <DEDUP_REMOVED lines=8> */
[----:B------:R-:W-:Y:S02]  /*300c0*/  IMAD.MOV.U32 R12, RZ, RZ, R26 ;  /* 0x000000ffff0c7224 */ /* 0x000fe400078e001a */
[----:B------:R-:W-:Y:S02]  /*300d0*/  IMAD.MOV.U32 R5, RZ, RZ, R27 ;  /* 0x000000ffff057224 */ /* 0x000fe400078e001b */
[----:B------:R-:W4:Y:S04]  /*300e0*/  LDL.LU.64 R26, [R1+0x2b10] ;  /* 0x002b1000011a7983 */ /* 0x000f280000300a00 */
[----:B--2---:R-:W-:Y:S01]  /*300f0*/  STL.64 [R1+0x2ad8], R14 ;  /* 0x002ad80e01007387 */ /* 0x004fe20000100a00 */
[----:B------:R0:W-:Y:S03]  /*30100*/  STL [R1+0x2ad0], R12 ;  /* 0x002ad00c01007387 */ /* 0x0001e60000100800 */
        /* <DEDUP_REMOVED lines=8> */
[----:B------:R-:W3:Y:S02]  /*30190*/  LDL.LU R14, [R1+0x9c8] ;  /* 0x0009c800010e7983 */ /* 0x000ee40000300800 */
[----:B------:R-:W3:Y:S01]  /*301a0*/  LDL.LU R15, [R1+0x9cc] ;  /* 0x0009cc00010f7983 */ /* 0x000ee20000300800 */
[----:B----4-:R-:W-:Y:S01]  /*301b0*/  HMMA.16816.F32 R20, R16, R26, R20 ;  /* 0x0000001a1014723c */ /* 0x010fe20000001814 */
[----:B------:R-:W0:Y:S04]  /*301c0*/  LDSM.16.MT88.4 R24, [R3+0x4380] ;  /* 0x004380000318783b */ /* 0x000e280000004200 */
[----:B---3--:R-:W-:Y:S01]  /*301d0*/  STL.64 [R1+0x2b08], R14 ;  /* 0x002b080e01007387 */ /* 0x008fe20000100a00 */
[----:B--2---:R1:W-:Y:S03]  /*301e0*/  STL.64 [R1+0x2b00], R12 ;  /* 0x002b000c01007387 */ /* 0x0043e60000100a00 */
[----:B-1----:R-:W2:Y:S01]  /*301f0*/  LDL.LU R12, [R1+0x9d0] ;  /* 0x0009d000010c7983 */ /* 0x002ea20000300800 */
[----:B------:R-:W2:Y:S02]  /*30200*/  LDL.LU R13, [R1+0x9d4] ;  /* 0x0009d400010d7983 */ /* 0x000ea40000300800 */
[----:B------:R-:W2:Y:S02]  /*30210*/  LDL.LU R14, [R1+0x9d8] ;  /* 0x0009d800010e7983 */ /* 0x000ea40000300800 */
[----:B------:R-:W2:Y:S02]  /*30220*/  LDL.LU R15, [R1+0x9dc] ;  /* 0x0009dc00010f7983 */ /* 0x000ea40000300800 */
[----:B------:R-:W-:-:S02]  /*30230*/  IMAD.MOV.U32 R10, RZ, RZ, R2 ;  /* 0x000000ffff0a7224 */ /* 0x000fc400078e0002 */
[----:B------:R-:W-:Y:S01]  /*30240*/  IMAD.MOV.U32 R11, RZ, RZ, R0 ;  /* 0x000000ffff0b7224 */ /* 0x000fe200078e0000 */
[----:B------:R-:W-:Y:S01]  /*30250*/  STL.64 [R1+0x2a70], R6 ;  /* 0x002a700601007387 */ /* 0x000fe20000100a00 */
[----:B------:R-:W-:Y:S02]  /*30260*/  STL [R1+0x2a68], R5 ;  /* 0x002a680501007387 */ /* 0x000fe40000100800 */
[----:B------:R1:W-:Y:S02]  /*30270*/  STL [R1+0x2abc], R4 ;  /* 0x002abc0401007387 */ /* 0x0003e40000100800 */
[----:B-1----:R-:W3:Y:S01]  /*30280*/  LDL.LU R4, [R1+0x990] ;  /* 0x0009900001047983 */ /* 0x002ee20000300800 */
[----:B------:R-:W-:Y:S02]  /*30290*/  STL.64 [R1+0x330], R20 ;  /* 0x0003301401007387 */ /* 0x000fe40000100a00 */
[----:B------:R1:W-:Y:S02]  /*302a0*/  STL.64 [R1+0x338], R22 ;  /* 0x0003381601007387 */ /* 0x0003e40000100a00 */
[----:B------:R-:W3:Y:S01]  /*302b0*/  LDL.LU R5, [R1+0x994] ;  /* 0x0009940001057983 */ /* 0x000ee20000300800 */
[----:B------:R-:W3:Y:S01]  /*302c0*/  LDL.LU R6, [R1+0x998] ;  /* 0x0009980001067983 */ /* 0x000ee20000300800 */
[----:B------:R-:W3:Y:S03]  /*302d0*/  LDL.LU R7, [R1+0x99c] ;  /* 0x00099c0001077983 */ /* 0x000ee60000300800 */
[----:B-1----:R-:W3:Y:S01]  /*302e0*/  LDL.64 R22, [R1+0x28] ;  /* 0x0000280001167983 */ /* 0x002ee20000100a00 */
[----:B0-----:R-:W-:Y:S02]  /*302f0*/  STL.64 [R1+0x2920], R26 ;  /* 0x0029201a01007387 */ /* 0x001fe40000100a00 */
[----:B------:R0:W-:Y:S02]  /*30300*/  STL.64 [R1+0x2918], R24 ;  /* 0x0029181801007387 */ /* 0x0001e40000100a00 */
[----:B0-----:R-:W4:Y:S01]  /*30310*/  LDL.LU R24, [R1+0x9a0] ;  /* 0x0009a00001187983 */ /* 0x001f220000300800 */
[----:B------:R-:W4:Y:S02]  /*30320*/  LDL.LU R25, [R1+0x9a4] ;  /* 0x0009a40001197983 */ /* 0x000f240000300800 */
[----:B------:R-:W4:Y:S02]  /*30330*/  LDL.LU R26, [R1+0x9a8] ;  /* 0x0009a800011a7983 */ /* 0x000f240000300800 */
[----:B------:R-:W4:Y:S01]  /*30340*/  LDL.LU R27, [R1+0x9ac] ;  /* 0x0009ac00011b7983 */ /* 0x000f220000300800 */
[----:B------:R-:W-:Y:S01]  /*30350*/  STL [R1+0x1df4], R3 ;  /* 0x001df40301007387 */ /* 0x000fe20000100800 */
[C---:B--2---:R-:W-:Y:S03]  /*30360*/  HMMA.16816.F32 R8, R16.reuse, R10, R12 ;  /* 0x0000000a1008723c */ /* 0x044fe6000000180c */
[----:B------:R-:W2:Y:S01]  /*30370*/  LDL.LU.64 R14, [R1+0x2b08] ;  /* 0x002b0800010e7983 */ /* 0x000ea20000300a00 */
[----:B------:R-:W2:Y:S11]  /*30380*/  LDL.LU.64 R12, [R1+0x2b00] ;  /* 0x002b0000010c7983 */ /* 0x000eb60000300a00 */
[----:B------:R-:W-:Y:S08]  /*30390*/  @!UPT UIADD3 URZ, URZ, URZ, URZ ;  /* 0x0000003f3f3ff290 */ /* 0x000ff0000fffe03f */
        /* <DEDUP_REMOVED lines=14> */
[----:B------:R-:W2:Y:S11]  /*30480*/  LDL.LU R12, [R1+0x2ad0] ;  /* 0x002ad000010c7983 */ /* 0x000eb60000300800 */
[----:B------:R-:W-:Y:S10]  /*30490*/  @!UPT UIADD3 URZ, URZ, URZ, URZ ;  /* 0x0000003f3f3ff290 */ /* 0x000ff4000fffe03f */
[----:B------:R-:W-:Y:S01]  /*304a0*/  STL.64 [R1+0x9b0], R8 ;  /* 0x0009b00801007387 */ /* 0x000fe20000100a00 */
[----:B------:R0:W-:Y:S03]  /*304b0*/  STL.64 [R1+0x9b8], R10 ;  /* 0x0009b80a01007387 */ /* 0x0001e60000100a00 */
[----:B0-----:R-:W4:Y:S02]  /*304c0*/  LDL.LU.64 R10, [R1+0x2ac8] ;  /* 0x002ac800010a7983 */ /* 0x001f240000300a00 */
[----:B----4-:R-:W-:Y:S11]  /*304d0*/  HMMA.16816.F32 R24, R16, R10, R24 ;  /* 0x0000000a1018723c */ /* 0x010ff60000001818 */
[----:B------:R-:W-:Y:S11]  /*304e0*/  @!UPT UIADD3 URZ, URZ, URZ, URZ ;  /* 0x0000003f3f3ff290 */ /* 0x000ff6000fffe03f */
[----:B------:R-:W-:Y:S01]  /*304f0*/  @!UPT UIADD3 URZ, URZ, URZ, URZ ;  /* 0x0000003f3f3ff290 */ /* 0x000fe2000fffe03f */
[----:B------:R0:W-:Y:S01]  /*30500*/  STL.64 [R1+0x9a0], R24 ;  /* 0x0009a01801007387 */ /* 0x0001e20000100a00 */
[----:B------:R-:W-:Y:S02]  /*30510*/  STL.64 [R1+0x9a8], R26 ;  /* 0x0009a81a01007387 */ /* 0x000fe40000100a00 */
[----:B------:R-:W4:Y:S02]  /*30520*/  LDL.LU.64 R8, [R1+0x2ac0] ;  /* 0x002ac00001087983 */ /* 0x000f240000300a00 */
[----:B------:R-:W-:Y:S01]  /*30530*/  IMAD.MOV.U32 R13, RZ, RZ, R11 ;  /* 0x000000ffff0d7224 */ /* 0x000fe200078e000b */
[----:B--2---:R4:W-:Y:S04]  /*30540*/  STL.64 [R1+0x2a88], R14 ;  /* 0x002a880e01007387 */ /* 0x0049e80000100a00 */
[----:B------:R-:W-:Y:S01]  /*30550*/  STL.64 [R1+0x2a80], R12 ;  /* 0x002a800c01007387 */ /* 0x000fe20000100a00 */
[----:B0-----:R-:W-:-:S02]  /*30560*/  IMAD.MOV.U32 R24, RZ, RZ, R10 ;  /* 0x000000ffff187224 */ /* 0x001fc400078e000a */
[----:B----4-:R-:W-:Y:S02]  /*30570*/  IMAD.MOV.U32 R14, RZ, RZ, R9 ;  /* 0x000000ffff0e7224 */ /* 0x010fe400078e0009 */
[----:B------:R-:W-:-:S05]  /*30580*/  IMAD.MOV.U32 R15, RZ, RZ, R8 ;  /* 0x000000ffff0f7224 */ /* 0x000fca00078e0008 */
[----:B------:R0:W-:Y:S04]  /*30590*/  STL.64 [R1+0x2aa0], R14 ;  /* 0x002aa00e01007387 */ /* 0x0001e80000100a00 */
[----:B0-----:R-:W2:Y:S01]  /*305a0*/  LDL.64 R14, [R1+0x18] ;  /* 0x00001800010e7983 */ /* 0x001ea20000100a00 */
[----:B------:R-:W4:Y:S02]  /*305b0*/  LDL.LU R8, [R1+0x960] ;  /* 0x0009600001087983 */ /* 0x000f240000300800 */
[----:B------:R-:W4:Y:S02]  /*305c0*/  LDL.LU R9, [R1+0x964] ;  /* 0x0009640001097983 */ /* 0x000f240000300800 */
[----:B------:R-:W2:Y:S01]  /*305d0*/  LDL.LU R10, [R1+0x968] ;  /* 0x00096800010a7983 */ /* 0x000ea20000300800 */
[----:B------:R-:W2:Y:S01]  /*305e0*/  LDL.LU R11, [R1+0x96c] ;  /* 0x00096c00010b7983 */ /* 0x000ea20000300800 */
[----:B---3--:R-:W-:Y:S03]  /*305f0*/  HMMA.16816.F32 R4, R16, R22, R4 ;  /* 0x000000161004723c */ /* 0x008fe60000001804 */
[----:B--2---:R-:W-:Y:S01]  /*30600*/  STL.64 [R1+0x2a98], R10 ;  /* 0x002a980a01007387 */ /* 0x004fe20000100a00 */
[----:B----4-:R0:W-:Y:S03]  /*30610*/  STL.64 [R1+0x2a90], R8 ;  /* 0x002a900801007387 */ /* 0x0101e60000100a00 */
        /* <DEDUP_REMOVED lines=12> */
[----:B------:R0:W-:Y:S01]  /*306e0*/  STL.64 [R1+0x990], R4 ;  /* 0x0009900401007387 */ /* 0x0001e20000100a00 */
[----:B------:R-:W-:Y:S03]  /*306f0*/  STL.64 [R1+0x998], R6 ;  /* 0x0009980601007387 */ /* 0x000fe60000100a00 */
[----:B0-----:R-:W3:Y:S01]  /*30700*/  LDL.LU R4, [R1+0x2abc] ;  /* 0x002abc0001047983 */ /* 0x001ee20000300800 */
[----:B------:R-:W4:Y:S02]  /*30710*/  LDL.LU R20, [R1+0x2ab8] ;  /* 0x002ab80001147983 */ /* 0x000f240000300800 */
[----:B------:R-:W-:Y:S02]  /*30720*/  STL [R1+0x2a00], R26 ;  /* 0x002a001a01007387 */ /* 0x000fe40000100800 */
[----:B------:R0:W-:Y:S02]  /*30730*/  STL.64 [R1+0x29f8], R24 ;  /* 0x0029f81801007387 */ /* 0x0001e40000100a00 */
[----:B0-----:R-:W3:Y:S01]  /*30740*/  LDL.LU R24, [R1+0x270] ;  /* 0x0002700001187983 */ /* 0x001ee20000300800 */
[----:B------:R-:W3:Y:S02]  /*30750*/  LDL.LU R25, [R1+0x274] ;  /* 0x0002740001197983 */ /* 0x000ee40000300800 */
[----:B------:R-:W3:Y:S02]  /*30760*/  LDL.LU R26, [R1+0x278] ;  /* 0x00027800011a7983 */ /* 0x000ee40000300800 */
[----:B------:R-:W3:Y:S01]  /*30770*/  LDL.LU R27, [R1+0x27c] ;  /* 0x00027c00011b7983 */ /* 0x000ee20000300800 */
[----:B--2---:R-:W-:Y:S01]  /*30780*/  HMMA.16816.F32 R8, R16, R14, R8 ;  /* 0x0000000e1008723c */ /* 0x004fe20000001808 */
[----:B---3--:R0:W-:Y:S01]  /*30790*/  STL.64 [R1+0x2a10], R26 ;  /* 0x002a101a01007387 */ /* 0x0081e20000100a00 */
[----:B------:R1:W-:Y:S02]  /*307a0*/  STL.64 [R1+0x2a08], R24 ;  /* 0x002a081801007387 */ /* 0x0003e40000100a00 */
[----:B0-----:R-:W-:-:S02]  /*307b0*/  IMAD.MOV.U32 R27, RZ, RZ, R4 ;  /* 0x000000ffff1b7224 */ /* 0x001fc400078e0004 */
[----:B------:R-:W2:Y:S01]  /*307c0*/  LDL.LU R4, [R1+0x950] ;  /* 0x0009500001047983 */ /* 0x000ea20000300800 */
[----:B------:R-:W2:Y:S02]  /*307d0*/  LDL.LU R5, [R1+0x954] ;  /* 0x0009540001057983 */ /* 0x000ea40000300800 */
[----:B------:R-:W2:Y:S02]  /*307e0*/  LDL.LU R6, [R1+0x958] ;  /* 0x0009580001067983 */ /* 0x000ea40000300800 */
[----:B----4-:R-:W-:Y:S01]  /*307f0*/  IMAD.MOV.U32 R26, RZ, RZ, R20 ;  /* 0x000000ffff1a7224 */ /* 0x010fe200078e0014 */
[----:B------:R-:W2:Y:S01]  /*30800*/  LDL.LU R7, [R1+0x95c] ;  /* 0x00095c0001077983 */ /* 0x000ea20000300800 */
[----:B------:R-:W3:Y:S02]  /*30810*/  LDL.LU R20, [R1+0x320] ;  /* 0x0003200001147983 */ /* 0x000ee40000300800 */
[----:B------:R-:W3:Y:S02]  /*30820*/  LDL.LU R21, [R1+0x324] ;  /* 0x0003240001157983 */ /* 0x000ee40000300800 */
[----:B------:R-:W3:Y:S01]  /*30830*/  LDL.LU R22, [R1+0x328] ;  /* 0x0003280001167983 */ /* 0x000ee20000300800 */
[----:B------:R-:W3:Y:S05]  /*30840*/  LDL.LU R23, [R1+0x32c] ;  /* 0x00032c0001177983 */ /* 0x000eea0000300800 */
[----:B------:R-:W-:Y:S02]  /*30850*/  STL.64 [R1+0x980], R8 ;  /* 0x0009800801007387 */ /* 0x000fe40000100a00 */
[----:B------:R0:W-:Y:S02]  /*30860*/  STL.64 [R1+0x988], R10 ;  /* 0x0009880a01007387 */ /* 0x0001e40000100a00 */
[----:B-1----:R-:W-:-:S02]  /*30870*/  IMAD.MOV.U32 R25, RZ, RZ, R14 ;  /* 0x000000ffff197224 */ /* 0x002fc400078e000e */
[----:B------:R-:W-:Y:S01]  /*30880*/  IMAD.MOV.U32 R24, RZ, RZ, R15 ;  /* 0x000000ffff187224 */ /* 0x000fe200078e000f */
[----:B0-----:R-:W4:Y:S01]  /*30890*/  LDL.LU.64 R10, [R1+0x2ab0] ;  /* 0x002ab000010a7983 */ /* 0x001f220000300a00 */
[----:B------:R-:W4:Y:S02]  /*308a0*/  LDL.LU.64 R8, [R1+0x2aa8] ;  /* 0x002aa80001087983 */ /* 0x000f240000300a00 */
[----:B------:R-:W4:Y:S02]  /*308b0*/  LDL.LU.64 R14, [R1+0x2aa0] ;  /* 0x002aa000010e7983 */ /* 0x000f240000300a00 */
[----:B------:R0:W-:Y:S01]  /*308c0*/  STL.64 [R1+0x2a28], R26 ;  /* 0x002a281a01007387 */ /* 0x0001e20000100a00 */
[----:B------:R-:W-:Y:S04]  /*308d0*/  STL.64 [R1+0x2a20], R24 ;  /* 0x002a201801007387 */ /* 0x000fe80000100a00 */
[----:B0-----:R-:W2:Y:S01]  /*308e0*/  LDL.64 R26, [R1+0xb8] ;  /* 0x0000b800011a7983 */ /* 0x001ea20000100a00 */
[C---:B----4-:R-:W-:Y:S03]  /*308f0*/  HMMA.16816.F32 R12, R16.reuse, R14, R8 ;  /* 0x0000000e100c723c */ /* 0x050fe60000001808 */
[----:B--2---:R0:W-:Y:S04]  /*30900*/  STL.64 [R1+0x2a40], R26 ;  /* 0x002a401a01007387 */ /* 0x0041e80000100a00 */
[----:B0-----:R-:W2:Y:S01]  /*30910*/  LDL.64 R26, [R1+0xc8] ;  /* 0x0000c800011a7983 */ /* 0x001ea20000100a00 */
[----:B------:R-:W4:Y:S02]  /*30920*/  LDL.LU.64 R10, [R1+0x2a98] ;  /* 0x002a9800010a7983 */ /* 0x000f240000300a00 */
[----:B------:R-:W4:Y:S11]  /*30930*/  LDL.LU.64 R8, [R1+0x2a90] ;  /* 0x002a900001087983 */ /* 0x000f360000300a00 */
[----:B------:R-:W-:Y:S02]  /*30940*/  @!UPT UIADD3 URZ, URZ, URZ, URZ ;  /* 0x0000003f3f3ff290 */ /* 0x000fe4000fffe03f */
[----:B------:R-:W-:Y:S01]  /*30950*/  STL.64 [R1+0x970], R12 ;  /* 0x0009700c01007387 */ /* 0x000fe20000100a00 */
[----:B------:R0:W-:Y:S04]  /*30960*/  STL.64 [R1+0x978], R14 ;  /* 0x0009780e01007387 */ /* 0x0001e80000100a00 */
[----:B0-----:R-:W4:Y:S01]  /*30970*/  LDL.LU.64 R14, [R1+0x2a88] ;  /* 0x002a8800010e7983 */ /* 0x001f220000300a00 */
[----:B------:R-:W2:Y:S01]  /*30980*/  LDL.LU.64 R12, [R1+0x2a80] ;  /* 0x002a8000010c7983 */ /* 0x000ea20000300a00 */
[C---:B----4-:R-:W-:Y:S11]  /*30990*/  HMMA.16816.F32 R8, R16.reuse, R14, R8 ;  /* 0x0000000e1008723c */ /* 0x050ff60000001808 */
[----:B------:R-:W-:Y:S11]  /*309a0*/  @!UPT UIADD3 URZ, URZ, URZ, URZ ;  /* 0x0000003f3f3ff290 */ /* 0x000ff6000fffe03f */
[----:B------:R-:W-:Y:S01]  /*309b0*/  @!UPT UIADD3 URZ, URZ, URZ, URZ ;  /* 0x0000003f3f3ff290 */ /* 0x000fe2000fffe03f */
[----:B------:R-:W-:Y:S01]  /*309c0*/  STL.64 [R1+0x960], R8 ;  /* 0x0009600801007387 */ /* 0x000fe20000100a00 */
[----:B------:R0:W-:Y:S03]  /*309d0*/  STL.64 [R1+0x968], R10 ;  /* 0x0009680a01007387 */ /* 0x0001e60000100a00 */
[----:B0-----:R-:W4:Y:S01]  /*309e0*/  LDL.LU.64 R10, [R1+0x2a78] ;  /* 0x002a7800010a7983 */ /* 0x001f220000300a00 */
[----:B------:R-:W-:Y:S02]  /*309f0*/  STL [R1+0x293c], R15 ;  /* 0x00293c0f01007387 */ /* 0x000fe40000100800 */
[----:B------:R-:W-:Y:S02]  /*30a00*/  STL [R1+0x29d8], R14 ;  /* 0x0029d80e01007387 */ /* 0x000fe40000100800 */
[----:B--2---:R0:W-:Y:S02]  /*30a10*/  STL.64 [R1+0x2a18], R12 ;  /* 0x002a180c01007387 */ /* 0x0041e40000100a00 */
[----:B0-----:R-:W2:Y:S01]  /*30a20*/  LDL.LU R12, [R1+0x280] ;  /* 0x00028000010c7983 */ /* 0x001ea20000300800 */
[----:B------:R-:W2:Y:S02]  /*30a30*/  LDL.LU R13, [R1+0x284] ;  /* 0x00028400010d7983 */ /* 0x000ea40000300800 */
[----:B------:R-:W2:Y:S02]  /*30a40*/  LDL.LU R14, [R1+0x288] ;  /* 0x00028800010e7983 */ /* 0x000ea40000300800 */
[----:B------:R-:W2:Y:S02]  /*30a50*/  LDL.LU R15, [R1+0x28c] ;  /* 0x00028c00010f7983 */ /* 0x000ea40000300800 */
[----:B--2---:R-:W-:Y:S01]  /*30a60*/  STL.64 [R1+0x2a38], R14 ;  /* 0x002a380e01007387 */ /* 0x004fe20000100a00 */
[----:B------:R0:W-:Y:S03]  /*30a70*/  STL.64 [R1+0x2a30], R12 ;  /* 0x002a300c01007387 */ /* 0x0001e60000100a00 */
[----:B0-----:R-:W2:Y:S01]  /*30a80*/  LDL.LU R12, [R1+0x290] ;  /* 0x00029000010c7983 */ /* 0x001ea20000300800 */
[----:B------:R-:W2:Y:S02]  /*30a90*/  LDL.LU R13, [R1+0x294] ;  /* 0x00029400010d7983 */ /* 0x000ea40000300800 */
[----:B------:R-:W2:Y:S02]  /*30aa0*/  LDL.LU R14, [R1+0x298] ;  /* 0x00029800010e7983 */ /* 0x000ea40000300800 */
[----:B------:R-:W2:Y:S01]  /*30ab0*/  LDL.LU R15, [R1+0x29c] ;  /* 0x00029c00010f7983 */ /* 0x000ea20000300800 */
[C---:B----4-:R-:W-:Y:S01]  /*30ac0*/  HMMA.16816.F32 R4, R16.reuse, R10, R4 ;  /* 0x0000000a1004723c */ /* 0x050fe20000001804 */
[----:B--2---:R-:W-:Y:S01]  /*30ad0*/  STL.64 [R1+0x2a50], R14 ;  /* 0x002a500e01007387 */ /* 0x004fe20000100a00 */
[----:B------:R0:W-:Y:S03]  /*30ae0*/  STL.64 [R1+0x2a48], R12 ;  /* 0x002a480c01007387 */ /* 0x0001e60000100a00 */
[----:B0-----:R-:W2:Y:S01]  /*30af0*/  LDL.LU R12, [R1+0x2a0] ;  /* 0x0002a000010c7983 */ /* 0x001ea20000300800 */
[----:B------:R-:W2:Y:S02]  /*30b00*/  LDL.LU R13, [R1+0x2a4] ;  /* 0x0002a400010d7983 */ /* 0x000ea40000300800 */
[----:B------:R-:W2:Y:S02]  /*30b10*/  LDL.LU R14, [R1+0x2a8] ;  /* 0x0002a800010e7983 */ /* 0x000ea40000300800 */
[----:B------:R-:W2:Y:S11]  /*30b20*/  LDL.LU R15, [R1+0x2ac] ;  /* 0x0002ac00010f7983 */ /* 0x000eb60000300800 */
[----:B------:R-:W-:Y:S02]  /*30b30*/  @!UPT UIADD3 URZ, URZ, URZ, URZ ;  /* 0x0000003f3f3ff290 */ /* 0x000fe4000fffe03f */
[----:B------:R-:W-:Y:S01]  /*30b40*/  STL.64 [R1+0x950], R4 ;  /* 0x0009500401007387 */ /* 0x000fe20000100a00 */
[----:B------:R0:W-:Y:S03]  /*30b50*/  STL.64 [R1+0x958], R6 ;  /* 0x0009580601007387 */ /* 0x0001e60000100a00 */
[----:B0-----:R-:W3:Y:S01]  /*30b60*/  LDL.LU.64 R6, [R1+0x2a70] ;  /* 0x002a700001067983 */ /* 0x001ee20000300a00 */
[----:B------:R-:W4:Y:S02]  /*30b70*/  LDL.LU R5, [R1+0x2a68] ;  /* 0x002a680001057983 */ /* 0x000f240000300800 */
[----:B------:R-:W-:Y:S01]  /*30b80*/  STL [R1+0x2938], R11 ;  /* 0x0029380b01007387 */ /* 0x000fe20000100800 */
[----:B---3--:R-:W-:Y:S01]  /*30b90*/  HMMA.16816.F32 R16, R16, R6, R20 ;  /* 0x000000061010723c */ /* 0x008fe20000001814 */
[----:B------:R-:W2:Y:S01]  /*30ba0*/  LDL.LU.64 R22, [R1+0x2a60] ;  /* 0x002a600001167983 */ /* 0x000ea20000300a00 */
[----:B------:R-:W2:Y:S02]  /*30bb0*/  LDL.LU.64 R20, [R1+0x2a58] ;  /* 0x002a580001147983 */ /* 0x000ea40000300a00 */
[----:B------:R-:W-:-:S02]  /*30bc0*/  IMAD.MOV.U32 R4, RZ, RZ, R26 ;  /* 0x000000ffff047224 */ /* 0x000fc400078e001a */
[----:B------:R-:W-:Y:S11]  /*30bd0*/  IMAD.MOV.U32 R3, RZ, RZ, R27 ;  /* 0x000000ffff037224 */ /* 0x000ff600078e001b */
[----:B------:R-:W-:Y:S06]  /*30be0*/  @!UPT UIADD3 URZ, URZ, URZ, URZ ;  /* 0x0000003f3f3ff290 */ /* 0x000fec000fffe03f */
[----:B------:R-:W-:Y:S01]  /*30bf0*/  STL.64 [R1+0x320], R16 ;  /* 0x0003201001007387 */ /* 0x000fe20000100a00 */
        /* <DEDUP_REMOVED lines=10> */
[----:B------:R0:W-:Y:S01]  /*30ca0*/  STL.64 [R1+0x2948], R6 ;  /* 0x0029480601007387 */ /* 0x0001e20000100a00 */
[----:B------:R-:W-:Y:S04]  /*30cb0*/  STL [R1+0x2940], R4 ;  /* 0x0029400401007387 */ /* 0x000fe80000100800 */
[----:B0-----:R-:W3:Y:S01]  /*30cc0*/  LDL.64 R6, [R1+0x8] ;  /* 0x0000080001067983 */ /* 0x001ee20000100a00 */
[----:B--2---:R-:W-:Y:S01]  /*30cd0*/  HMMA.16816.F32 R12, R20, R26, R12 ;  /* 0x0000001a140c723c */ /* 0x004fe2000000180c */
[----:B------:R-:W-:-:S02]  /*30ce0*/  IMAD.MOV.U32 R9, RZ, RZ, R26 ;  /* 0x000000ffff097224 */ /* 0x000fc400078e001a */
[----:B------:R-:W-:Y:S01]  /*30cf0*/  IMAD.MOV.U32 R8, RZ, RZ, R27 ;  /* 0x000000ffff087224 */ /* 0x000fe200078e001b */
[----:B---3--:R-:W-:Y:S11]  /*30d00*/  STL.64 [R1+0x2960], R6 ;  /* 0x0029600601007387 */ /* 0x008ff60000100a00 */
[----:B------:R-:W-:Y:S08]  /*30d10*/  @!UPT UIADD3 URZ, URZ, URZ, URZ ;  /* 0x0000003f3f3ff290 */ /* 0x000ff0000fffe03f */
[----:B------:R-:W-:Y:S01]  /*30d20*/  STL.64 [R1+0x290], R12 ;  /* 0x0002900c01007387 */ /* 0x000fe20000100a00 */
[----:B------:R0:W-:Y:S03]  /*30d30*/  STL.64 [R1+0x298], R14 ;  /* 0x0002980e01007387 */ /* 0x0001e60000100a00 */
[----:B0-----:R-:W2:Y:S01]  /*30d40*/  LDL.LU.64 R14, [R1+0x2a38] ;  /* 0x002a3800010e7983 */ /* 0x001ea20000300a00 */
[----:B------:R-:W2:Y:S02]  /*30d50*/  LDL.LU.64 R12, [R1+0x2a30] ;  /* 0x002a3000010c7983 */ /* 0x000ea40000300a00 */
[----:B------:R-:W2:Y:S02]  /*30d60*/  LDL.LU.64 R26, [R1+0x2a28] ;  /* 0x002a2800011a7983 */ /* 0x000ea40000300a00 */
[----:B------:R-:W3:Y:S02]  /*30d70*/  LDL.LU.64 R24, [R1+0x2a20] ;  /* 0x002a200001187983 */ /* 0x000ee40000300a00 */
[----:B---3--:R-:W-:-:S02]  /*30d80*/  IMAD.MOV.U32 R6, RZ, RZ, R25 ;  /* 0x000000ffff067224 */ /* 0x008fc400078e0019 */
[----:B------:R-:W-:Y:S02]  /*30d90*/  IMAD.MOV.U32 R7, RZ, RZ, R24 ;  /* 0x000000ffff077224 */ /* 0x000fe400078e0018 */
[C---:B--2---:R-:W-:Y:S03]  /*30da0*/  HMMA.16816.F32 R24, R20.reuse, R26, R12 ;  /* 0x0000001a1418723c */ /* 0x044fe6000000180c */
[----:B------:R-:W-:Y:S01]  /*30db0*/  STL.64 [R1+0x2978], R6 ;  /* 0x0029780601007387 */ /* 0x000fe20000100a00 */
[----:B------:R-:W2:Y:S11]  /*30dc0*/  LDL.LU.64 R12, [R1+0x2a18] ;  /* 0x002a1800010c7983 */ /* 0x000eb60000300a00 */
[----:B------:R-:W-:Y:S08]  /*30dd0*/  @!UPT UIADD3 URZ, URZ, URZ, URZ ;  /* 0x0000003f3f3ff290 */ /* 0x000ff0000fffe03f */
        /* <DEDUP_REMOVED lines=10> */
[----:B------:R-:W2:Y:S02]  /*30e80*/  LDL.LU.64 R24, [R1+0x29f8] ;  /* 0x0029f80001187983 */ /* 0x000ea40000300a00 */
[----:B------:R-:W-:Y:S02]  /*30e90*/  IMAD.MOV.U32 R11, RZ, RZ, R18 ;  /* 0x000000ffff0b7224 */ /* 0x000fe400078e0012 */
[----:B---3--:R-:W-:Y:S02]  /*30ea0*/  IMAD.MOV.U32 R6, RZ, RZ, R26 ;  /* 0x000000ffff067224 */ /* 0x008fe400078e001a */
[----:B--2---:R-:W-:-:S05]  /*30eb0*/  IMAD.MOV.U32 R7, RZ, RZ, R25 ;  /* 0x000000ffff077224 */ /* 0x004fca00078e0019 */
[----:B------:R0:W-:Y:S01]  /*30ec0*/  STL.64 [R1+0x2990], R6 ;  /* 0x0029900601007387 */ /* 0x0001e20000100a00 */
[----:B------:R-:W-:Y:S02]  /*30ed0*/  STL.64 [R1+0x2958], R10 ;  /* 0x0029580a01007387 */ /* 0x000fe40000100a00 */
[----:B------:R1:W-:Y:S02]  /*30ee0*/  STL.64 [R1+0x2950], R8 ;  /* 0x0029500801007387 */ /* 0x0003e40000100a00 */
[----:B0-----:R-:W-:Y:S02]  /*30ef0*/  IMAD.MOV.U32 R6, RZ, RZ, R24 ;  /* 0x000000ffff067224 */ /* 0x001fe400078e0018 */
[----:B------:R-:W-:Y:S01]  /*30f00*/  IMAD.MOV.U32 R7, RZ, RZ, R13 ;  /* 0x000000ffff077224 */ /* 0x000fe200078e000d */
[----:B-1----:R-:W2:Y:S01]  /*30f10*/  LDL.LU R8, [R1+0x850] ;  /* 0x0008500001087983 */ /* 0x002ea20000300800 */
[----:B------:R-:W2:Y:S02]  /*30f20*/  LDL.LU R9, [R1+0x854] ;  /* 0x0008540001097983 */ /* 0x000ea40000300800 */
[----:B------:R-:W3:Y:S02]  /*30f30*/  LDL.LU R10, [R1+0x858] ;  /* 0x00085800010a7983 */ /* 0x000ee40000300800 */
[----:B------:R-:W3:Y:S01]  /*30f40*/  LDL.LU R11, [R1+0x85c] ;  /* 0x00085c00010b7983 */ /* 0x000ee20000300800 */
[----:B------:R0:W-:Y:S04]  /*30f50*/  STL.64 [R1+0x29a8], R6 ;  /* 0x0029a80601007387 */ /* 0x0001e80000100a00 */
[----:B0-----:R-:W2:Y:S01]  /*30f60*/  LDL.64 R6, [R1+0x48] ;  /* 0x0000480001067983 */ /* 0x001ea20000100a00 */
[----:B------:R-:W-:-:S03]  /*30f70*/  IMAD.MOV.U32 R28, RZ, RZ, R19 ;  /* 0x000000ffff1c7224 */ /* 0x000fc600078e0013 */
[----:B--2---:R-:W-:Y:S01]  /*30f80*/  STL.64 [R1+0x29c0], R6 ;  /* 0x0029c00601007387 */ /* 0x004fe20000100a00 */
[----:B---3--:R-:W-:Y:S02]  /*30f90*/  STL.64 [R1+0x2970], R10 ;  /* 0x0029700a01007387 */ /* 0x008fe40000100a00 */
[----:B------:R0:W-:Y:S02]  /*30fa0*/  STL.64 [R1+0x2968], R8 ;  /* 0x0029680801007387 */ /* 0x0001e40000100a00 */
[----:B0-----:R-:W2:Y:S01]  /*30fb0*/  LDL.LU R8, [R1+0x860] ;  /* 0x0008600001087983 */ /* 0x001ea20000300800 */
[----:B------:R-:W2:Y:S02]  /*30fc0*/  LDL.LU R9, [R1+0x864] ;  /* 0x0008640001097983 */ /* 0x000ea40000300800 */
[----:B------:R-:W3:Y:S02]  /*30fd0*/  LDL.LU R10, [R1+0x868] ;  /* 0x00086800010a7983 */ /* 0x000ee40000300800 */
[----:B------:R-:W3:Y:S01]  /*30fe0*/  LDL.LU R11, [R1+0x86c] ;  /* 0x00086c00010b7983 */ /* 0x000ee20000300800 */
[----:B------:R-:W2:Y:S01]  /*30ff0*/  LDL.LU R16, [R1+0x250] ;  /* 0x0002500001107983 */ /* 0x000ea20000300800 */
[----:B------:R-:W2:Y:S02]  /*31000*/  LDL.LU R17, [R1+0x254] ;  /* 0x0002540001117983 */ /* 0x000ea40000300800 */
[----:B------:R-:W2:Y:S02]  /*31010*/  LDL.LU R18, [R1+0x258] ;  /* 0x0002580001127983 */ /* 0x000ea40000300800 */
[----:B------:R-:W2:Y:S02]  /*31020*/  LDL.LU R19, [R1+0x25c] ;  /* 0x00025c0001137983 */ /* 0x000ea40000300800 */
[----:B--2---:R-:W-:Y:S01]  /*31030*/  STL.64 [R1+0x29e8], R18 ;  /* 0x0029e81201007387 */ /* 0x004fe20000100a00 */
[----:B------:R-:W-:Y:S02]  /*31040*/  STL.64 [R1+0x29e0], R16 ;  /* 0x0029e01001007387 */ /* 0x000fe40000100a00 */
[----:B------:R-:W2:Y:S02]  /*31050*/  LDL.64 R26, [R1+0x78] ;  /* 0x00007800011a7983 */ /* 0x000ea40000100a00 */
        /* <DEDUP_REMOVED lines=10> */
[----:B------:R-:W2:Y:S02]  /*31100*/  LDL.LU R11, [R1+0x87c] ;  /* 0x00087c00010b7983 */ /* 0x000ea40000300800 */
[----:B------:R-:W-:-:S02]  /*31110*/  IMAD.MOV.U32 R18, RZ, RZ, R12 ;  /* 0x000000ffff127224 */ /* 0x000fc400078e000c */
[----:B------:R-:W4:Y:S01]  /*31120*/  LDL.LU R12, [R1+0x8b0] ;  /* 0x0008b000010c7983 */ /* 0x000f220000300800 */
[----:B------:R-:W4:Y:S02]  /*31130*/  LDL.LU R13, [R1+0x8b4] ;  /* 0x0008b400010d7983 */ /* 0x000f240000300800 */
[----:B------:R-:W4:Y:S02]  /*31140*/  LDL.LU R14, [R1+0x8b8] ;  /* 0x0008b800010e7983 */ /* 0x000f240000300800 */
[----:B------:R-:W4:Y:S01]  /*31150*/  LDL.LU R15, [R1+0x8bc] ;  /* 0x0008bc00010f7983 */ /* 0x000f220000300800 */
[----:B--2---:R-:W-:Y:S01]  /*31160*/  STL.64 [R1+0x29a0], R10 ;  /* 0x0029a00a01007387 */ /* 0x004fe20000100a00 */
[----:B---3--:R0:W-:Y:S03]  /*31170*/  STL.64 [R1+0x2998], R8 ;  /* 0x0029980801007387 */ /* 0x0081e60000100a00 */
[----:B0-----:R-:W2:Y:S01]  /*31180*/  LDL.LU R8, [R1+0x880] ;  /* 0x0008800001087983 */ /* 0x001ea20000300800 */
[----:B------:R-:W2:Y:S02]  /*31190*/  LDL.LU R9, [R1+0x884] ;  /* 0x0008840001097983 */ /* 0x000ea40000300800 */
[----:B------:R-:W3:Y:S02]  /*311a0*/  LDL.LU R10, [R1+0x888] ;  /* 0x00088800010a7983 */ /* 0x000ee40000300800 */
[----:B------:R-:W3:Y:S02]  /*311b0*/  LDL.LU R11, [R1+0x88c] ;  /* 0x00088c00010b7983 */ /* 0x000ee40000300800 */
[----:B----4-:R-:W-:-:S07]  /*311c0*/  IMAD.MOV.U32 R19, RZ, RZ, R5 ;  /* 0x000000ffff137224 */ /* 0x010fce00078e0005 */
        /* <DEDUP_REMOVED lines=13> */
[----:B------:R-:W3:Y:S01]  /*312a0*/  LDL.LU.64 R26, [R1+0x29f0] ;  /* 0x0029f000011a7983 */ /* 0x000ee20000300a00 */
[----:B------:R-:W-:Y:S02]  /*312b0*/  STL.64 [R1+0x260], R16 ;  /* 0x0002601001007387 */ /* 0x000fe40000100a00 */
[----:B------:R0:W-:Y:S02]  /*312c0*/  STL.64 [R1+0x268], R18 ;  /* 0x0002681201007387 */ /* 0x0001e40000100a00 */
[----:B0-----:R-:W3:Y:S01]  /*312d0*/  LDL.LU.64 R18, [R1+0x29e8] ;  /* 0x0029e80001127983 */ /* 0x001ee20000300a00 */
[----:B------:R-:W3:Y:S02]  /*312e0*/  LDL.LU.64 R16, [R1+0x29e0] ;  /* 0x0029e00001107983 */ /* 0x000ee40000300a00 */
[----:B------:R-:W-:-:S02]  /*312f0*/  IMAD.MOV.U32 R6, RZ, RZ, R2 ;  /* 0x000000ffff067224 */ /* 0x000fc400078e0002 */
[----:B------:R-:W-:Y:S01]  /*31300*/  IMAD.MOV.U32 R7, RZ, RZ, R0 ;  /* 0x000000ffff077224 */ /* 0x000fe200078e0000 */
[----:B---3--:R-:W-:Y:S11]  /*31310*/  HMMA.16816.F32 R16, R20, R26, R16 ;  /* 0x0000001a1410723c */ /* 0x008ff60000001810 */
[----:B------:R-:W-:Y:S11]  /*31320*/  @!UPT UIADD3 URZ, URZ, URZ, URZ ;  /* 0x0000003f3f3ff290 */ /* 0x000ff6000fffe03f */
[----:B------:R-:W-:Y:S01]  /*31330*/  @!UPT UIADD3 URZ, URZ, URZ, URZ ;  /* 0x0000003f3f3ff290 */ /* 0x000fe2000fffe03f */
[----:B------:R-:W-:Y:S01]  /*31340*/  STL.64 [R1+0x250], R16 ;  /* 0x0002501001007387 */ /* 0x000fe20000100a00 */
[----:B------:R-:W-:Y:S02]  /*31350*/  STL.64 [R1+0x258], R18 ;  /* 0x0002581201007387 */ /* 0x000fe40000100a00 */
[----:B------:R-:W0:Y:S04]  /*31360*/  LDSM.16.MT88.4 R16, [R29+0x4000] ;  /* 0x004000001d10783b */ /* 0x000e280000004200 */
[----:B------:R-:W3:Y:S02]  /*31370*/  LDL.LU R24, [R1+0x840] ;  /* 0x0008400001187983 */ /* 0x000ee40000300800 */
[----:B------:R-:W-:Y:S01]  /*31380*/  IMAD.MOV.U32 R2, RZ, RZ, R26 ;  /* 0x000000ffff027224 */ /* 0x000fe200078e001a */
[----:B------:R-:W3:Y:S01]  /*31390*/  LDL.LU R25, [R1+0x844] ;  /* 0x0008440001197983 */ /* 0x000ee20000300800 */
[----:B------:R-:W-:-:S02]  /*313a0*/  IMAD.MOV.U32 R0, RZ, RZ, R27 ;  /* 0x000000ffff007224 */ /* 0x000fc400078e001b */
[----:B------:R-:W3:Y:S02]  /*313b0*/  LDL.LU R26, [R1+0x848] ;  /* 0x00084800011a7983 */ /* 0x000ee40000300800 */
[----:B------:R-:W3:Y:S01]  /*313c0*/  LDL.LU R27, [R1+0x84c] ;  /* 0x00084c00011b7983 */ /* 0x000ee20000300800 */
[----:B0-----:R0:W-:Y:S01]  /*313d0*/  STL.64 [R1+0x27e8], R18 ;  /* 0x0027e81201007387 */ /* 0x0011e20000100a00 */
[----:B------:R-:W-:Y:S03]  /*313e0*/  STL.64 [R1+0x27e0], R16 ;  /* 0x0027e01001007387 */ /* 0x000fe60000100a00 */
[----:B0-----:R-:W4:Y:S01]  /*313f0*/  LDL.64 R18, [R1+0x68] ;  /* 0x0000680001127983 */ /* 0x001f220000100a00 */
[C---:B--2---:R-:W-:Y:S08]  /*31400*/  HMMA.16816.F32 R4, R20.reuse, R6, R8 ;  /* 0x000000061404723c */ /* 0x044ff00000001808 */
[C---:B----4-:R-:W-:Y:S11]  /*31410*/  HMMA.16816.F32 R12, R20.reuse, R18, R12 ;  /* 0x00000012140c723c */ /* 0x050ff6000000180c */
[----:B------:R-:W-:Y:S11]  /*31420*/  @!UPT UIADD3 URZ, URZ, URZ, URZ ;  /* 0x0000003f3f3ff290 */ /* 0x000ff6000fffe03f */
[----:B------:R-:W-:Y:S01]  /*31430*/  @!UPT UIADD3 URZ, URZ, URZ, URZ ;  /* 0x0000003f3f3ff290 */ /* 0x000fe2000fffe03f */
[----:B------:R-:W-:Y:S01]  /*31440*/  STL.64 [R1+0x8b0], R12 ;  /* 0x0008b00c01007387 */ /* 0x000fe20000100a00 */
[----:B------:R0:W-:Y:S03]  /*31450*/  STL.64 [R1+0x8b8], R14 ;  /* 0x0008b80e01007387 */ /* 0x0001e60000100a00 */
[----:B0-----:R-:W3:Y:S01]  /*31460*/  LDL.LU R14, [R1+0x29d8] ;  /* 0x0029d800010e7983 */ /* 0x001ee20000300800 */
[----:B------:R-:W2:Y:S02]  /*31470*/  LDL.LU.64 R10, [R1+0x29d0] ;  /* 0x0029d000010a7983 */ /* 0x000ea40000300a00 */
[----:B------:R-:W2:Y:S02]  /*31480*/  LDL.LU.64 R8, [R1+0x29c8] ;  /* 0x0029c80001087983 */ /* 0x000ea40000300a00 */
[----:B------:R-:W-:Y:S01]  /*31490*/  STL.64 [R1+0x8a0], R4 ;  /* 0x0008a00401007387 */ /* 0x000fe20000100a00 */
[----:B------:R0:W-:Y:S04]  /*314a0*/  STL.64 [R1+0x8a8], R6 ;  /* 0x0008a80601007387 */ /* 0x0001e80000100a00 */
        /* <DEDUP_REMOVED lines=38> */
[----:B------:R-:W4:Y:S02]  /*31710*/  LDL.LU.64 R8, [R1+0x2950] ;  /* 0x0029500001087983 */ /* 0x000f240000300a00 */
[----:B------:R-:W2:Y:S02]  /*31720*/  LDL.LU.64 R6, [R1+0x2948] ;  /* 0x0029480001067983 */ /* 0x000ea40000300a00 */
[----:B------:R-:W3:Y:S02]  /*31730*/  LDL.LU R4, [R1+0x2940] ;  /* 0x0029400001047983 */ /* 0x000ee40000300800 */
[----:B------:R-:W-:-:S02]  /*31740*/  IMAD.MOV.U32 R15, RZ, RZ, R18 ;  /* 0x000000ffff0f7224 */ /* 0x000fc400078e0012 */
[----:B------:R-:W-:Y:S01]  /*31750*/  IMAD.MOV.U32 R17, RZ, RZ, R19 ;  /* 0x000000ffff117224 */ /* 0x000fe200078e0013 */
[----:B--2---:R-:W-:Y:S01]  /*31760*/  STL.64 [R1+0x2930], R6 ;  /* 0x0029300601007387 */ /* 0x004fe20000100a00 */
[----:B------:R-:W-:Y:S02]  /*31770*/  STL [R1+0x2928], R5 ;  /* 0x0029280501007387 */ /* 0x000fe40000100800 */
[----:B------:R-:W-:Y:S02]  /*31780*/  STL [R1+0x2868], R16 ;  /* 0x0028681001007387 */ /* 0x000fe40000100800 */
[----:B------:R-:W2:Y:S02]  /*31790*/  LDL.64 R18, [R1+0x58] ;  /* 0x0000580001127983 */ /* 0x000ea40000100a00 */
[----:B--2---:R0:W-:Y:S02]  /*317a0*/  STL.64 [R1+0x2878], R18 ;  /* 0x0028781201007387 */ /* 0x0041e40000100a00 */
[----:B0-----:R-:W-:-:S02]  /*317b0*/  IMAD.MOV.U32 R18, RZ, RZ, R15 ;  /* 0x000000ffff127224 */ /* 0x001fc400078e000f */
[----:B------:R-:W-:Y:S01]  /*317c0*/  IMAD.MOV.U32 R19, RZ, RZ, R17 ;  /* 0x000000ffff137224 */ /* 0x000fe200078e0011 */
[----:B------:R-:W3:Y:S04]  /*317d0*/  LDL.LU R15, [R1+0x293c] ;  /* 0x00293c00010f7983 */ /* 0x000ee80000300800 */
[----:B------:R0:W-:Y:S01]  /*317e0*/  STL.64 [R1+0x2890], R18 ;  /* 0x0028901201007387 */ /* 0x0001e20000100a00 */
[----:B------:R-:W2:Y:S02]  /*317f0*/  LDL.LU R16, [R1+0x160] ;  /* 0x0001600001107983 */ /* 0x000ea40000300800 */
[----:B------:R-:W2:Y:S01]  /*31800*/  LDL.LU R17, [R1+0x164] ;  /* 0x0001640001117983 */ /* 0x000ea20000300800 */
[----:B0-----:R-:W2:Y:S01]  /*31810*/  LDL.LU R18, [R1+0x168] ;  /* 0x0001680001127983 */ /* 0x001ea20000300800 */
[----:B------:R-:W2:Y:S03]  /*31820*/  LDL.LU R19, [R1+0x16c] ;  /* 0x00016c0001137983 */ /* 0x000ea60000300800 */
[----:B--2---:R0:W-:Y:S01]  /*31830*/  STL.64 [R1+0x28a0], R18 ;  /* 0x0028a01201007387 */ /* 0x0041e20000100a00 */
[----:B------:R-:W-:Y:S03]  /*31840*/  STL.64 [R1+0x2898], R16 ;  /* 0x0028981001007387 */ /* 0x000fe60000100a00 */
[----:B0-----:R-:W2:Y:S01]  /*31850*/  LDL.64 R18, [R1+0x88] ;  /* 0x0000880001127983 */ /* 0x001ea20000100a00 */
[----:B---3--:R-:W-:Y:S03]  /*31860*/  HMMA.16816.F32 R24, R20, R14, R24 ;  /* 0x0000000e1418723c */ /* 0x008fe60000001818 */
[----:B--2---:R0:W-:Y:S02]  /*31870*/  STL.64 [R1+0x28b8], R18 ;  /* 0x0028b81201007387 */ /* 0x0041e40000100a00 */
[----:B0-----:R-:W-:-:S02]  /*31880*/  IMAD.MOV.U32 R18, RZ, RZ, R11 ;  /* 0x000000ffff127224 */ /* 0x001fc400078e000b */
[----:B------:R-:W-:Y:S01]  /*31890*/  IMAD.MOV.U32 R19, RZ, RZ, R28 ;  /* 0x000000ffff137224 */ /* 0x000fe200078e001c */
[----:B------:R-:W2:Y:S04]  /*318a0*/  LDL.LU R11, [R1+0x2938] ;  /* 0x00293800010b7983 */ /* 0x000ea80000300800 */
[----:B------:R0:W-:Y:S04]  /*318b0*/  STL.64 [R1+0x28d0], R18 ;  /* 0x0028d01201007387 */ /* 0x0001e80000100a00 */
[----:B0-----:R-:W3:Y:S04]  /*318c0*/  LDL.64 R18, [R1+0xa8] ;  /* 0x0000a80001127983 */ /* 0x001ee80000100a00 */
[----:B---3--:R4:W-:Y:S03]  /*318d0*/  STL.64 [R1+0x28e8], R18 ;  /* 0x0028e81201007387 */ /* 0x0089e60000100a00 */
[----:B------:R-:W-:Y:S02]  /*318e0*/  STL.64 [R1+0x840], R24 ;  /* 0x0008401801007387 */ /* 0x000fe40000100a00 */
[----:B------:R-:W-:Y:S02]  /*318f0*/  STL.64 [R1+0x848], R26 ;  /* 0x0008481a01007387 */ /* 0x000fe40000100a00 */
[----:B------:R0:W-:Y:S02]  /*31900*/  STL.64 [R1+0x2860], R14 ;  /* 0x0028600e01007387 */ /* 0x0001e40000100a00 */
[----:B----4-:R-:W-:-:S02]  /*31910*/  IMAD.MOV.U32 R18, RZ, RZ, R9 ;  /* 0x000000ffff127224 */ /* 0x010fc400078e0009 */
[----:B------:R-:W-:Y:S02]  /*31920*/  IMAD.MOV.U32 R19, RZ, RZ, R8 ;  /* 0x000000ffff137224 */ /* 0x000fe400078e0008 */
[----:B0-----:R-:W-:Y:S02]  /*31930*/  IMAD.MOV.U32 R14, RZ, RZ, R13 ;  /* 0x000000ffff0e7224 */ /* 0x001fe400078e000d */
[----:B------:R-:W-:Y:S01]  /*31940*/  IMAD.MOV.U32 R15, RZ, RZ, R12 ;  /* 0x000000ffff0f7224 */ /* 0x000fe200078e000c */
[----:B------:R-:W-:Y:S04]  /*31950*/  STL.64 [R1+0x2900], R18 ;  /* 0x0029001201007387 */ /* 0x000fe80000100a00 */
[----:B------:R0:W-:Y:S02]  /*31960*/  STL.64 [R1+0x2870], R14 ;  /* 0x0028700e01007387 */ /* 0x0001e40000100a00 */
[----:B------:R-:W3:Y:S02]  /*31970*/  LDL.LU R12, [R1+0x790] ;  /* 0x00079000010c7983 */ /* 0x000ee40000300800 */
[----:B------:R-:W3:Y:S01]  /*31980*/  LDL.LU R13, [R1+0x794] ;  /* 0x00079400010d7983 */ /* 0x000ee20000300800 */
[----:B0-----:R-:W4:Y:S01]  /*31990*/  LDL.LU R14, [R1+0x798] ;  /* 0x00079800010e7983 */ /* 0x001f220000300800 */
[----:B------:R-:W4:Y:S03]  /*319a0*/  LDL.LU R15, [R1+0x79c] ;  /* 0x00079c00010f7983 */ /* 0x000f260000300800 */
[----:B----4-:R-:W-:Y:S01]  /*319b0*/  STL.64 [R1+0x2888], R14 ;  /* 0x0028880e01007387 */ /* 0x010fe20000100a00 */
[----:B---3--:R0:W-:Y:S03]  /*319c0*/  STL.64 [R1+0x2880], R12 ;  /* 0x0028800c01007387 */ /* 0x0081e60000100a00 */
[----:B0-----:R-:W3:Y:S01]  /*319d0*/  LDL.LU R12, [R1+0x7a0] ;  /* 0x0007a000010c7983 */ /* 0x001ee20000300800 */
[----:B------:R-:W3:Y:S02]  /*319e0*/  LDL.LU R13, [R1+0x7a4] ;  /* 0x0007a400010d7983 */ /* 0x000ee40000300800 */
[----:B------:R-:W4:Y:S02]  /*319f0*/  LDL.LU R14, [R1+0x7a8] ;  /* 0x0007a800010e7983 */ /* 0x000f240000300800 */
[----:B------:R-:W4:Y:S01]  /*31a00*/  LDL.LU R15, [R1+0x7ac] ;  /* 0x0007ac00010f7983 */ /* 0x000f220000300800 */
[----:B------:R-:W2:Y:S01]  /*31a10*/  LDL.LU R24, [R1+0x240] ;  /* 0x0002400001187983 */ /* 0x000ea20000300800 */
[----:B------:R-:W2:Y:S02]  /*31a20*/  LDL.LU R25, [R1+0x244] ;  /* 0x0002440001197983 */ /* 0x000ea40000300800 */
[----:B------:R-:W2:Y:S02]  /*31a30*/  LDL.LU R26, [R1+0x248] ;  /* 0x00024800011a7983 */ /* 0x000ea40000300800 */
[----:B------:R-:W-:Y:S01]  /*31a40*/  IMAD.MOV.U32 R18, RZ, RZ, R4 ;  /* 0x000000ffff127224 */ /* 0x000fe200078e0004 */
[----:B------:R-:W2:Y:S01]  /*31a50*/  LDL.LU R27, [R1+0x24c] ;  /* 0x00024c00011b7983 */ /* 0x000ea20000300800 */
[----:B------:R-:W2:Y:S02]  /*31a60*/  LDL.LU R4, [R1+0x830] ;  /* 0x0008300001047983 */ /* 0x000ea40000300800 */
[----:B------:R-:W2:Y:S02]  /*31a70*/  LDL.LU R5, [R1+0x834] ;  /* 0x0008340001057983 */ /* 0x000ea40000300800 */
[----:B------:R-:W2:Y:S01]  /*31a80*/  LDL.LU R6, [R1+0x838] ;  /* 0x0008380001067983 */ /* 0x000ea20000300800 */
[----:B------:R-:W2:Y:S04]  /*31a90*/  LDL.LU R7, [R1+0x83c] ;  /* 0x00083c0001077983 */ /* 0x000ea80000300800 */
        /* <DEDUP_REMOVED lines=18> */
[C---:B--2---:R-:W-:Y:S01]  /*31bc0*/  HMMA.16816.F32 R4, R20.reuse, R10, R4 ;  /* 0x0000000a1404723c */ /* 0x044fe20000001804 */
[----:B----4-:R-:W-:Y:S01]  /*31bd0*/  STL.64 [R1+0x28f8], R14 ;  /* 0x0028f80e01007387 */ /* 0x010fe20000100a00 */
[----:B---3--:R0:W-:Y:S03]  /*31be0*/  STL.64 [R1+0x28f0], R12 ;  /* 0x0028f00c01007387 */ /* 0x0081e60000100a00 */
        /* <DEDUP_REMOVED lines=9> */
[----:B------:R-:W2:Y:S02]  /*31c80*/  LDL.LU R15, [R1+0x1bc] ;  /* 0x0001bc00010f7983 */ /* 0x000ea40000300800 */
[----:B------:R-:W-:Y:S01]  /*31c90*/  STL.64 [R1+0x830], R4 ;  /* 0x0008300401007387 */ /* 0x000fe20000100a00 */
[----:B------:R0:W-:Y:S03]  /*31ca0*/  STL.64 [R1+0x838], R6 ;  /* 0x0008380601007387 */ /* 0x0001e60000100a00 */
[----:B0-----:R-:W3:Y:S01]  /*31cb0*/  LDL.LU.64 R6, [R1+0x2930] ;  /* 0x0029300001067983 */ /* 0x001ee20000300a00 */
[----:B------:R-:W4:Y:S02]  /*31cc0*/  LDL.LU R5, [R1+0x2928] ;  /* 0x0029280001057983 */ /* 0x000f240000300800 */
[----:B------:R-:W-:Y:S01]  /*31cd0*/  IMAD.MOV.U32 R19, RZ, RZ, R3 ;  /* 0x000000ffff137224 */ /* 0x000fe200078e0003 */
[----:B---3--:R-:W-:Y:S01]  /*31ce0*/  HMMA.16816.F32 R20, R20, R6, R24 ;  /* 0x000000061414723c */ /* 0x008fe20000001818 */
[----:B------:R-:W2:Y:S01]  /*31cf0*/  LDL.LU.64 R26, [R1+0x2920] ;  /* 0x00292000011a7983 */ /* 0x000ea20000300a00 */
[----:B------:R-:W2:Y:S11]  /*31d00*/  LDL.LU.64 R24, [R1+0x2918] ;  /* 0x0029180001187983 */ /* 0x000eb60000300a00 */
[----:B------:R-:W-:Y:S10]  /*31d10*/  @!UPT UIADD3 URZ, URZ, URZ, URZ ;  /* 0x0000003f3f3ff290 */ /* 0x000ff4000fffe03f */
[----:B------:R-:W-:Y:S01]  /*31d20*/  STL.64 [R1+0x240], R20 ;  /* 0x0002401401007387 */ /* 0x000fe20000100a00 */
[----:B------:R-:W-:Y:S01]  /*31d30*/  STL.64 [R1+0x248], R22 ;  /* 0x0002481601007387 */ /* 0x000fe20000100a00 */
        /* <DEDUP_REMOVED lines=41> */
[----:B------:R-:W3:Y:S01]  /*31fd0*/  LDL.LU.64 R16, [R1+0x2898] ;  /* 0x0028980001107983 */ /* 0x000ee20000300a00 */
[----:B------:R-:W-:Y:S01]  /*31fe0*/  STL.64 [R1+0x2858], R6 ;  /* 0x0028580601007387 */ /* 0x000fe20000100a00 */
[----:B------:R-:W-:Y:S01]  /*31ff0*/  STL [R1+0x2850], R4 ;  /* 0x0028500401007387 */ /* 0x000fe20000100800 */
[C---:B---3--:R-:W-:Y:S02]  /*32000*/  HMMA.16816.F32 R20, R24.reuse, R22, R16 ;  /* 0x000000161814723c */ /* 0x048fe40000001810 */
[----:B------:R-:W2:Y:S11]  /*32010*/  LDL.LU.64 R18, [R1+0x2890] ;  /* 0x0028900001127983 */ /* 0x000eb60000300a00 */
[----:B------:R-:W-:Y:S10]  /*32020*/  @!UPT UIADD3 URZ, URZ, URZ, URZ ;  /* 0x0000003f3f3ff290 */ /* 0x000ff4000fffe03f */
[----:B------:R-:W-:Y:S01]  /*32030*/  STL.64 [R1+0x160], R20 ;  /* 0x0001601401007387 */ /* 0x000fe20000100a00 */
[----:B------:R-:W-:Y:S02]  /*32040*/  STL.64 [R1+0x168], R22 ;  /* 0x0001681601007387 */ /* 0x000fe40000100a00 */
[----:B------:R-:W0:Y:S02]  /*32050*/  LDSM.16.MT88.4 R20, [R29+0x4080] ;  /* 0x004080001d14783b */ /* 0x000e240000004200 */
[----:B0-----:R0:W-:Y:S02]  /*32060*/  STL.64 [R1+0x26c8], R22 ;  /* 0x0026c81601007387 */ /* 0x0011e40000100a00 */
[----:B------:R-:W-:Y:S02]  /*32070*/  STL.64 [R1+0x26c0], R20 ;  /* 0x0026c01401007387 */ /* 0x000fe40000100a00 */
[----:B0-----:R-:W3:Y:S01]  /*32080*/  LDL.64 R22, [R1+0x28] ;  /* 0x0000280001167983 */ /* 0x001ee20000100a00 */
        /* <DEDUP_REMOVED lines=8> */
[----:B------:R-:W-:Y:S11]  /*32110*/  IMAD.MOV.U32 R8, RZ, RZ, R19 ;  /* 0x000000ffff087224 */ /* 0x000ff600078e0013 */
[----:B------:R-:W-:Y:S11]  /*32120*/  @!UPT UIADD3 URZ, URZ, URZ, URZ ;  /* 0x0000003f3f3ff290 */ /* 0x000ff6000fffe03f */
[----:B------:R-:W-:Y:S01]  /*32130*/  STL.64 [R1+0x790], R12 ;  /* 0x0007900c01007387 */ /* 0x000fe20000100a00 */
[----:B------:R0:W-:Y:S03]  /*32140*/  STL.64 [R1+0x798], R14 ;  /* 0x0007980e01007387 */ /* 0x0001e60000100a00 */
[----:B0-----:R-:W2:Y:S01]  /*32150*/  LDL.LU.64 R14, [R1+0x2870] ;  /* 0x00287000010e7983 */ /* 0x001ea20000300a00 */
[----:B------:R-:W2:Y:S02]  /*32160*/  LDL.LU R16, [R1+0x2868] ;  /* 0x0028680001107983 */ /* 0x000ea40000300800 */
[----:B------:R-:W-:Y:S02]  /*32170*/  STL.64 [R1+0x2808], R10 ;  /* 0x0028080a01007387 */ /* 0x000fe40000100a00 */
[----:B------:R0:W-:Y:S02]  /*32180*/  STL [R1+0x2800], R8 ;  /* 0x0028000801007387 */ /* 0x0001e40000100800 */
[----:B0-----:R-:W2:Y:S01]  /*32190*/  LDL.LU R8, [R1+0x780] ;  /* 0x0007800001087983 */ /* 0x001ea20000300800 */
[----:B------:R-:W2:Y:S02]  /*321a0*/  LDL.LU R9, [R1+0x784] ;  /* 0x0007840001097983 */ /* 0x000ea40000300800 */
[----:B------:R-:W2:Y:S02]  /*321b0*/  LDL.LU R10, [R1+0x788] ;  /* 0x00078800010a7983 */ /* 0x000ea40000300800 */
[----:B------:R-:W2:Y:S02]  /*321c0*/  LDL.LU R11, [R1+0x78c] ;  /* 0x00078c00010b7983 */ /* 0x000ea40000300800 */
[----:B--2---:R-:W-:Y:S01]  /*321d0*/  HMMA.16816.F32 R12, R24, R14, R8 ;  /* 0x0000000e180c723c */ /* 0x004fe20000001808 */
[----:B------:R-:W2:Y:S11]  /*321e0*/  LDL.LU R8, [R1+0x730] ;  /* 0x0007300001087983 */ /* 0x000eb60000300800 */
[----:B------:R-:W-:Y:S11]  /*321f0*/  @!UPT UIADD3 URZ, URZ, URZ, URZ ;  /* 0x0000003f3f3ff290 */ /* 0x000ff6000fffe03f */
[----:B------:R0:W-:Y:S01]  /*32200*/  STL.64 [R1+0x780], R12 ;  /* 0x0007800c01007387 */ /* 0x0001e20000100a00 */
[----:B------:R1:W-:Y:S02]  /*32210*/  STL.64 [R1+0x788], R14 ;  /* 0x0007880e01007387 */ /* 0x0003e40000100a00 */
[----:B------:R-:W2:Y:S02]  /*32220*/  LDL.LU R9, [R1+0x734] ;  /* 0x0007340001097983 */ /* 0x000ea40000300800 */
[----:B------:R-:W2:Y:S01]  /*32230*/  LDL.LU R10, [R1+0x738] ;  /* 0x00073800010a7983 */ /* 0x000ea20000300800 */
[----:B------:R-:W2:Y:S04]  /*32240*/  LDL.LU R11, [R1+0x73c] ;  /* 0x00073c00010b7983 */ /* 0x000ea80000300800 */
[----:B0-----:R-:W3:Y:S01]  /*32250*/  LDL.LU R12, [R1+0x770] ;  /* 0x00077000010c7983 */ /* 0x001ee20000300800 */
[----:B------:R-:W3:Y:S02]  /*32260*/  LDL.LU R13, [R1+0x774] ;  /* 0x00077400010d7983 */ /* 0x000ee40000300800 */
[----:B-1----:R-:W3:Y:S02]  /*32270*/  LDL.LU R14, [R1+0x778] ;  /* 0x00077800010e7983 */ /* 0x002ee40000300800 */
[----:B------:R-:W3:Y:S01]  /*32280*/  LDL.LU R15, [R1+0x77c] ;  /* 0x00077c00010f7983 */ /* 0x000ee20000300800 */
[----:B------:R-:W3:Y:S01]  /*32290*/  LDL.64 R6, [R1+0x38] ;  /* 0x0000380001067983 */ /* 0x000ee20000100a00 */
[----:B------:R-:W-:-:S03]  /*322a0*/  IMAD.MOV.U32 R20, RZ, RZ, R18 ;  /* 0x000000ffff147224 */ /* 0x000fc600078e0012 */
[----:B--2---:R0:W-:Y:S01]  /*322b0*/  STL.64 [R1+0x2818], R10 ;  /* 0x0028180a01007387 */ /* 0x0041e20000100a00 */
[----:B------:R-:W-:Y:S02]  /*322c0*/  STL.64 [R1+0x2810], R8 ;  /* 0x0028100801007387 */ /* 0x000fe40000100a00 */
[----:B0-----:R-:W-:Y:S02]  /*322d0*/  IMAD.MOV.U32 R10, RZ, RZ, R16 ;  /* 0x000000ffff0a7224 */ /* 0x001fe400078e0010 */
[----:B----4-:R-:W-:-:S05]  /*322e0*/  IMAD.MOV.U32 R11, RZ, RZ, R5 ;  /* 0x000000ffff0b7224 */ /* 0x010fca00078e0005 */
[----:B------:R0:W-:Y:S01]  /*322f0*/  STL.64 [R1+0x2830], R10 ;  /* 0x0028300a01007387 */ /* 0x0001e20000100a00 */
[----:B------:R-:W2:Y:S02]  /*32300*/  LDL.LU R16, [R1+0x150] ;  /* 0x0001500001107983 */ /* 0x000ea40000300800 */
[----:B------:R-:W2:Y:S02]  /*32310*/  LDL.LU R17, [R1+0x154] ;  /* 0x0001540001117983 */ /* 0x000ea40000300800 */
[----:B------:R-:W4:Y:S01]  /*32320*/  LDL.LU R18, [R1+0x158] ;  /* 0x0001580001127983 */ /* 0x000f220000300800 */
[----:B------:R-:W4:Y:S04]  /*32330*/  LDL.LU R19, [R1+0x15c] ;  /* 0x00015c0001137983 */ /* 0x000f280000300800 */
[----:B0-----:R-:W2:Y:S04]  /*32340*/  LDL.64 R10, [R1+0x18] ;  /* 0x00001800010a7983 */ /* 0x001ea80000100a00 */
[----:B--2---:R0:W-:Y:S01]  /*32350*/  STL.64 [R1+0x2848], R10 ;  /* 0x0028480a01007387 */ /* 0x0041e20000100a00 */
[----:B------:R-:W2:Y:S02]  /*32360*/  LDL.LU R8, [R1+0x760] ;  /* 0x0007600001087983 */ /* 0x000ea40000300800 */
[----:B------:R-:W2:Y:S01]  /*32370*/  LDL.LU R9, [R1+0x764] ;  /* 0x0007640001097983 */ /* 0x000ea20000300800 */
[----:B0-----:R-:W2:Y:S01]  /*32380*/  LDL.LU R10, [R1+0x768] ;  /* 0x00076800010a7983 */ /* 0x001ea20000300800 */
[----:B------:R-:W2:Y:S02]  /*32390*/  LDL.LU R11, [R1+0x76c] ;  /* 0x00076c00010b7983 */ /* 0x000ea40000300800 */
[----:B----4-:R-:W-:Y:S02]  /*323a0*/  STL.64 [R1+0x27f8], R18 ;  /* 0x0027f81201007387 */ /* 0x010fe40000100a00 */
[----:B------:R0:W-:Y:S02]  /*323b0*/  STL.64 [R1+0x27f0], R16 ;  /* 0x0027f01001007387 */ /* 0x0001e40000100a00 */
[----:B0-----:R-:W4:Y:S01]  /*323c0*/  LDL.LU R16, [R1+0x720] ;  /* 0x0007200001107983 */ /* 0x001f220000300800 */
[----:B------:R-:W4:Y:S02]  /*323d0*/  LDL.LU R17, [R1+0x724] ;  /* 0x0007240001117983 */ /* 0x000f240000300800 */
[----:B------:R-:W2:Y:S02]  /*323e0*/  LDL.LU R18, [R1+0x728] ;  /* 0x0007280001127983 */ /* 0x000ea40000300800 */
[----:B------:R-:W2:Y:S01]  /*323f0*/  LDL.LU R19, [R1+0x72c] ;  /* 0x00072c0001137983 */ /* 0x000ea20000300800 */
[C---:B---3--:R-:W-:Y:S01]  /*32400*/  HMMA.16816.F32 R12, R24.reuse, R6, R12 ;  /* 0x00000006180c723c */ /* 0x048fe2000000180c */
[----:B--2---:R-:W-:Y:S01]  /*32410*/  STL.64 [R1+0x2828], R18 ;  /* 0x0028281201007387 */ /* 0x004fe20000100a00 */
[----:B----4-:R0:W-:Y:S03]  /*32420*/  STL.64 [R1+0x2820], R16 ;  /* 0x0028201001007387 */ /* 0x0101e60000100a00 */
[----:B0-----:R-:W2:Y:S01]  /*32430*/  LDL.LU R16, [R1+0x740] ;  /* 0x0007400001107983 */ /* 0x001ea20000300800 */
[----:B------:R-:W2:Y:S02]  /*32440*/  LDL.LU R17, [R1+0x744] ;  /* 0x0007440001117983 */ /* 0x000ea40000300800 */
[----:B------:R-:W3:Y:S02]  /*32450*/  LDL.LU R18, [R1+0x748] ;  /* 0x0007480001127983 */ /* 0x000ee40000300800 */
[----:B------:R-:W3:Y:S01]  /*32460*/  LDL.LU R19, [R1+0x74c] ;  /* 0x00074c0001137983 */ /* 0x000ee20000300800 */
[----:B------:R-:W-:Y:S01]  /*32470*/  HMMA.16816.F32 R8, R24, R22, R8 ;  /* 0x000000161808723c */ /* 0x000fe20000001808 */
        /* <DEDUP_REMOVED lines=8> */
[----:B------:R1:W-:Y:S02]  /*32500*/  STL.64 [R1+0x778], R14 ;  /* 0x0007780e01007387 */ /* 0x0003e40000100a00 */
[----:B0-----:R-:W-:Y:S01]  /*32510*/  IMAD.MOV.U32 R13, RZ, RZ, R6 ;  /* 0x000000ffff0d7224 */ /* 0x001fe200078e0006 */
[----:B-1----:R-:W3:Y:S01]  /*32520*/  LDL.LU.64 R14, [R1+0x2860] ;  /* 0x00286000010e7983 */ /* 0x002ee20000300a00 */
[----:B------:R-:W4:Y:S02]  /*32530*/  LDL.LU.64 R6, [R1+0x2858] ;  /* 0x0028580001067983 */ /* 0x000f240000300a00 */
[----:B------:R-:W2:Y:S04]  /*32540*/  LDL.LU R4, [R1+0x2850] ;  /* 0x0028500001047983 */ /* 0x000ea80000300800 */
[----:B------:R-:W-:Y:S01]  /*32550*/  STL.64 [R1+0x760], R8 ;  /* 0x0007600801007387 */ /* 0x000fe20000100a00 */
[----:B------:R0:W-:Y:S04]  /*32560*/  STL.64 [R1+0x768], R10 ;  /* 0x0007680a01007387 */ /* 0x0001e80000100a00 */
[----:B0-----:R-:W2:Y:S01]  /*32570*/  LDL.LU.64 R10, [R1+0x2848] ;  /* 0x00284800010a7983 */ /* 0x001ea20000300a00 */
[----:B------:R-:W-:Y:S02]  /*32580*/  STL.64 [R1+0x2720], R22 ;  /* 0x0027201601007387 */ /* 0x000fe40000100a00 */
[----:B------:R0:W-:Y:S02]  /*32590*/  STL [R1+0x2798], R20 ;  /* 0x0027981401007387 */ /* 0x0001e40000100800 */
[----:B0-----:R-:W2:Y:S01]  /*325a0*/  LDL.LU R20, [R1+0x1050] ;  /* 0x0010500001147983 */ /* 0x001ea20000300800 */
[----:B------:R-:W2:Y:S02]  /*325b0*/  LDL.LU R21, [R1+0x1054] ;  /* 0x0010540001157983 */ /* 0x000ea40000300800 */
[----:B------:R-:W2:Y:S02]  /*325c0*/  LDL.LU R22, [R1+0x1058] ;  /* 0x0010580001167983 */ /* 0x000ea40000300800 */
[----:B------:R-:W2:Y:S02]  /*325d0*/  LDL.LU R23, [R1+0x105c] ;  /* 0x00105c0001177983 */ /* 0x000ea40000300800 */
[----:B--2---:R0:W-:Y:S01]  /*325e0*/  STL.64 [R1+0x27a8], R22 ;  /* 0x0027a81601007387 */ /* 0x0041e20000100a00 */
[----:B------:R-:W-:Y:S02]  /*325f0*/  STL.64 [R1+0x27a0], R20 ;  /* 0x0027a01401007387 */ /* 0x000fe40000100a00 */
[----:B0-----:R-:W-:-:S02]  /*32600*/  IMAD.MOV.U32 R22, RZ, RZ, R2 ;  /* 0x000000ffff167224 */ /* 0x001fc400078e0002 */
[----:B------:R-:W-:-:S05]  /*32610*/  IMAD.MOV.U32 R23, RZ, RZ, R0 ;  /* 0x000000ffff177224 */ /* 0x000fca00078e0000 */
[----:B------:R0:W-:Y:S04]  /*32620*/  STL.64 [R1+0x27b8], R22 ;  /* 0x0027b81601007387 */ /* 0x0001e80000100a00 */
[----:B0-----:R-:W2:Y:S01]  /*32630*/  LDL.64 R22, [R1+0xb8] ;  /* 0x0000b80001167983 */ /* 0x001ea20000100a00 */
[C---:B------:R-:W-:Y:S01]  /*32640*/  HMMA.16816.F32 R16, R24.reuse, R10, R16 ;  /* 0x0000000a1810723c */ /* 0x040fe20000001810 */
[----:B------:R-:W-:Y:S02]  /*32650*/  IMAD.MOV.U32 R2, RZ, RZ, R10 ;  /* 0x000000ffff027224 */ /* 0x000fe400078e000a */
[----:B------:R-:W-:Y:S01]  /*32660*/  IMAD.MOV.U32 R0, RZ, RZ, R11 ;  /* 0x000000ffff007224 */ /* 0x000fe200078e000b */
[----:B--2---:R0:W-:Y:S04]  /*32670*/  STL.64 [R1+0x27d0], R22 ;  /* 0x0027d01601007387 */ /* 0x0041e80000100a00 */
[----:B0-----:R-:W2:Y:S11]  /*32680*/  LDL.64 R22, [R1+0xc8] ;  /* 0x0000c80001167983 */ /* 0x001eb60000100a00 */
[----:B------:R-:W-:Y:S04]  /*32690*/  @!UPT UIADD3 URZ, URZ, URZ, URZ ;  /* 0x0000003f3f3ff290 */ /* 0x000fe8000fffe03f */
[----:B------:R-:W-:Y:S02]  /*326a0*/  STL.64 [R1+0x750], R16 ;  /* 0x0007501001007387 */ /* 0x000fe40000100a00 */
[----:B------:R0:W-:Y:S02]  /*326b0*/  STL.64 [R1+0x758], R18 ;  /* 0x0007581201007387 */ /* 0x0001e40000100a00 */
        /* <DEDUP_REMOVED lines=17> */
[----:B------:R-:W3:Y:S02]  /*327d0*/  LDL.LU R8, [R1+0x2800] ;  /* 0x0028000001087983 */ /* 0x000ee40000300800 */
[----:B------:R-:W-:Y:S02]  /*327e0*/  STL [R1+0x270c], R14 ;  /* 0x00270c0e01007387 */ /* 0x000fe40000100800 */
[----:B------:R-:W-:Y:S01]  /*327f0*/  STL [R1+0x2708], R15 ;  /* 0x0027080f01007387 */ /* 0x000fe20000100800 */
[----:B------:R0:W-:Y:S01]  /*32800*/  STL [R1+0x27d8], R13 ;  /* 0x0027d80d01007387 */ /* 0x0001e20000100800 */
[----:B------:R-:W3:Y:S03]  /*32810*/  LDL.LU R12, [R1+0x1080] ;  /* 0x00108000010c7983 */ /* 0x000ee60000300800 */
[----:B0-----:R-:W3:Y:S01]  /*32820*/  LDL.LU R13, [R1+0x1084] ;  /* 0x00108400010d7983 */ /* 0x001ee20000300800 */
[----:B------:R-:W3:Y:S02]  /*32830*/  LDL.LU R14, [R1+0x1088] ;  /* 0x00108800010e7983 */ /* 0x000ee40000300800 */
[----:B------:R-:W3:Y:S01]  /*32840*/  LDL.LU R15, [R1+0x108c] ;  /* 0x00108c00010f7983 */ /* 0x000ee20000300800 */
[C---:B--2---:R-:W-:Y:S11]  /*32850*/  HMMA.16816.F32 R16, R24.reuse, R10, R16 ;  /* 0x0000000a1810723c */ /* 0x044ff60000001810 */
[----:B------:R-:W-:Y:S11]  /*32860*/  @!UPT UIADD3 URZ, URZ, URZ, URZ ;  /* 0x0000003f3f3ff290 */ /* 0x000ff6000fffe03f */
[----:B------:R-:W-:Y:S01]  /*32870*/  @!UPT UIADD3 URZ, URZ, URZ, URZ ;  /* 0x0000003f3f3ff290 */ /* 0x000fe2000fffe03f */
[----:B------:R-:W-:Y:S01]  /*32880*/  STL.64 [R1+0x720], R16 ;  /* 0x0007201001007387 */ /* 0x000fe20000100a00 */
[----:B------:R0:W-:Y:S03]  /*32890*/  STL.64 [R1+0x728], R18 ;  /* 0x0007281201007387 */ /* 0x0001e60000100a00 */
[----:B0-----:R-:W4:Y:S01]  /*328a0*/  LDL.LU.64 R18, [R1+0x27f8] ;  /* 0x0027f80001127983 */ /* 0x001f220000300a00 */
[----:B------:R-:W4:Y:S02]  /*328b0*/  LDL.LU.64 R16, [R1+0x27f0] ;  /* 0x0027f00001107983 */ /* 0x000f240000300a00 */
[----:B----4-:R-:W-:Y:S01]  /*328c0*/  HMMA.16816.F32 R24, R24, R6, R16 ;  /* 0x000000061818723c */ /* 0x010fe20000001810 */
[----:B------:R-:W3:Y:S01]  /*328d0*/  LDL.LU.64 R18, [R1+0x27e8] ;  /* 0x0027e80001127983 */ /* 0x000ee20000300a00 */
[----:B------:R-:W3:Y:S11]  /*328e0*/  LDL.LU.64 R16, [R1+0x27e0] ;  /* 0x0027e00001107983 */ /* 0x000ef60000300a00 */
[----:B------:R-:W-:Y:S10]  /*328f0*/  @!UPT UIADD3 URZ, URZ, URZ, URZ ;  /* 0x0000003f3f3ff290 */ /* 0x000ff4000fffe03f */
[----:B------:R-:W-:Y:S01]  /*32900*/  STL.64 [R1+0x150], R24 ;  /* 0x0001501801007387 */ /* 0x000fe20000100a00 */
[----:B------:R0:W-:Y:S03]  /*32910*/  STL.64 [R1+0x158], R26 ;  /* 0x0001581a01007387 */ /* 0x0001e60000100a00 */
[----:B0-----:R-:W2:Y:S04]  /*32920*/  LDL.64 R26, [R1+0x98] ;  /* 0x00009800011a7983 */ /* 0x001ea80000100a00 */
[----:B--2---:R0:W-:Y:S01]  /*32930*/  STL.64 [R1+0x27b0], R26 ;  /* 0x0027b01a01007387 */ /* 0x0041e20000100a00 */
[----:B------:R-:W2:Y:S02]  /*32940*/  LDL.LU R24, [R1+0x1060] ;  /* 0x0010600001187983 */ /* 0x000ea40000300800 */
[----:B------:R-:W2:Y:S01]  /*32950*/  LDL.LU R25, [R1+0x1064] ;  /* 0x0010640001197983 */ /* 0x000ea20000300800 */
[----:B0-----:R-:W4:Y:S01]  /*32960*/  LDL.LU R26, [R1+0x1068] ;  /* 0x00106800011a7983 */ /* 0x001f220000300800 */
[----:B------:R-:W4:Y:S01]  /*32970*/  LDL.LU R27, [R1+0x106c] ;  /* 0x00106c00011b7983 */ /* 0x000f220000300800 */
[----:B---3--:R-:W-:Y:S01]  /*32980*/  HMMA.16816.F32 R12, R16, R22, R12 ;  /* 0x00000016100c723c */ /* 0x008fe2000000180c */
[----:B------:R-:W-:Y:S01]  /*32990*/  IMAD.MOV.U32 R9, RZ, RZ, R23 ;  /* 0x000000ffff097224 */ /* 0x000fe200078e0017 */
[----:B----4-:R-:W-:Y:S01]  /*329a0*/  STL.64 [R1+0x27c8], R26 ;  /* 0x0027c81a01007387 */ /* 0x010fe20000100a00 */
[----:B--2---:R0:W-:Y:S03]  /*329b0*/  STL.64 [R1+0x27c0], R24 ;  /* 0x0027c01801007387 */ /* 0x0041e60000100a00 */
[----:B0-----:R-:W2:Y:S01]  /*329c0*/  LDL.LU R24, [R1+0x1070] ;  /* 0x0010700001187983 */ /* 0x001ea20000300800 */
[----:B------:R-:W2:Y:S02]  /*329d0*/  LDL.LU R25, [R1+0x1074] ;  /* 0x0010740001197983 */ /* 0x000ea40000300800 */
[----:B------:R-:W2:Y:S02]  /*329e0*/  LDL.LU R26, [R1+0x1078] ;  /* 0x00107800011a7983 */ /* 0x000ea40000300800 */
[----:B------:R-:W2:Y:S01]  /*329f0*/  LDL.LU R27, [R1+0x107c] ;  /* 0x00107c00011b7983 */ /* 0x000ea20000300800 */
[----:B------:R-:W-:Y:S11]  /*32a00*/  STL.64 [R1+0x26e0], R6 ;  /* 0x0026e00601007387 */ /* 0x000ff60000100a00 */
[----:B------:R0:W-:Y:S02]  /*32a10*/  STL.64 [R1+0x1080], R12 ;  /* 0x0010800c01007387 */ /* 0x0001e40000100a00 */
[----:B------:R1:W-:Y:S01]  /*32a20*/  STL.64 [R1+0x1088], R14 ;  /* 0x0010880e01007387 */ /* 0x0003e20000100a00 */
[----:B0-----:R-:W3:Y:S01]  /*32a30*/  LDL.LU R13, [R1+0x27d8] ;  /* 0x0027d800010d7983 */ /* 0x001ee20000300800 */
[----:B------:R-:W-:-:S02]  /*32a40*/  IMAD.MOV.U32 R12, RZ, RZ, R22 ;  /* 0x000000ffff0c7224 */ /* 0x000fc400078e0016 */
[----:B------:R-:W2:Y:S02]  /*32a50*/  LDL.LU.64 R22, [R1+0x27d0] ;  /* 0x0027d00001167983 */ /* 0x000ea40000300a00 */
[----:B------:R-:W-:Y:S01]  /*32a60*/  STL.64 [R1+0x2758], R10 ;  /* 0x0027580a01007387 */ /* 0x000fe20000100a00 */
[----:B------:R-:W-:Y:S01]  /*32a70*/  STL [R1+0x2750], R9 ;  /* 0x0027500901007387 */ /* 0x000fe20000100800 */
[----:B------:R-:W-:Y:S01]  /*32a80*/  STL [R1+0x2710], R12 ;  /* 0x0027100c01007387 */ /* 0x000fe20000100800 */
[C---:B--2---:R-:W-:Y:S01]  /*32a90*/  HMMA.16816.F32 R24, R16.reuse, R22, R24 ;  /* 0x000000161018723c */ /* 0x044fe20000001818 */
[----:B-1----:R-:W-:Y:S02]  /*32aa0*/  IMAD.MOV.U32 R14, RZ, RZ, R22 ;  /* 0x000000ffff0e7224 */ /* 0x002fe400078e0016 */
        /* <DEDUP_REMOVED lines=12> */
[----:B0-----:R-:W4:Y:S01]  /*32b70*/  LDL.LU.64 R22, [R1+0x27a8] ;  /* 0x0027a80001167983 */ /* 0x001f220000300a00 */
[----:B------:R-:W4:Y:S02]  /*32b80*/  LDL.LU.64 R20, [R1+0x27a0] ;  /* 0x0027a00001147983 */ /* 0x000f240000300a00 */
[----:B--2---:R-:W-:Y:S01]  /*32b90*/  IMAD.MOV.U32 R12, RZ, RZ, R27 ;  /* 0x000000ffff0c7224 */ /* 0x004fe200078e001b */
[----:B----4-:R-:W-:Y:S11]  /*32ba0*/  HMMA.16816.F32 R20, R16, R26, R20 ;  /* 0x0000001a1014723c */ /* 0x010ff60000001814 */
[----:B------:R-:W-:Y:S11]  /*32bb0*/  @!UPT UIADD3 URZ, URZ, URZ, URZ ;  /* 0x0000003f3f3ff290 */ /* 0x000ff6000fffe03f */
[----:B------:R-:W-:Y:S01]  /*32bc0*/  @!UPT UIADD3 URZ, URZ, URZ, URZ ;  /* 0x0000003f3f3ff290 */ /* 0x000fe2000fffe03f */
[----:B------:R0:W-:Y:S01]  /*32bd0*/  STL.64 [R1+0x1050], R20 ;  /* 0x0010501401007387 */ /* 0x0001e20000100a00 */
[----:B------:R-:W-:Y:S03]  /*32be0*/  STL.64 [R1+0x1058], R22 ;  /* 0x0010581601007387 */ /* 0x000fe60000100a00 */
[----:B0-----:R-:W2:Y:S01]  /*32bf0*/  LDL.LU R20, [R1+0x2798] ;  /* 0x0027980001147983 */ /* 0x001ea20000300800 */
[----:B------:R-:W4:Y:S03]  /*32c00*/  LDL.64 R26, [R1+0x78] ;  /* 0x00007800011a7983 */ /* 0x000f260000100a00 */
[----:B----4-:R-:W-:Y:S01]  /*32c10*/  STL.64 [R1+0x2780], R26 ;  /* 0x0027801a01007387 */ /* 0x010fe20000100a00 */
[----:B------:R-:W4:Y:S03]  /*32c20*/  LDL.64 R10, [R1+0x68] ;  /* 0x00006800010a7983 */ /* 0x000f260000100a00 */
[----:B----4-:R-:W-:Y:S01]  /*32c30*/  STL.64 [R1+0x2778], R10 ;  /* 0x0027780a01007387 */ /* 0x010fe20000100a00 */
[----:B------:R0:W-:Y:S03]  /*32c40*/  STL [R1+0x2770], R8 ;  /* 0x0027700801007387 */ /* 0x0001e60000100800 */
[----:B0-----:R-:W4:Y:S01]  /*32c50*/  LDL.LU R8, [R1+0x650] ;  /* 0x0006500001087983 */ /* 0x001f220000300800 */
[----:B------:R-:W4:Y:S02]  /*32c60*/  LDL.LU R9, [R1+0x654] ;  /* 0x0006540001097983 */ /* 0x000f240000300800 */
[----:B------:R-:W2:Y:S02]  /*32c70*/  LDL.LU R10, [R1+0x658] ;  /* 0x00065800010a7983 */ /* 0x000ea40000300800 */
[----:B------:R-:W2:Y:S02]  /*32c80*/  LDL.LU R11, [R1+0x65c] ;  /* 0x00065c00010b7983 */ /* 0x000ea40000300800 */
[----:B------:R-:W-:-:S02]  /*32c90*/  IMAD.MOV.U32 R26, RZ, RZ, R4 ;  /* 0x000000ffff1a7224 */ /* 0x000fc400078e0004 */
[----:B------:R-:W-:Y:S01]  /*32ca0*/  IMAD.MOV.U32 R23, RZ, RZ, R5 ;  /* 0x000000ffff177224 */ /* 0x000fe200078e0005 */
        /* <DEDUP_REMOVED lines=8> */
[----:B------:R-:W2:Y:S02]  /*32d30*/  LDL.LU R6, [R1+0xee8] ;  /* 0x000ee80001067983 */ /* 0x000ea40000300800 */
[----:B------:R-:W2:Y:S02]  /*32d40*/  LDL.LU R7, [R1+0xeec] ;  /* 0x000eec0001077983 */ /* 0x000ea40000300800 */
[----:B---3--:R-:W-:Y:S01]  /*32d50*/  IMAD.MOV.U32 R22, RZ, RZ, R13 ;  /* 0x000000ffff167224 */ /* 0x008fe200078e000d */
[----:B--2---:R-:W-:Y:S01]  /*32d60*/  STL.64 [R1+0x2768], R6 ;  /* 0x0027680601007387 */ /* 0x004fe20000100a00 */
[----:B----4-:R0:W-:Y:S03]  /*32d70*/  STL.64 [R1+0x2760], R4 ;  /* 0x0027600401007387 */ /* 0x0101e60000100a00 */
[----:B0-----:R-:W2:Y:S01]  /*32d80*/  LDL.LU R4, [R1+0xef0] ;  /* 0x000ef00001047983 */ /* 0x001ea20000300800 */
[----:B------:R-:W2:Y:S02]  /*32d90*/  LDL.LU R5, [R1+0xef4] ;  /* 0x000ef40001057983 */ /* 0x000ea40000300800 */
[----:B------:R-:W2:Y:S02]  /*32da0*/  LDL.LU R6, [R1+0xef8] ;  /* 0x000ef80001067983 */ /* 0x000ea40000300800 */
[----:B------:R-:W2:Y:S01]  /*32db0*/  LDL.LU R7, [R1+0xefc] ;  /* 0x000efc0001077983 */ /* 0x000ea20000300800 */
[----:B------:R-:W-:Y:S01]  /*32dc0*/  STL.64 [R1+0x2738], R22 ;  /* 0x0027381601007387 */ /* 0x000fe20000100a00 */
[----:B------:R-:W-:Y:S02]  /*32dd0*/  STL.64 [R1+0x2718], R14 ;  /* 0x0027180e01007387 */ /* 0x000fe40000100a00 */
[----:B------:R0:W-:Y:S02]  /*32de0*/  STL [R1+0x2714], R12 ;  /* 0x0027140c01007387 */ /* 0x0001e40000100800 */
[----:B0-----:R-:W3:Y:S01]  /*32df0*/  LDL.LU R12, [R1+0xeb0] ;  /* 0x000eb000010c7983 */ /* 0x001ee20000300800 */
[----:B------:R-:W3:Y:S02]  /*32e00*/  LDL.LU R13, [R1+0xeb4] ;  /* 0x000eb400010d7983 */ /* 0x000ee40000300800 */
[----:B------:R-:W4:Y:S02]  /*32e10*/  LDL.LU R14, [R1+0xeb8] ;  /* 0x000eb800010e7983 */ /* 0x000f240000300800 */
[----:B------:R-:W4:Y:S01]  /*32e20*/  LDL.LU R15, [R1+0xebc] ;  /* 0x000ebc00010f7983 */ /* 0x000f220000300800 */
[----:B------:R-:W2:Y:S01]  /*32e30*/  LDL.64 R22, [R1+0x48] ;  /* 0x0000480001167983 */ /* 0x000ea20000100a00 */
[----:B------:R-:W-:-:S07]  /*32e40*/  IMAD.MOV.U32 R27, RZ, RZ, R3 ;  /* 0x000000ffff1b7224 */ /* 0x000fce00078e0003 */
[C---:B------:R-:W-:Y:S01]  /*32e50*/  HMMA.16816.F32 R24, R16.reuse, R26, R8 ;  /* 0x0000001a1018723c */ /* 0x040fe20000001808 */
        /* <DEDUP_REMOVED lines=12> */
[----:B------:R-:W4:Y:S01]  /*32f20*/  LDL.LU.64 R10, [R1+0x2790] ;  /* 0x00279000010a7983 */ /* 0x000f220000300a00 */
[----:B------:R-:W4:Y:S02]  /*32f30*/  LDL.LU.64 R8, [R1+0x2788] ;  /* 0x0027880001087983 */ /* 0x000f240000300a00 */
[----:B------:R-:W-:Y:S02]  /*32f40*/  STL.64 [R1+0x660], R24 ;  /* 0x0006601801007387 */ /* 0x000fe40000100a00 */
[----:B------:R0:W-:Y:S02]  /*32f50*/  STL.64 [R1+0x668], R26 ;  /* 0x0006681a01007387 */ /* 0x0001e40000100a00 */
[----:B0-----:R-:W4:Y:S02]  /*32f60*/  LDL.LU.64 R26, [R1+0x2780] ;  /* 0x00278000011a7983 */ /* 0x001f240000300a00 */
[C---:B----4-:R-:W-:Y:S11]  /*32f70*/  HMMA.16816.F32 R8, R16.reuse, R26, R8 ;  /* 0x0000001a1008723c */ /* 0x050ff60000001808 */
[----:B------:R-:W-:Y:S11]  /*32f80*/  @!UPT UIADD3 URZ, URZ, URZ, URZ ;  /* 0x0000003f3f3ff290 */ /* 0x000ff6000fffe03f */
[----:B------:R-:W-:Y:S01]  /*32f90*/  @!UPT UIADD3 URZ, URZ, URZ, URZ ;  /* 0x0000003f3f3ff290 */ /* 0x000fe2000fffe03f */
[----:B------:R-:W-:Y:S01]  /*32fa0*/  STL.64 [R1+0x650], R8 ;  /* 0x0006500801007387 */ /* 0x000fe20000100a00 */
[----:B------:R0:W-:Y:S03]  /*32fb0*/  STL.64 [R1+0x658], R10 ;  /* 0x0006580a01007387 */ /* 0x0001e60000100a00 */
[----:B0-----:R-:W2:Y:S01]  /*32fc0*/  LDL.LU.64 R10, [R1+0x2778] ;  /* 0x00277800010a7983 */ /* 0x001ea20000300a00 */
[----:B------:R-:W4:Y:S02]  /*32fd0*/  LDL.LU R8, [R1+0x2770] ;  /* 0x0027700001087983 */ /* 0x000f240000300800 */
[----:B------:R-:W-:Y:S02]  /*32fe0*/  IMAD.MOV.U32 R28, RZ, RZ, R26 ;  /* 0x000000ffff1c7224 */ /* 0x000fe400078e001a */
[----:B------:R-:W-:Y:S02]  /*32ff0*/  IMAD.MOV.U32 R3, RZ, RZ, R27 ;  /* 0x000000ffff037224 */ /* 0x000fe400078e001b */
[----:B------:R-:W0:Y:S04]  /*33000*/  LDSM.16.MT88.4 R24, [R29+0x4100] ;  /* 0x004100001d18783b */ /* 0x000e280000004200 */
[----:B0-----:R4:W-:Y:S01]  /*33010*/  STL.64 [R1+0x25a8], R26 ;  /* 0x0025a81a01007387 */ /* 0x0019e20000100a00 */
[----:B------:R-:W-:Y:S01]  /*33020*/  STL.64 [R1+0x25a0], R24 ;  /* 0x0025a01801007387 */ /* 0x000fe20000100a00 */
[----:B--2---:R-:W-:Y:S01]  /*33030*/  HMMA.16816.F32 R4, R16, R10, R4 ;  /* 0x0000000a1004723c */ /* 0x004fe20000001804 */
[----:B----4-:R-:W-:-:S02]  /*33040*/  IMAD.MOV.U32 R27, RZ, RZ, R8 ;  /* 0x000000ffff1b7224 */ /* 0x010fc400078e0008 */
[----:B------:R-:W-:Y:S11]  /*33050*/  IMAD.MOV.U32 R8, RZ, RZ, R11 ;  /* 0x000000ffff087224 */ /* 0x000ff600078e000b */
[----:B------:R-:W-:Y:S09]  /*33060*/  @!UPT UIADD3 URZ, URZ, URZ, URZ ;  /* 0x0000003f3f3ff290 */ /* 0x000ff2000fffe03f */
[----:B------:R-:W-:Y:S01]  /*33070*/  STL.64 [R1+0xef0], R4 ;  /* 0x000ef00401007387 */ /* 0x000fe20000100a00 */
[----:B------:R0:W-:Y:S03]  /*33080*/  STL.64 [R1+0xef8], R6 ;  /* 0x000ef80601007387 */ /* 0x0001e60000100a00 */
[----:B0-----:R-:W2:Y:S01]  /*33090*/  LDL.LU.64 R6, [R1+0x2768] ;  /* 0x0027680001067983 */ /* 0x001ea20000300a00 */
[----:B------:R-:W2:Y:S02]  /*330a0*/  LDL.LU.64 R4, [R1+0x2760] ;  /* 0x0027600001047983 */ /* 0x000ea40000300a00 */
[----:B------:R-:W4:Y:S02]  /*330b0*/  LDL.LU.64 R10, [R1+0x2758] ;  /* 0x00275800010a7983 */ /* 0x000f240000300a00 */
[----:B------:R-:W2:Y:S02]  /*330c0*/  LDL.LU R9, [R1+0x2750] ;  /* 0x0027500001097983 */ /* 0x000ea40000300800 */
[----:B------:R-:W-:Y:S01]  /*330d0*/  IMAD.MOV.U32 R26, RZ, RZ, R20 ;  /* 0x000000ffff1a7224 */ /* 0x000fe200078e0014 */
[----:B----4-:R-:W-:Y:S01]  /*330e0*/  STL.64 [R1+0x26f0], R10 ;  /* 0x0026f00a01007387 */ /* 0x010fe20000100a00 */
[----:B--2---:R0:W-:Y:S05]  /*330f0*/  STL.64 [R1+0x26e8], R8 ;  /* 0x0026e80801007387 */ /* 0x0041ea0000100a00 */
[C---:B0-----:R-:W-:Y:S01]  /*33100*/  HMMA.16816.F32 R8, R16.reuse, R26, R4 ;  /* 0x0000001a1008723c */ /* 0x041fe20000001804 */
[----:B------:R-:W2:Y:S11]  /*33110*/  LDL.LU R4, [R1+0xe90] ;  /* 0x000e900001047983 */ /* 0x000eb60000300800 */
[----:B------:R-:W-:Y:S11]  /*33120*/  @!UPT UIADD3 URZ, URZ, URZ, URZ ;  /* 0x0000003f3f3ff290 */ /* 0x000ff6000fffe03f */
[----:B------:R-:W-:Y:S01]  /*33130*/  STL.64 [R1+0xee0], R8 ;  /* 0x000ee00801007387 */ /* 0x000fe20000100a00 */
[----:B------:R0:W-:Y:S02]  /*33140*/  STL.64 [R1+0xee8], R10 ;  /* 0x000ee80a01007387 */ /* 0x0001e40000100a00 */
[----:B------:R-:W2:Y:S02]  /*33150*/  LDL.LU R5, [R1+0xe94] ;  /* 0x000e940001057983 */ /* 0x000ea40000300800 */
[----:B------:R-:W4:Y:S01]  /*33160*/  LDL.LU R6, [R1+0xe98] ;  /* 0x000e980001067983 */ /* 0x000f220000300800 */
[----:B------:R-:W4:Y:S01]  /*33170*/  LDL.LU R7, [R1+0xe9c] ;  /* 0x000e9c0001077983 */ /* 0x000f220000300800 */
[----:B---3--:R-:W-:Y:S01]  /*33180*/  HMMA.16816.F32 R12, R16, R22, R12 ;  /* 0x00000016100c723c */ /* 0x008fe2000000180c */
[----:B0-----:R-:W-:Y:S02]  /*33190*/  IMAD.MOV.U32 R10, RZ, RZ, R2 ;  /* 0x000000ffff0a7224 */ /* 0x001fe400078e0002 */
[----:B------:R-:W-:-:S02]  /*331a0*/  IMAD.MOV.U32 R11, RZ, RZ, R0 ;  /* 0x000000ffff0b7224 */ /* 0x000fc400078e0000 */
[----:B------:R-:W-:Y:S02]  /*331b0*/  IMAD.MOV.U32 R2, RZ, RZ, R22 ;  /* 0x000000ffff027224 */ /* 0x000fe400078e0016 */
[----:B------:R-:W-:Y:S01]  /*331c0*/  IMAD.MOV.U32 R0, RZ, RZ, R23 ;  /* 0x000000ffff007224 */ /* 0x000fe200078e0017 */
[----:B----4-:R-:W-:Y:S01]  /*331d0*/  STL.64 [R1+0x2700], R6 ;  /* 0x0027000601007387 */ /* 0x010fe20000100a00 */
[----:B--2---:R0:W-:Y:S03]  /*331e0*/  STL.64 [R1+0x26f8], R4 ;  /* 0x0026f80401007387 */ /* 0x0041e60000100a00 */
[----:B0-----:R-:W2:Y:S01]  /*331f0*/  LDL.LU R4, [R1+0xea0] ;  /* 0x000ea00001047983 */ /* 0x001ea20000300800 */
[----:B------:R-:W2:Y:S02]  /*33200*/  LDL.LU R5, [R1+0xea4] ;  /* 0x000ea40001057983 */ /* 0x000ea40000300800 */
[----:B------:R-:W2:Y:S02]  /*33210*/  LDL.LU R6, [R1+0xea8] ;  /* 0x000ea80001067983 */ /* 0x000ea40000300800 */
[----:B------:R-:W2:Y:S06]  /*33220*/  LDL.LU R7, [R1+0xeac] ;  /* 0x000eac0001077983 */ /* 0x000eac0000300800 */
        /* <DEDUP_REMOVED lines=12> */
[----:B---3--:R-:W-:Y:S01]  /*332f0*/  HMMA.16816.F32 R12, R16, R22, R12 ;  /* 0x00000016100c723c */ /* 0x008fe2000000180c */
[----:B------:R-:W-:Y:S11]  /*33300*/  IMAD.MOV.U32 R24, RZ, RZ, R22 ;  /* 0x000000ffff187224 */ /* 0x000ff600078e0016 */
[----:B------:R-:W-:Y:S11]  /*33310*/  @!UPT UIADD3 URZ, URZ, URZ, URZ ;  /* 0x0000003f3f3ff290 */ /* 0x000ff6000fffe03f */
[----:B------:R-:W-:Y:S01]  /*33320*/  STL.64 [R1+0xeb0], R12 ;  /* 0x000eb00c01007387 */ /* 0x000fe20000100a00 */
[----:B------:R0:W-:Y:S03]  /*33330*/  STL.64 [R1+0xeb8], R14 ;  /* 0x000eb80e01007387 */ /* 0x0001e60000100a00 */
[----:B0-----:R-:W3:Y:S01]  /*33340*/  LDL.LU.64 R14, [R1+0x2718] ;  /* 0x00271800010e7983 */ /* 0x001ee20000300a00 */
[----:B------:R-:W4:Y:S02]  /*33350*/  LDL.LU R12, [R1+0x2714] ;  /* 0x00271400010c7983 */ /* 0x000f240000300800 */
[----:B------:R-:W2:Y:S02]  /*33360*/  LDL.LU R20, [R1+0xe80] ;  /* 0x000e800001147983 */ /* 0x000ea40000300800 */
[----:B------:R-:W2:Y:S02]  /*33370*/  LDL.LU R21, [R1+0xe84] ;  /* 0x000e840001157983 */ /* 0x000ea40000300800 */
[----:B------:R-:W-:Y:S01]  /*33380*/  IMAD.MOV.U32 R13, RZ, RZ, R23 ;  /* 0x000000ffff0d7224 */ /* 0x000fe200078e0017 */
[----:B------:R-:W2:Y:S01]  /*33390*/  LDL.LU R22, [R1+0xe88] ;  /* 0x000e880001167983 */ /* 0x000ea20000300800 */
[----:B------:R-:W2:Y:S02]  /*333a0*/  LDL.LU R23, [R1+0xe8c] ;  /* 0x000e8c0001177983 */ /* 0x000ea40000300800 */
[----:B------:R-:W-:Y:S02]  /*333b0*/  STL.64 [R1+0x2640], R26 ;  /* 0x0026401a01007387 */ /* 0x000fe40000100a00 */
[----:B------:R0:W-:Y:S02]  /*333c0*/  STL [R1+0x2638], R24 ;  /* 0x0026381801007387 */ /* 0x0001e40000100800 */
[----:B0-----:R-:W2:Y:S01]  /*333d0*/  LDL.LU R24, [R1+0x5f0] ;  /* 0x0005f00001187983 */ /* 0x001ea20000300800 */
[----:B------:R-:W2:Y:S02]  /*333e0*/  LDL.LU R25, [R1+0x5f4] ;  /* 0x0005f40001197983 */ /* 0x000ea40000300800 */
[----:B------:R-:W2:Y:S02]  /*333f0*/  LDL.LU R26, [R1+0x5f8] ;  /* 0x0005f800011a7983 */ /* 0x000ea40000300800 */
[----:B------:R-:W2:Y:S02]  /*33400*/  LDL.LU R27, [R1+0x5fc] ;  /* 0x0005fc00011b7983 */ /* 0x000ea40000300800 */
[----:B--2---:R0:W-:Y:S01]  /*33410*/  STL.64 [R1+0x2650], R26 ;  /* 0x0026501a01007387 */ /* 0x0041e20000100a00 */
[----:B------:R-:W-:Y:S03]  /*33420*/  STL.64 [R1+0x2648], R24 ;  /* 0x0026481801007387 */ /* 0x000fe60000100a00 */
[----:B0-----:R-:W2:Y:S04]  /*33430*/  LDL.64 R26, [R1+0x88] ;  /* 0x00008800011a7983 */ /* 0x001ea80000100a00 */
[----:B--2---:R0:W-:Y:S04]  /*33440*/  STL.64 [R1+0x2668], R26 ;  /* 0x0026681a01007387 */ /* 0x0041e80000100a00 */
[----:B0-----:R-:W2:Y:S01]  /*33450*/  LDL R26, [R1+0x98] ;  /* 0x00009800011a7983 */ /* 0x001ea20000100800 */
[----:B----4-:R-:W-:-:S02]  /*33460*/  IMAD.MOV.U32 R27, RZ, RZ, R12 ;  /* 0x000000ffff1b7224 */ /* 0x010fc400078e000c */
[----:B------:R-:W4:Y:S03]  /*33470*/  LDL.LU R12, [R1+0x2710] ;  /* 0x00271000010c7983 */ /* 0x000f260000300800 */
[----:B--2---:R0:W-:Y:S04]  /*33480*/  STL.64 [R1+0x2680], R26 ;  /* 0x0026801a01007387 */ /* 0x0041e80000100a00 */
[----:B0-----:R-:W2:Y:S01]  /*33490*/  LDL.64 R26, [R1+0xa8] ;  /* 0x0000a800011a7983 */ /* 0x001ea20000100a00 */
[----:B------:R-:W-:Y:S03]  /*334a0*/  HMMA.16816.F32 R8, R16, R10, R4 ;  /* 0x0000000a1008723c */ /* 0x000fe60000001804 */
[----:B--2---:R3:W-:Y:S02]  /*334b0*/  STL.64 [R1+0x2690], R26 ;  /* 0x0026901a01007387 */ /* 0x0047e40000100a00 */
[----:B---3--:R-:W-:-:S02]  /*334c0*/  IMAD.MOV.U32 R26, RZ, RZ, R14 ;  /* 0x000000ffff1a7224 */ /* 0x008fc400078e000e */
[----:B------:R-:W-:Y:S01]  /*334d0*/  IMAD.MOV.U32 R27, RZ, RZ, R15 ;  /* 0x000000ffff1b7224 */ /* 0x000fe200078e000f */
[----:B------:R-:W2:Y:S01]  /*334e0*/  LDL.LU R14, [R1+0x270c] ;  /* 0x00270c00010e7983 */ /* 0x000ea20000300800 */
[----:B------:R-:W2:Y:S03]  /*334f0*/  LDL.LU R15, [R1+0x2708] ;  /* 0x00270800010f7983 */ /* 0x000ea60000300800 */
[----:B------:R0:W-:Y:S04]  /*33500*/  STL.64 [R1+0x26a8], R26 ;  /* 0x0026a81a01007387 */ /* 0x0001e80000100a00 */
[----:B0-----:R-:W3:Y:S01]  /*33510*/  LDL.64 R26, [R1+0x8] ;  /* 0x00000800011a7983 */ /* 0x001ee20000100a00 */
[----:B------:R-:W3:Y:S02]  /*33520*/  LDL.LU.64 R6, [R1+0x2700] ;  /* 0x0027000001067983 */ /* 0x000ee40000300a00 */
[----:B------:R-:W3:Y:S04]  /*33530*/  LDL.LU.64 R4, [R1+0x26f8] ;  /* 0x0026f80001047983 */ /* 0x000ee80000300a00 */
[----:B------:R-:W-:Y:S01]  /*33540*/  STL.64 [R1+0xea0], R8 ;  /* 0x000ea00801007387 */ /* 0x000fe20000100a00 */
[----:B------:R0:W-:Y:S04]  /*33550*/  STL.64 [R1+0xea8], R10 ;  /* 0x000ea80a01007387 */ /* 0x0001e80000100a00 */
[----:B0-----:R-:W2:Y:S01]  /*33560*/  LDL.LU.64 R10, [R1+0x26f0] ;  /* 0x0026f000010a7983 */ /* 0x001ea20000300a00 */
[----:B------:R-:W2:Y:S01]  /*33570*/  LDL.LU.64 R8, [R1+0x26e8] ;  /* 0x0026e80001087983 */ /* 0x000ea20000300a00 */
[C---:B---3--:R-:W-:Y:S11]  /*33580*/  HMMA.16816.F32 R4, R16.reuse, R26, R4 ;  /* 0x0000001a1004723c */ /* 0x048ff60000001804 */
[----:B------:R-:W-:Y:S11]  /*33590*/  @!UPT UIADD3 URZ, URZ, URZ, URZ ;  /* 0x0000003f3f3ff290 */ /* 0x000ff6000fffe03f */
[----:B------:R-:W-:Y:S01]  /*335a0*/  @!UPT UIADD3 URZ, URZ, URZ, URZ ;  /* 0x0000003f3f3ff290 */ /* 0x000fe2000fffe03f */
[----:B------:R-:W-:Y:S01]  /*335b0*/  STL.64 [R1+0xe90], R4 ;  /* 0x000e900401007387 */ /* 0x000fe20000100a00 */
[----:B------:R0:W-:Y:S03]  /*335c0*/  STL.64 [R1+0xe98], R6 ;  /* 0x000e980601007387 */ /* 0x0001e60000100a00 */
[----:B0-----:R-:W3:Y:S01]  /*335d0*/  LDL.LU.64 R6, [R1+0x26e0] ;  /* 0x0026e00001067983 */ /* 0x001ee20000300a00 */
[C---:B--2---:R-:W-:Y:S01]  /*335e0*/  HMMA.16816.F32 R20, R16.reuse, R14, R20 ;  /* 0x0000000e1014723c */ /* 0x044fe20000001814 */
[----:B------:R-:W-:Y:S02]  /*335f0*/  IMAD.MOV.U32 R5, RZ, RZ, R26 ;  /* 0x000000ffff057224 */ /* 0x000fe400078e001a */
[----:B------:R-:W-:Y:S02]  /*33600*/  IMAD.MOV.U32 R4, RZ, RZ, R27 ;  /* 0x000000ffff047224 */ /* 0x000fe400078e001b */
[----:B----4-:R-:W-:Y:S01]  /*33610*/  IMAD.MOV.U32 R26, RZ, RZ, R12 ;  /* 0x000000ffff1a7224 */ /* 0x010fe200078e000c */
[----:B---3--:R-:W-:Y:S02]  /*33620*/  STL.64 [R1+0x26d8], R6 ;  /* 0x0026d80601007387 */ /* 0x008fe40000100a00 */
[----:B------:R0:W-:Y:S02]  /*33630*/  STL.64 [R1+0x26d0], R4 ;  /* 0x0026d00401007387 */ /* 0x0001e40000100a00 */
[----:B0-----:R-:W2:Y:S01]  /*33640*/  LDL.LU R4, [R1+0xe70] ;  /* 0x000e700001047983 */ /* 0x001ea20000300800 */
[----:B------:R-:W2:Y:S02]  /*33650*/  LDL.LU R5, [R1+0xe74] ;  /* 0x000e740001057983 */ /* 0x000ea40000300800 */
[----:B------:R-:W2:Y:S02]  /*33660*/  LDL.LU R6, [R1+0xe78] ;  /* 0x000e780001067983 */ /* 0x000ea40000300800 */
[----:B------:R-:W2:Y:S08]  /*33670*/  LDL.LU R7, [R1+0xe7c] ;  /* 0x000e7c0001077983 */ /* 0x000eb00000300800 */
[----:B------:R0:W-:Y:S01]  /*33680*/  STL.64 [R1+0xe80], R20 ;  /* 0x000e801401007387 */ /* 0x0001e20000100a00 */
[----:B------:R1:W-:Y:S03]  /*33690*/  STL.64 [R1+0xe88], R22 ;  /* 0x000e881601007387 */ /* 0x0003e60000100a00 */
[----:B0-----:R-:W3:Y:S01]  /*336a0*/  LDL.LU R20, [R1+0x640] ;  /* 0x0006400001147983 */ /* 0x001ee20000300800 */
[----:B------:R-:W3:Y:S02]  /*336b0*/  LDL.LU R21, [R1+0x644] ;  /* 0x0006440001157983 */ /* 0x000ee40000300800 */
[----:B-1----:R-:W3:Y:S02]  /*336c0*/  LDL.LU R22, [R1+0x648] ;  /* 0x0006480001167983 */ /* 0x002ee40000300800 */
[----:B------:R-:W3:Y:S01]  /*336d0*/  LDL.LU R23, [R1+0x64c] ;  /* 0x00064c0001177983 */ /* 0x000ee20000300800 */
[----:B------:R-:W-:Y:S01]  /*336e0*/  STL.64 [R1+0x2620], R14 ;  /* 0x0026200e01007387 */ /* 0x000fe20000100a00 */
[----:B------:R0:W-:Y:S02]  /*336f0*/  STL [R1+0x2688], R13 ;  /* 0x0026880d01007387 */ /* 0x0001e40000100800 */
[----:B------:R-:W4:Y:S01]  /*33700*/  LDL.LU R12, [R1+0xfe0] ;  /* 0x000fe000010c7983 */ /* 0x000f220000300800 */
[----:B0-----:R-:W4:Y:S01]  /*33710*/  LDL.LU R13, [R1+0xfe4] ;  /* 0x000fe400010d7983 */ /* 0x001f220000300800 */
        /* <DEDUP_REMOVED lines=8> */
[C---:B------:R-:W-:Y:S01]  /*337a0*/  HMMA.16816.F32 R4, R16.reuse, R10, R4 ;  /* 0x0000000a1004723c */ /* 0x040fe20000001804 */
[----:B------:R-:W-:Y:S01]  /*337b0*/  IMAD.MOV.U32 R27, RZ, RZ, R9 ;  /* 0x000000ffff1b7224 */ /* 0x000fe200078e0009 */
[----:B----4-:R-:W-:Y:S01]  /*337c0*/  STL.64 [R1+0x26b8], R14 ;  /* 0x0026b80e01007387 */ /* 0x010fe20000100a00 */
[----:B--2---:R0:W-:Y:S03]  /*337d0*/  STL.64 [R1+0x26b0], R12 ;  /* 0x0026b00c01007387 */ /* 0x0041e60000100a00 */
        /* <DEDUP_REMOVED lines=10> */
[----:B------:R0:W-:Y:S02]  /*33880*/  STL [R1+0x2658], R8 ;  /* 0x0026580801007387 */ /* 0x0001e40000100800 */
[----:B0-----:R-:W2:Y:S01]  /*33890*/  LDL.LU R8, [R1+0x600] ;  /* 0x0006000001087983 */ /* 0x001ea20000300800 */
[----:B------:R-:W2:Y:S02]  /*338a0*/  LDL.LU R9, [R1+0x604] ;  /* 0x0006040001097983 */ /* 0x000ea40000300800 */
[----:B------:R-:W2:Y:S02]  /*338b0*/  LDL.LU R10, [R1+0x608] ;  /* 0x00060800010a7983 */ /* 0x000ea40000300800 */
[----:B------:R-:W2:Y:S01]  /*338c0*/  LDL.LU R11, [R1+0x60c] ;  /* 0x00060c00010b7983 */ /* 0x000ea20000300800 */
[----:B---3--:R-:W-:Y:S01]  /*338d0*/  HMMA.16816.F32 R16, R16, R6, R20 ;  /* 0x000000061010723c */ /* 0x008fe20000001814 */
[----:B--2---:R-:W-:Y:S01]  /*338e0*/  STL.64 [R1+0x2678], R10 ;  /* 0x0026780a01007387 */ /* 0x004fe20000100a00 */
[----:B------:R0:W-:Y:S03]  /*338f0*/  STL.64 [R1+0x2670], R8 ;  /* 0x0026700801007387 */ /* 0x0001e60000100a00 */
[----:B0-----:R-:W2:Y:S01]  /*33900*/  LDL.LU R8, [R1+0xfd0] ;  /* 0x000fd00001087983 */ /* 0x001ea20000300800 */
[----:B------:R-:W2:Y:S02]  /*33910*/  LDL.LU R9, [R1+0xfd4] ;  /* 0x000fd40001097983 */ /* 0x000ea40000300800 */
[----:B------:R-:W2:Y:S02]  /*33920*/  LDL.LU R10, [R1+0xfd8] ;  /* 0x000fd800010a7983 */ /* 0x000ea40000300800 */
[----:B------:R-:W2:Y:S01]  /*33930*/  LDL.LU R11, [R1+0xfdc] ;  /* 0x000fdc00010b7983 */ /* 0x000ea20000300800 */
[----:B------:R-:W3:Y:S01]  /*33940*/  LDL.LU.64 R22, [R1+0x26c8] ;  /* 0x0026c80001167983 */ /* 0x000ee20000300a00 */
[----:B------:R-:W3:Y:S11]  /*33950*/  LDL.LU.64 R20, [R1+0x26c0] ;  /* 0x0026c00001147983 */ /* 0x000ef60000300a00 */
[----:B------:R-:W-:Y:S02]  /*33960*/  STL.64 [R1+0x640], R16 ;  /* 0x0006401001007387 */ /* 0x000fe40000100a00 */
[----:B------:R-:W-:Y:S01]  /*33970*/  STL.64 [R1+0x648], R18 ;  /* 0x0006481201007387 */ /* 0x000fe20000100a00 */
[----:B------:R-:W-:Y:S01]  /*33980*/  STL.64 [R1+0x25b0], R6 ;  /* 0x0025b00601007387 */ /* 0x000fe20000100a00 */
[C---:B---3--:R-:W-:Y:S03]  /*33990*/  HMMA.16816.F32 R24, R20.reuse, R26, R12 ;  /* 0x0000001a1418723c */ /* 0x048fe6000000180c */
[----:B------:R-:W3:Y:S01]  /*339a0*/  LDL.LU.64 R14, [R1+0x26b8] ;  /* 0x0026b800010e7983 */ /* 0x000ee20000300a00 */
[----:B------:R-:W3:Y:S11]  /*339b0*/  LDL.LU.64 R12, [R1+0x26b0] ;  /* 0x0026b000010c7983 */ /* 0x000ef60000300a00 */
[----:B------:R-:W-:Y:S08]  /*339c0*/  @!UPT UIADD3 URZ, URZ, URZ, URZ ;  /* 0x0000003f3f3ff290 */ /* 0x000ff0000fffe03f */
        /* <DEDUP_REMOVED lines=10> */
[----:B------:R-:W-:Y:S01]  /*33a70*/  IMAD.MOV.U32 R19, RZ, RZ, R3 ;  /* 0x000000ffff137224 */ /* 0x000fe200078e0003 */
[C---:B---3--:R-:W-:Y:S01]  /*33a80*/  HMMA.16816.F32 R12, R20.reuse, R26, R12 ;  /* 0x0000001a140c723c */ /* 0x048fe2000000180c */
[----:B------:R-:W-:Y:S11]  /*33a90*/  IMAD.MOV.U32 R3, RZ, RZ, R27 ;  /* 0x000000ffff037224 */ /* 0x000ff600078e001b */
[----:B------:R-:W-:Y:S11]  /*33aa0*/  @!UPT UIADD3 URZ, URZ, URZ, URZ ;  /* 0x0000003f3f3ff290 */ /* 0x000ff6000fffe03f */
[----:B------:R0:W-:Y:S01]  /*33ab0*/  STL.64 [R1+0xfe0], R12 ;  /* 0x000fe00c01007387 */ /* 0x0001e20000100a00 */
[----:B------:R-:W-:Y:S03]  /*33ac0*/  STL.64 [R1+0xfe8], R14 ;  /* 0x000fe80e01007387 */ /* 0x000fe60000100a00 */
[----:B0-----:R-:W3:Y:S01]  /*33ad0*/  LDL.LU R13, [R1+0x2688] ;  /* 0x00268800010d7983 */ /* 0x001ee20000300800 */
        /* <DEDUP_REMOVED lines=8> */
[----:B0-----:R-:W2:Y:S01]  /*33b60*/  LDL.LU.64 R26, [R1+0x2668] ;  /* 0x00266800011a7983 */ /* 0x001ea20000300a00 */
[----:B------:R-:W-:Y:S01]  /*33b70*/  IMAD.MOV.U32 R18, RZ, RZ, R28 ;  /* 0x000000ffff127224 */ /* 0x000fe200078e001c */
[C---:B--2---:R-:W-:Y:S01]  /*33b80*/  HMMA.16816.F32 R8, R20.reuse, R26, R8 ;  /* 0x0000001a1408723c */ /* 0x044fe20000001808 */
[----:B------:R-:W-:Y:S11]  /*33b90*/  IMAD.MOV.U32 R28, RZ, RZ, R26 ;  /* 0x000000ffff1c7224 */ /* 0x000ff600078e001a */
[----:B------:R-:W-:Y:S11]  /*33ba0*/  @!UPT UIADD3 URZ, URZ, URZ, URZ ;  /* 0x0000003f3f3ff290 */ /* 0x000ff6000fffe03f */
[----:B------:R0:W-:Y:S01]  /*33bb0*/  STL.64 [R1+0x600], R8 ;  /* 0x0006000801007387 */ /* 0x0001e20000100a00 */
[----:B------:R1:W-:Y:S02]  /*33bc0*/  STL.64 [R1+0x608], R10 ;  /* 0x0006080a01007387 */ /* 0x0003e40000100a00 */
[----:B0-----:R-:W-:Y:S01]  /*33bd0*/  IMAD.MOV.U32 R9, RZ, RZ, R27 ;  /* 0x000000ffff097224 */ /* 0x001fe200078e001b */
[----:B-1----:R-:W2:Y:S01]  /*33be0*/  LDL.LU.64 R10, [R1+0x2660] ;  /* 0x00266000010a7983 */ /* 0x002ea20000300a00 */
[----:B------:R-:W2:Y:S02]  /*33bf0*/  LDL.LU R8, [R1+0x2658] ;  /* 0x0026580001087983 */ /* 0x000ea40000300800 */
[----:B------:R-:W2:Y:S02]  /*33c00*/  LDL.LU.64 R26, [R1+0x2650] ;  /* 0x00265000011a7983 */ /* 0x000ea40000300a00 */
[----:B------:R-:W2:Y:S02]  /*33c10*/  LDL.LU.64 R24, [R1+0x2648] ;  /* 0x0026480001187983 */ /* 0x000ea40000300a00 */
[C---:B--2---:R-:W-:Y:S01]  /*33c20*/  HMMA.16816.F32 R16, R20.reuse, R18, R24 ;  /* 0x000000121410723c */ /* 0x044fe20000001818 */
[----:B------:R0:W-:Y:S01]  /*33c30*/  STL.64 [R1+0x25c0], R10 ;  /* 0x0025c00a01007387 */ /* 0x0001e20000100a00 */
[----:B------:R-:W-:Y:S03]  /*33c40*/  STL [R1+0x25b8], R9 ;  /* 0x0025b80901007387 */ /* 0x000fe60000100800 */
[----:B0-----:R-:W2:Y:S01]  /*33c50*/  LDL R10, [R1+0x68] ;  /* 0x00006800010a7983 */ /* 0x001ea20000100800 */
[----:B------:R-:W2:Y:S02]  /*33c60*/  LDL.LU.64 R26, [R1+0x2640] ;  /* 0x00264000011a7983 */ /* 0x000ea40000300a00 */
[----:B------:R-:W2:Y:S11]  /*33c70*/  LDL.LU R24, [R1+0x2638] ;  /* 0x0026380001187983 */ /* 0x000eb60000300800 */
[----:B------:R-:W-:Y:S04]  /*33c80*/  @!UPT UIADD3 URZ, URZ, URZ, URZ ;  /* 0x0000003f3f3ff290 */ /* 0x000fe8000fffe03f */
[----:B------:R-:W-:Y:S01]  /*33c90*/  STL.64 [R1+0x5f0], R16 ;  /* 0x0005f01001007387 */ /* 0x000fe20000100a00 */
[----:B------:R-:W-:Y:S02]  /*33ca0*/  STL.64 [R1+0x5f8], R18 ;  /* 0x0005f81201007387 */ /* 0x000fe40000100a00 */
[----:B------:R-:W0:Y:S02]  /*33cb0*/  LDSM.16.MT88.4 R16, [R29+0x4180] ;  /* 0x004180001d10783b */ /* 0x000e240000004200 */
[----:B0-----:R-:W-:Y:S02]  /*33cc0*/  STL.64 [R1+0x2488], R18 ;  /* 0x0024881201007387 */ /* 0x001fe40000100a00 */
[----:B------:R0:W-:Y:S02]  /*33cd0*/  STL.64 [R1+0x2480], R16 ;  /* 0x0024801001007387 */ /* 0x0001e40000100a00 */
[----:B0-----:R-:W2:Y:S01]  /*33ce0*/  LDL.LU R16, [R1+0x560] ;  /* 0x0005600001107983 */ /* 0x001ea20000300800 */
[----:B------:R-:W2:Y:S02]  /*33cf0*/  LDL.LU R17, [R1+0x564] ;  /* 0x0005640001117983 */ /* 0x000ea40000300800 */
[----:B------:R-:W2:Y:S02]  /*33d00*/  LDL.LU R18, [R1+0x568] ;  /* 0x0005680001127983 */ /* 0x000ea40000300800 */
[----:B------:R-:W2:Y:S02]  /*33d10*/  LDL.LU R19, [R1+0x56c] ;  /* 0x00056c0001137983 */ /* 0x000ea40000300800 */
[----:B------:R-:W-:Y:S01]  /*33d20*/  IMAD.MOV.U32 R11, RZ, RZ, R8 ;  /* 0x000000ffff0b7224 */ /* 0x000fe200078e0008 */
[----:B--2---:R-:W-:Y:S01]  /*33d30*/  STL.64 [R1+0x2548], R18 ;  /* 0x0025481201007387 */ /* 0x004fe20000100a00 */
[----:B------:R0:W-:Y:S03]  /*33d40*/  STL.64 [R1+0x2540], R16 ;  /* 0x0025401001007387 */ /* 0x0001e60000100a00 */
[----:B0-----:R-:W2:Y:S01]  /*33d50*/  LDL.LU R16, [R1+0xdd0] ;  /* 0x000dd00001107983 */ /* 0x001ea20000300800 */
[----:B------:R-:W2:Y:S02]  /*33d60*/  LDL.LU R17, [R1+0xdd4] ;  /* 0x000dd40001117983 */ /* 0x000ea40000300800 */
[----:B------:R-:W2:Y:S02]  /*33d70*/  LDL.LU R18, [R1+0xdd8] ;  /* 0x000dd80001127983 */ /* 0x000ea40000300800 */
[----:B------:R-:W2:Y:S01]  /*33d80*/  LDL.LU R19, [R1+0xddc] ;  /* 0x000ddc0001137983 */ /* 0x000ea20000300800 */
[----:B------:R-:W3:Y:S01]  /*33d90*/  LDL.LU R8, [R1+0xd60] ;  /* 0x000d600001087983 */ /* 0x000ee20000300800 */
[----:B--2---:R-:W-:Y:S11]  /*33da0*/  HMMA.16816.F32 R16, R20, R10, R16 ;  /* 0x0000000a1410723c */ /* 0x004ff60000001810 */
[----:B------:R-:W-:Y:S11]  /*33db0*/  @!UPT UIADD3 URZ, URZ, URZ, URZ ;  /* 0x0000003f3f3ff290 */ /* 0x000ff6000fffe03f */
[----:B------:R-:W-:Y:S01]  /*33dc0*/  @!UPT UIADD3 URZ, URZ, URZ, URZ ;  /* 0x0000003f3f3ff290 */ /* 0x000fe2000fffe03f */
[----:B------:R-:W-:Y:S01]  /*33dd0*/  STL.64 [R1+0xdd0], R16 ;  /* 0x000dd01001007387 */ /* 0x000fe20000100a00 */
[----:B------:R-:W-:Y:S02]  /*33de0*/  STL.64 [R1+0xdd8], R18 ;  /* 0x000dd81201007387 */ /* 0x000fe40000100a00 */
[----:B------:R-:W3:Y:S02]  /*33df0*/  LDL.LU R9, [R1+0xd64] ;  /* 0x000d640001097983 */ /* 0x000ee40000300800 */
[----:B------:R-:W2:Y:S01]  /*33e00*/  LDL.LU R10, [R1+0xd68] ;  /* 0x000d6800010a7983 */ /* 0x000ea20000300800 */
[----:B------:R-:W2:Y:S04]  /*33e10*/  LDL.LU R11, [R1+0xd6c] ;  /* 0x000d6c00010b7983 */ /* 0x000ea80000300800 */
[----:B--2---:R4:W-:Y:S01]  /*33e20*/  STL.64 [R1+0x25d0], R10 ;  /* 0x0025d00a01007387 */ /* 0x0049e20000100a00 */
[----:B---3--:R-:W-:Y:S02]  /*33e30*/  STL.64 [R1+0x25c8], R8 ;  /* 0x0025c80801007387 */ /* 0x008fe40000100a00 */
[----:B----4-:R-:W-:-:S02]  /*33e40*/  IMAD.MOV.U32 R10, RZ, RZ, R5 ;  /* 0x000000ffff0a7224 */ /* 0x010fc400078e0005 */
[----:B------:R-:W-:Y:S02]  /*33e50*/  IMAD.MOV.U32 R11, RZ, RZ, R4 ;  /* 0x000000ffff0b7224 */ /* 0x000fe400078e0004 */
[----:B------:R-:W2:Y:S01]  /*33e60*/  LDL.LU R4, [R1+0xdc0] ;  /* 0x000dc00001047983 */ /* 0x000ea20000300800 */
[----:B------:R-:W2:Y:S02]  /*33e70*/  LDL.LU R5, [R1+0xdc4] ;  /* 0x000dc40001057983 */ /* 0x000ea40000300800 */
[----:B------:R-:W2:Y:S02]  /*33e80*/  LDL.LU R6, [R1+0xdc8] ;  /* 0x000dc80001067983 */ /* 0x000ea40000300800 */
[----:B------:R-:W2:Y:S01]  /*33e90*/  LDL.LU R7, [R1+0xdcc] ;  /* 0x000dcc0001077983 */ /* 0x000ea20000300800 */
[----:B------:R0:W-:Y:S01]  /*33ea0*/  STL.64 [R1+0x25e8], R10 ;  /* 0x0025e80a01007387 */ /* 0x0001e20000100a00 */
[----:B------:R-:W3:Y:S02]  /*33eb0*/  LDL.LU R16, [R1+0x570] ;  /* 0x0005700001107983 */ /* 0x000ee40000300800 */
[----:B------:R-:W3:Y:S02]  /*33ec0*/  LDL.LU R17, [R1+0x574] ;  /* 0x0005740001117983 */ /* 0x000ee40000300800 */
[----:B------:R-:W4:Y:S01]  /*33ed0*/  LDL.LU R18, [R1+0x578] ;  /* 0x0005780001127983 */ /* 0x000f220000300800 */
[----:B------:R-:W4:Y:S04]  /*33ee0*/  LDL.LU R19, [R1+0x57c] ;  /* 0x00057c0001137983 */ /* 0x000f280000300800 */
[----:B0-----:R-:W2:Y:S04]  /*33ef0*/  LDL.64 R10, [R1+0x18] ;  /* 0x00001800010a7983 */ /* 0x001ea80000100a00 */
[----:B--2---:R0:W-:Y:S02]  /*33f00*/  STL.64 [R1+0x2600], R10 ;  /* 0x0026000a01007387 */ /* 0x0041e40000100a00 */
[----:B0-----:R-:W-:-:S02]  /*33f10*/  IMAD.MOV.U32 R10, RZ, RZ, R24 ;  /* 0x000000ffff0a7224 */ /* 0x001fc400078e0018 */
[----:B------:R-:W-:-:S05]  /*33f20*/  IMAD.MOV.U32 R11, RZ, RZ, R13 ;  /* 0x000000ffff0b7224 */ /* 0x000fca00078e000d */
[----:B------:R-:W-:Y:S01]  /*33f30*/  STL.64 [R1+0x2618], R10 ;  /* 0x0026180a01007387 */ /* 0x000fe20000100a00 */
[----:B----4-:R0:W-:Y:S02]  /*33f40*/  STL.64 [R1+0x2558], R18 ;  /* 0x0025581201007387 */ /* 0x0101e40000100a00 */
[----:B---3--:R-:W-:Y:S01]  /*33f50*/  STL.64 [R1+0x2550], R16 ;  /* 0x0025501001007387 */ /* 0x008fe20000100a00 */
[----:B0-----:R-:W2:Y:S04]  /*33f60*/  LDL.64 R18, [R1+0x98] ;  /* 0x0000980001127983 */ /* 0x001ea80000100a00 */
[----:B--2---:R0:W-:Y:S02]  /*33f70*/  STL.64 [R1+0x2568], R18 ;  /* 0x0025681201007387 */ /* 0x0041e40000100a00 */
[----:B0-----:R-:W-:-:S02]  /*33f80*/  IMAD.MOV.U32 R18, RZ, RZ, R12 ;  /* 0x000000ffff127224 */ /* 0x001fc400078e000c */
[----:B------:R-:W2:Y:S01]  /*33f90*/  LDL.LU R12, [R1+0xda0] ;  /* 0x000da000010c7983 */ /* 0x000ea20000300800 */
[----:B------:R-:W2:Y:S02]  /*33fa0*/  LDL.LU R13, [R1+0xda4] ;  /* 0x000da400010d7983 */ /* 0x000ea40000300800 */
[----:B------:R-:W3:Y:S02]  /*33fb0*/  LDL.LU R14, [R1+0xda8] ;  /* 0x000da800010e7983 */ /* 0x000ee40000300800 */
[----:B------:R-:W3:Y:S02]  /*33fc0*/  LDL.LU R15, [R1+0xdac] ;  /* 0x000dac00010f7983 */ /* 0x000ee40000300800 */
[----:B------:R-:W-:Y:S01]  /*33fd0*/  IMAD.MOV.U32 R19, RZ, RZ, R3 ;  /* 0x000000ffff137224 */ /* 0x000fe200078e0003 */
[----:B------:R-:W-:Y:S01]  /*33fe0*/  HMMA.16816.F32 R24, R20, R26, R4 ;  /* 0x0000001a1418723c */ /* 0x000fe20000001804 */
[----:B---3--:R-:W-:Y:S01]  /*33ff0*/  STL.64 [R1+0x2630], R14 ;  /* 0x0026300e01007387 */ /* 0x008fe20000100a00 */
[----:B--2---:R0:W-:Y:S03]  /*34000*/  STL.64 [R1+0x2628], R12 ;  /* 0x0026280c01007387 */ /* 0x0041e60000100a00 */
[----:B0-----:R-:W2:Y:S01]  /*34010*/  LDL.LU R12, [R1+0xdb0] ;  /* 0x000db000010c7983 */ /* 0x001ea20000300800 */
[----:B------:R-:W2:Y:S02]  /*34020*/  LDL.LU R13, [R1+0xdb4] ;  /* 0x000db400010d7983 */ /* 0x000ea40000300800 */
[----:B------:R-:W2:Y:S02]  /*34030*/  LDL.LU R14, [R1+0xdb8] ;  /* 0x000db800010e7983 */ /* 0x000ea40000300800 */
[----:B------:R-:W2:Y:S01]  /*34040*/  LDL.LU R15, [R1+0xdbc] ;  /* 0x000dbc00010f7983 */ /* 0x000ea20000300800 */
[----:B------:R-:W3:Y:S01]  /*34050*/  LDL.64 R10, [R1+0x38] ;  /* 0x00003800010a7983 */ /* 0x000ee20000100a00 */
[----:B------:R0:W-:Y:S03]  /*34060*/  STL.64 [R1+0x2580], R18 ;  /* 0x0025801201007387 */ /* 0x0001e60000100a00 */
[----:B0-----:R-:W4:Y:S04]  /*34070*/  LDL.64 R18, [R1+0xb8] ;  /* 0x0000b80001127983 */ /* 0x001f280000100a00 */
[----:B----4-:R-:W-:Y:S01]  /*34080*/  STL.64 [R1+0x2598], R18 ;  /* 0x0025981201007387 */ /* 0x010fe20000100a00 */
[----:B------:R-:W4:Y:S03]  /*34090*/  LDL.LU R4, [R1+0xd50] ;  /* 0x000d500001047983 */ /* 0x000f260000300800 */
[----:B------:R-:W-:Y:S02]  /*340a0*/  STL.64 [R1+0xdc0], R24 ;  /* 0x000dc01801007387 */ /* 0x000fe40000100a00 */
[----:B------:R-:W-:Y:S01]  /*340b0*/  STL.64 [R1+0xdc8], R26 ;  /* 0x000dc81a01007387 */ /* 0x000fe20000100a00 */
[----:B------:R-:W4:Y:S01]  /*340c0*/  LDL.LU R5, [R1+0xd54] ;  /* 0x000d540001057983 */ /* 0x000f220000300800 */
[----:B------:R-:W2:Y:S02]  /*340d0*/  LDL.LU R6, [R1+0xd58] ;  /* 0x000d580001067983 */ /* 0x000ea40000300800 */
[----:B------:R-:W2:Y:S02]  /*340e0*/  LDL.LU R7, [R1+0xd5c] ;  /* 0x000d5c0001077983 */ /* 0x000ea40000300800 */
[----:B--2---:R-:W-:Y:S01]  /*340f0*/  STL.64 [R1+0x25e0], R6 ;  /* 0x0025e00601007387 */ /* 0x004fe20000100a00 */
[----:B----4-:R0:W-:Y:S03]  /*34100*/  STL.64 [R1+0x25d8], R4 ;  /* 0x0025d80401007387 */ /* 0x0101e60000100a00 */
        /* <DEDUP_REMOVED lines=9> */
[----:B------:R-:W4:Y:S02]  /*341a0*/  LDL.LU R7, [R1+0xd8c] ;  /* 0x000d8c0001077983 */ /* 0x000f240000300800 */
[----:B------:R-:W-:-:S02]  /*341b0*/  IMAD.MOV.U32 R18, RZ, RZ, R2 ;  /* 0x000000ffff127224 */ /* 0x000fc400078e0002 */
[----:B------:R-:W-:-:S07]  /*341c0*/  IMAD.MOV.U32 R19, RZ, RZ, R0 ;  /* 0x000000ffff137224 */ /* 0x000fce00078e0000 */
[C---:B------:R-:W-:Y:S01]  /*341d0*/  HMMA.16816.F32 R16, R20.reuse, R18, R12 ;  /* 0x000000121410723c */ /* 0x040fe2000000180c */
[----:B----4-:R-:W-:Y:S01]  /*341e0*/  STL.64 [R1+0x2610], R6 ;  /* 0x0026100601007387 */ /* 0x010fe20000100a00 */
[----:B--2---:R0:W-:Y:S03]  /*341f0*/  STL.64 [R1+0x2608], R4 ;  /* 0x0026080401007387 */ /* 0x0041e60000100a00 */
        /* <DEDUP_REMOVED lines=8> */
[----:B------:R-:W3:Y:S01]  /*34280*/  LDL.LU.64 R14, [R1+0x2630] ;  /* 0x00263000010e7983 */ /* 0x000ee20000300a00 */
[----:B------:R-:W3:Y:S05]  /*34290*/  LDL.LU.64 R12, [R1+0x2628] ;  /* 0x00262800010c7983 */ /* 0x000eea0000300a00 */
[----:B------:R-:W-:Y:S02]  /*342a0*/  STL.64 [R1+0xdb0], R16 ;  /* 0x000db01001007387 */ /* 0x000fe40000100a00 */
[----:B------:R0:W-:Y:S02]  /*342b0*/  STL.64 [R1+0xdb8], R18 ;  /* 0x000db81201007387 */ /* 0x0001e40000100a00 */
[----:B0-----:R-:W2:Y:S01]  /*342c0*/  LDL.64 R18, [R1+0xc8] ;  /* 0x0000c80001127983 */ /* 0x001ea20000100a00 */
        /* <DEDUP_REMOVED lines=40> */
[----:B------:R-:W-:Y:S02]  /*34550*/  STL.64 [R1+0x2510], R14 ;  /* 0x0025100e01007387 */ /* 0x000fe40000100a00 */
[----:B------:R0:W-:Y:S02]  /*34560*/  STL.64 [R1+0x2560], R12 ;  /* 0x0025600c01007387 */ /* 0x0001e40000100a00 */
        /* <DEDUP_REMOVED lines=10> */
[C---:B------:R-:W-:Y:S01]  /*34610*/  HMMA.16816.F32 R4, R20.reuse, R10, R4 ;  /* 0x0000000a1404723c */ /* 0x040fe20000001804 */
        /* <DEDUP_REMOVED lines=9> */
[----:B0-----:R-:W4:Y:S02]  /*346b0*/  LDL.LU.64 R6, [R1+0x25b0] ;  /* 0x0025b00001067983 */ /* 0x001f240000300a00 */
[----:B----4-:R-:W-:Y:S02]  /*346c0*/  HMMA.16816.F32 R20, R20, R6, R24 ;  /* 0x000000061414723c */ /* 0x010fe40000001818 */
[----:B------:R-:W4:Y:S01]  /*346d0*/  LDL.LU.64 R26, [R1+0x25a8] ;  /* 0x0025a800011a7983 */ /* 0x000f220000300a00 */
[----:B------:R-:W4:Y:S11]  /*346e0*/  LDL.LU.64 R24, [R1+0x25a0] ;  /* 0x0025a00001187983 */ /* 0x000f360000300a00 */
[----:B------:R-:W-:Y:S09]  /*346f0*/  @!UPT UIADD3 URZ, URZ, URZ, URZ ;  /* 0x0000003f3f3ff290 */ /* 0x000ff2000fffe03f */
[----:B------:R-:W-:Y:S01]  /*34700*/  STL.64 [R1+0x5e0], R20 ;  /* 0x0005e01401007387 */ /* 0x000fe20000100a00 */
[----:B------:R0:W-:Y:S03]  /*34710*/  STL.64 [R1+0x5e8], R22 ;  /* 0x0005e81601007387 */ /* 0x0001e60000100a00 */
[----:B0-----:R-:W2:Y:S01]  /*34720*/  LDL.64 R22, [R1+0x78] ;  /* 0x0000780001167983 */ /* 0x001ea20000100a00 */
[----:B------:R0:W-:Y:S02]  /*34730*/  STL.64 [R1+0x2490], R6 ;  /* 0x0024900601007387 */ /* 0x0001e40000100a00 */
[----:B------:R-:W4:Y:S02]  /*34740*/  LDL.LU R4, [R1+0xcb0] ;  /* 0x000cb00001047983 */ /* 0x000f240000300800 */
[----:B------:R-:W4:Y:S01]  /*34750*/  LDL.LU R5, [R1+0xcb4] ;  /* 0x000cb40001057983 */ /* 0x000f220000300800 */
[----:B0-----:R-:W4:Y:S01]  /*34760*/  LDL.LU R6, [R1+0xcb8] ;  /* 0x000cb80001067983 */ /* 0x001f220000300800 */
[----:B------:R-:W4:Y:S02]  /*34770*/  LDL.LU R7, [R1+0xcbc] ;  /* 0x000cbc0001077983 */ /* 0x000f240000300800 */
[----:B------:R-:W-:Y:S01]  /*34780*/  IMAD.MOV.U32 R3, RZ, RZ, R19 ;  /* 0x000000ffff037224 */ /* 0x000fe200078e0013 */
[C---:B----4-:R-:W-:Y:S11]  /*34790*/  HMMA.16816.F32 R4, R24.reuse, R18, R4 ;  /* 0x000000121804723c */ /* 0x050ff60000001804 */
[----:B------:R-:W-:Y:S11]  /*347a0*/  @!UPT UIADD3 URZ, URZ, URZ, URZ ;  /* 0x0000003f3f3ff290 */ /* 0x000ff6000fffe03f */
[----:B------:R-:W-:Y:S01]  /*347b0*/  @!UPT UIADD3 URZ, URZ, URZ, URZ ;  /* 0x0000003f3f3ff290 */ /* 0x000fe2000fffe03f */
[----:B------:R0:W-:Y:S01]  /*347c0*/  STL.64 [R1+0xcb0], R4 ;  /* 0x000cb00401007387 */ /* 0x0001e20000100a00 */
[----:B------:R1:W-:Y:S02]  /*347d0*/  STL.64 [R1+0xcb8], R6 ;  /* 0x000cb80601007387 */ /* 0x0003e40000100a00 */
[----:B0-----:R-:W-:Y:S02]  /*347e0*/  IMAD.MOV.U32 R4, RZ, RZ, R18 ;  /* 0x000000ffff047224 */ /* 0x001fe400078e0012 */
[----:B------:R-:W2:Y:S02]  /*347f0*/  LDL.LU.64 R18, [R1+0x2598] ;  /* 0x0025980001127983 */ /* 0x000ea40000300a00 */
        /* <DEDUP_REMOVED lines=16> */
[----:B--2---:R-:W-:Y:S01]  /*34900*/  HMMA.16816.F32 R12, R24, R18, R12 ;  /* 0x00000012180c723c */ /* 0x004fe2000000180c */
[----:B------:R-:W-:Y:S02]  /*34910*/  IMAD.MOV.U32 R8, RZ, RZ, R18 ;  /* 0x000000ffff087224 */ /* 0x000fe400078e0012 */
[----:B------:R-:W-:Y:S11]  /*34920*/  IMAD.MOV.U32 R7, RZ, RZ, R19 ;  /* 0x000000ffff077224 */ /* 0x000ff600078e0013 */
[----:B------:R-:W-:Y:S09]  /*34930*/  @!UPT UIADD3 URZ, URZ, URZ, URZ ;  /* 0x0000003f3f3ff290 */ /* 0x000ff2000fffe03f */
[----:B------:R0:W-:Y:S01]  /*34940*/  STL.64 [R1+0x580], R12 ;  /* 0x0005800c01007387 */ /* 0x0001e20000100a00 */
[----:B------:R-:W-:Y:S03]  /*34950*/  STL.64 [R1+0x588], R14 ;  /* 0x0005880e01007387 */ /* 0x000fe60000100a00 */
[----:B0-----:R-:W2:Y:S01]  /*34960*/  LDL.LU.64 R12, [R1+0x2560] ;  /* 0x00256000010c7983 */ /* 0x001ea20000300a00 */
[----:B------:R-:W4:Y:S02]  /*34970*/  LDL.LU.64 R18, [R1+0x2558] ;  /* 0x0025580001127983 */ /* 0x000f240000300a00 */
[----:B------:R-:W4:Y:S02]  /*34980*/  LDL.LU.64 R16, [R1+0x2550] ;  /* 0x0025500001107983 */ /* 0x000f240000300a00 */
[----:B------:R0:W-:Y:S01]  /*34990*/  STL.64 [R1+0x24a0], R6 ;  /* 0x0024a00601007387 */ /* 0x0001e20000100a00 */
[----:B------:R4:W-:Y:S01]  /*349a0*/  STL.64 [R1+0x2498], R4 ;  /* 0x0024980401007387 */ /* 0x0009e20000100a00 */
[----:B0-----:R-:W-:-:S02]  /*349b0*/  IMAD.MOV.U32 R6, RZ, RZ, R28 ;  /* 0x000000ffff067224 */ /* 0x001fc400078e001c */
[----:B---3--:R-:W-:-:S07]  /*349c0*/  IMAD.MOV.U32 R7, RZ, RZ, R9 ;  /* 0x000000ffff077224 */ /* 0x008fce00078e0009 */
[C---:B----4-:R-:W-:Y:S01]  /*349d0*/  HMMA.16816.F32 R4, R24.reuse, R6, R16 ;  /* 0x000000061804723c */ /* 0x050fe20000001810 */
[----:B------:R-:W3:Y:S01]  /*349e0*/  LDL.LU.64 R18, [R1+0x2548] ;  /* 0x0025480001127983 */ /* 0x000ee20000300a00 */
[----:B------:R-:W3:Y:S02]  /*349f0*/  LDL.LU.64 R16, [R1+0x2540] ;  /* 0x0025400001107983 */ /* 0x000ee40000300a00 */
[----:B------:R-:W-:Y:S11]  /*34a00*/  IMAD.MOV.U32 R9, RZ, RZ, R23 ;  /* 0x000000ffff097224 */ /* 0x000ff600078e0017 */
[----:B------:R-:W-:Y:S08]  /*34a10*/  @!UPT UIADD3 URZ, URZ, URZ, URZ ;  /* 0x0000003f3f3ff290 */ /* 0x000ff0000fffe03f */
[----:B------:R-:W-:Y:S01]  /*34a20*/  STL.64 [R1+0x570], R4 ;  /* 0x0005700401007387 */ /* 0x000fe20000100a00 */
[----:B------:R3:W-:Y:S02]  /*34a30*/  STL.64 [R1+0x578], R6 ;  /* 0x0005780601007387 */ /* 0x0007e40000100a00 */
[----:B---3--:R-:W-:Y:S07]  /*34a40*/  HMMA.16816.F32 R4, R24, R22, R16 ;  /* 0x000000161804723c */ /* 0x008fee0000001810 */
[----:B------:R-:W-:-:S02]  /*34a50*/  IMAD.MOV.U32 R16, RZ, RZ, R22 ;  /* 0x000000ffff107224 */ /* 0x000fc400078e0016 */
[----:B------:R-:W0:Y:S11]  /*34a60*/  LDSM.16.MT88.4 R20, [R29+0x4200] ;  /* 0x004200001d14783b */ /* 0x000e360000004200 */
[----:B------:R-:W-:Y:S03]  /*34a70*/  @!UPT UIADD3 URZ, URZ, URZ, URZ ;  /* 0x0000003f3f3ff290 */ /* 0x000fe6000fffe03f */
[----:B------:R-:W-:Y:S01]  /*34a80*/  STL.64 [R1+0x560], R4 ;  /* 0x0005600401007387 */ /* 0x000fe20000100a00 */
[----:B------:R-:W-:Y:S02]  /*34a90*/  STL.64 [R1+0x568], R6 ;  /* 0x0005680601007387 */ /* 0x000fe40000100a00 */
[----:B------:R-:W-:Y:S02]  /*34aa0*/  STL [R1+0x2538], R16 ;  /* 0x0025381001007387 */ /* 0x000fe40000100800 */
[----:B------:R-:W-:Y:S01]  /*34ab0*/  STL.64 [R1+0x24b0], R10 ;  /* 0x0024b00a01007387 */ /* 0x000fe20000100a00 */
[----:B------:R-:W-:Y:S04]  /*34ac0*/  STL.64 [R1+0x24a8], R8 ;  /* 0x0024a80801007387 */ /* 0x000fe80000100a00 */
[----:B0-----:R-:W-:Y:S01]  /*34ad0*/  STL.64 [R1+0x2348], R22 ;  /* 0x0023481601007387 */ /* 0x001fe20000100a00 */
[----:B------:R0:W-:Y:S03]  /*34ae0*/  STL.64 [R1+0x2340], R20 ;  /* 0x0023401401007387 */ /* 0x0001e60000100a00 */
[----:B0-----:R-:W3:Y:S01]  /*34af0*/  LDL.LU R20, [R1+0xb10] ;  /* 0x000b100001147983 */ /* 0x001ee20000300800 */
[----:B------:R-:W3:Y:S02]  /*34b00*/  LDL.LU R21, [R1+0xb14] ;  /* 0x000b140001157983 */ /* 0x000ee40000300800 */
[----:B------:R-:W4:Y:S02]  /*34b10*/  LDL.LU R22, [R1+0xb18] ;  /* 0x000b180001167983 */ /* 0x000f240000300800 */
[----:B------:R-:W4:Y:S01]  /*34b20*/  LDL.LU R23, [R1+0xb1c] ;  /* 0x000b1c0001177983 */ /* 0x000f220000300800 */
[----:B------:R-:W2:Y:S04]  /*34b30*/  LDL.64 R10, [R1+0x8] ;  /* 0x00000800010a7983 */ /* 0x000ea80000100a00 */
[----:B--2---:R0:W-:Y:S01]  /*34b40*/  STL.64 [R1+0x24c8], R10 ;  /* 0x0024c80a01007387 */ /* 0x0041e20000100a00 */
[----:B------:R-:W2:Y:S02]  /*34b50*/  LDL.LU R8, [R1+0xc50] ;  /* 0x000c500001087983 */ /* 0x000ea40000300800 */
[----:B------:R-:W2:Y:S01]  /*34b60*/  LDL.LU R9, [R1+0xc54] ;  /* 0x000c540001097983 */ /* 0x000ea20000300800 */
[----:B0-----:R-:W2:Y:S01]  /*34b70*/  LDL.LU R10, [R1+0xc58] ;  /* 0x000c5800010a7983 */ /* 0x001ea20000300800 */
[----:B------:R-:W2:Y:S03]  /*34b80*/  LDL.LU R11, [R1+0xc5c] ;  /* 0x000c5c00010b7983 */ /* 0x000ea60000300800 */
[----:B--2---:R0:W-:Y:S01]  /*34b90*/  STL.64 [R1+0x24d8], R10 ;  /* 0x0024d80a01007387 */ /* 0x0041e20000100a00 */
[----:B------:R-:W-:Y:S03]  /*34ba0*/  STL.64 [R1+0x24d0], R8 ;  /* 0x0024d00801007387 */ /* 0x000fe60000100a00 */
[----:B0-----:R-:W2:Y:S04]  /*34bb0*/  LDL.64 R10, [R1+0x28] ;  /* 0x00002800010a7983 */ /* 0x001ea80000100a00 */
[----:B--2---:R0:W-:Y:S01]  /*34bc0*/  STL.64 [R1+0x24f0], R10 ;  /* 0x0024f00a01007387 */ /* 0x0041e20000100a00 */
[----:B------:R-:W2:Y:S02]  /*34bd0*/  LDL.LU R4, [R1+0xc30] ;  /* 0x000c300001047983 */ /* 0x000ea40000300800 */
[----:B------:R-:W2:Y:S02]  /*34be0*/  LDL.LU R5, [R1+0xc34] ;  /* 0x000c340001057983 */ /* 0x000ea40000300800 */
[----:B------:R-:W2:Y:S01]  /*34bf0*/  LDL.LU R6, [R1+0xc38] ;  /* 0x000c380001067983 */ /* 0x000ea20000300800 */
[----:B------:R-:W2:Y:S01]  /*34c00*/  LDL.LU R7, [R1+0xc3c] ;  /* 0x000c3c0001077983 */ /* 0x000ea20000300800 */
[----:B0-----:R-:W-:-:S02]  /*34c10*/  IMAD.MOV.U32 R11, RZ, RZ, R12 ;  /* 0x000000ffff0b7224 */ /* 0x001fc400078e000c */
[----:B------:R-:W-:Y:S01]  /*34c20*/  IMAD.MOV.U32 R10, RZ, RZ, R13 ;  /* 0x000000ffff0a7224 */ /* 0x000fe200078e000d */
[----:B------:R-:W2:Y:S01]  /*34c30*/  LDL.LU R12, [R1+0xc80] ;  /* 0x000c8000010c7983 */ /* 0x000ea20000300800 */
[----:B------:R-:W2:Y:S02]  /*34c40*/  LDL.LU R13, [R1+0xc84] ;  /* 0x000c8400010d7983 */ /* 0x000ea40000300800 */
[----:B------:R-:W2:Y:S02]  /*34c50*/  LDL.LU R14, [R1+0xc88] ;  /* 0x000c8800010e7983 */ /* 0x000ea40000300800 */
[----:B------:R-:W2:Y:S01]  /*34c60*/  LDL.LU R15, [R1+0xc8c] ;  /* 0x000c8c00010f7983 */ /* 0x000ea20000300800 */
[----:B------:R-:W3:Y:S01]  /*34c70*/  LDL.LU R16, [R1+0xca0] ;  /* 0x000ca00001107983 */ /* 0x000ee20000300800 */
[----:B------:R-:W3:Y:S02]  /*34c80*/  LDL.LU R17, [R1+0xca4] ;  /* 0x000ca40001117983 */ /* 0x000ee40000300800 */
[----:B------:R-:W3:Y:S02]  /*34c90*/  LDL.LU R18, [R1+0xca8] ;  /* 0x000ca80001127983 */ /* 0x000ee40000300800 */
[----:B------:R-:W3:Y:S01]  /*34ca0*/  LDL.LU R19, [R1+0xcac] ;  /* 0x000cac0001137983 */ /* 0x000ee20000300800 */
[----:B--2---:R0:W-:Y:S01]  /*34cb0*/  STL.64 [R1+0x2520], R14 ;  /* 0x0025200e01007387 */ /* 0x0041e20000100a00 */
[----:B------:R-:W-:Y:S03]  /*34cc0*/  STL.64 [R1+0x2518], R12 ;  /* 0x0025180c01007387 */ /* 0x000fe60000100a00 */
[----:B0-----:R-:W2:Y:S04]  /*34cd0*/  LDL.64 R14, [R1+0x58] ;  /* 0x00005800010e7983 */ /* 0x001ea80000100a00 */
[----:B--2---:R0:W-:Y:S04]  /*34ce0*/  STL.64 [R1+0x2530], R14 ;  /* 0x0025300e01007387 */ /* 0x0041e80000100a00 */
[----:B0-----:R-:W3:Y:S01]  /*34cf0*/  LDL.64 R14, [R1+0x68] ;  /* 0x00006800010e7983 */ /* 0x001ee20000100a00 */
[----:B------:R0:W-:Y:S03]  /*34d00*/  STL.64 [R1+0x2508], R10 ;  /* 0x0025080a01007387 */ /* 0x0001e60000100a00 */
[----:B0-----:R-:W2:Y:S04]  /*34d10*/  LDL.64 R10, [R1+0x48] ;  /* 0x00004800010a7983 */ /* 0x001ea80000100a00 */
[----:B--2---:R0:W-:Y:S01]  /*34d20*/  STL.64 [R1+0x2528], R10 ;  /* 0x0025280a01007387 */ /* 0x0041e20000100a00 */
[----:B------:R-:W2:Y:S02]  /*34d30*/  LDL.LU R8, [R1+0xc90] ;  /* 0x000c900001087983 */ /* 0x000ea40000300800 */
[----:B------:R-:W2:Y:S01]  /*34d40*/  LDL.LU R9, [R1+0xc94] ;  /* 0x000c940001097983 */ /* 0x000ea20000300800 */
[----:B0-----:R-:W2:Y:S01]  /*34d50*/  LDL.LU R10, [R1+0xc98] ;  /* 0x000c9800010a7983 */ /* 0x001ea20000300800 */
[----:B------:R-:W2:Y:S02]  /*34d60*/  LDL.LU R11, [R1+0xc9c] ;  /* 0x000c9c00010b7983 */ /* 0x000ea40000300800 */
        /* <DEDUP_REMOVED lines=19> */
[----:B----4-:R-:W-:Y:S01]  /*34ea0*/  STL.64 [R1+0x2358], R22 ;  /* 0x0023581601007387 */ /* 0x010fe20000100a00 */
[----:B------:R0:W-:Y:S03]  /*34eb0*/  STL.64 [R1+0x2350], R20 ;  /* 0x0023501401007387 */ /* 0x0001e60000100a00 */
[----:B0-----:R-:W3:Y:S01]  /*34ec0*/  LDL.LU R20, [R1+0xb20] ;  /* 0x000b200001147983 */ /* 0x001ee20000300800 */
[----:B------:R-:W3:Y:S02]  /*34ed0*/  LDL.LU R21, [R1+0xb24] ;  /* 0x000b240001157983 */ /* 0x000ee40000300800 */
[----:B------:R-:W4:Y:S02]  /*34ee0*/  LDL.LU R22, [R1+0xb28] ;  /* 0x000b280001167983 */ /* 0x000f240000300800 */
[----:B------:R-:W4:Y:S02]  /*34ef0*/  LDL.LU R23, [R1+0xb2c] ;  /* 0x000b2c0001177983 */ /* 0x000f240000300800 */
[----:B----4-:R-:W-:Y:S01]  /*34f00*/  STL.64 [R1+0x2368], R22 ;  /* 0x0023681601007387 */ /* 0x010fe20000100a00 */
[----:B---3--:R-:W-:Y:S02]  /*34f10*/  STL.64 [R1+0x2360], R20 ;  /* 0x0023601401007387 */ /* 0x008fe40000100a00 */
[----:B------:R0:W-:Y:S02]  /*34f20*/  STL.64 [R1+0xca0], R16 ;  /* 0x000ca01001007387 */ /* 0x0001e40000100a00 */
[----:B------:R1:W-:Y:S01]  /*34f30*/  STL.64 [R1+0xca8], R18 ;  /* 0x000ca81201007387 */ /* 0x0003e20000100a00 */
[----:B0-----:R-:W3:Y:S01]  /*34f40*/  LDL.LU R16, [R1+0x2538] ;  /* 0x0025380001107983 */ /* 0x001ee20000300800 */
[----:B-1----:R-:W-:-:S02]  /*34f50*/  IMAD.MOV.U32 R18, RZ, RZ, R14 ;  /* 0x000000ffff127224 */ /* 0x002fc400078e000e */
[----:B------:R-:W-:Y:S02]  /*34f60*/  IMAD.MOV.U32 R17, RZ, RZ, R15 ;  /* 0x000000ffff117224 */ /* 0x000fe400078e000f */
[----:B------:R-:W4:Y:S02]  /*34f70*/  LDL.LU.64 R14, [R1+0x2530] ;  /* 0x00253000010e7983 */ /* 0x000f240000300a00 */
        /* <DEDUP_REMOVED lines=37> */
[----:B--2---:R-:W-:Y:S11]  /*351d0*/  HMMA.16816.F32 R8, R24, R22, R8 ;  /* 0x000000161808723c */ /* 0x004ff60000001808 */
[----:B------:R-:W-:Y:S11]  /*351e0*/  @!UPT UIADD3 URZ, URZ, URZ, URZ ;  /* 0x0000003f3f3ff290 */ /* 0x000ff6000fffe03f */
[----:B------:R-:W-:Y:S01]  /*351f0*/  @!UPT UIADD3 URZ, URZ, URZ, URZ ;  /* 0x0000003f3f3ff290 */ /* 0x000fe2000fffe03f */
[----:B------:R-:W-:Y:S01]  /*35200*/  STL.64 [R1+0xc50], R8 ;  /* 0x000c500801007387 */ /* 0x000fe20000100a00 */
[----:B------:R0:W-:Y:S03]  /*35210*/  STL.64 [R1+0xc58], R10 ;  /* 0x000c580a01007387 */ /* 0x0001e60000100a00 */
[----:B0-----:R-:W2:Y:S01]  /*35220*/  LDL.LU.64 R10, [R1+0x24c8] ;  /* 0x0024c800010a7983 */ /* 0x001ea20000300a00 */
[----:B------:R0:W-:Y:S02]  /*35230*/  STL.64 [R1+0x2378], R22 ;  /* 0x0023781601007387 */ /* 0x0001e40000100a00 */
[----:B0-----:R-:W-:Y:S02]  /*35240*/  IMAD.MOV.U32 R22, RZ, RZ, R2 ;  /* 0x000000ffff167224 */ /* 0x001fe400078e0002 */
[----:B------:R-:W-:-:S05]  /*35250*/  IMAD.MOV.U32 R23, RZ, RZ, R0 ;  /* 0x000000ffff177224 */ /* 0x000fca00078e0000 */
[----:B------:R0:W-:Y:S04]  /*35260*/  STL.64 [R1+0x2390], R22 ;  /* 0x0023901601007387 */ /* 0x0001e80000100a00 */
[----:B0-----:R-:W3:Y:S01]  /*35270*/  LDL.64 R22, [R1+0x38] ;  /* 0x0000380001167983 */ /* 0x001ee20000100a00 */
[C---:B--2---:R-:W-:Y:S03]  /*35280*/  HMMA.16816.F32 R4, R24.reuse, R10, R4 ;  /* 0x0000000a1804723c */ /* 0x044fe60000001804 */
[----:B---3--:R-:W-:Y:S11]  /*35290*/  STL.64 [R1+0x23a8], R22 ;  /* 0x0023a81601007387 */ /* 0x008ff60000100a00 */
[----:B------:R-:W-:Y:S09]  /*352a0*/  @!UPT UIADD3 URZ, URZ, URZ, URZ ;  /* 0x0000003f3f3ff290 */ /* 0x000ff2000fffe03f */
[----:B------:R-:W-:Y:S02]  /*352b0*/  STL.64 [R1+0xc40], R4 ;  /* 0x000c400401007387 */ /* 0x000fe40000100a00 */
[----:B------:R0:W-:Y:S02]  /*352c0*/  STL.64 [R1+0xc48], R6 ;  /* 0x000c480601007387 */ /* 0x0001e40000100a00 */
[----:B0-----:R-:W4:Y:S01]  /*352d0*/  LDL.LU.64 R6, [R1+0x24c0] ;  /* 0x0024c00001067983 */ /* 0x001f220000300a00 */
[----:B------:R-:W4:Y:S02]  /*352e0*/  LDL.LU.64 R4, [R1+0x24b8] ;  /* 0x0024b80001047983 */ /* 0x000f240000300a00 */
[----:B------:R-:W-:Y:S02]  /*352f0*/  IMAD.MOV.U32 R2, RZ, RZ, R10 ;  /* 0x000000ffff027224 */ /* 0x000fe400078e000a */
[----:B------:R-:W-:Y:S02]  /*35300*/  IMAD.MOV.U32 R0, RZ, RZ, R11 ;  /* 0x000000ffff007224 */ /* 0x000fe400078e000b */
[----:B------:R-:W-:Y:S01]  /*35310*/  IMAD.MOV.U32 R22, RZ, RZ, R13 ;  /* 0x000000ffff167224 */ /* 0x000fe200078e000d */
[----:B------:R-:W2:Y:S01]  /*35320*/  LDL.LU.64 R10, [R1+0x24b0] ;  /* 0x0024b000010a7983 */ /* 0x000ea20000300a00 */
[----:B------:R-:W3:Y:S02]  /*35330*/  LDL.LU.64 R8, [R1+0x24a8] ;  /* 0x0024a80001087983 */ /* 0x000ee40000300a00 */
[----:B------:R-:W-:Y:S01]  /*35340*/  IMAD.MOV.U32 R23, RZ, RZ, R12 ;  /* 0x000000ffff177224 */ /* 0x000fe200078e000c */
[----:B----4-:R-:W-:Y:S11]  /*35350*/  HMMA.16816.F32 R4, R24, R14, R4 ;  /* 0x0000000e1804723c */ /* 0x010ff60000001804 */
[----:B------:R-:W-:Y:S11]  /*35360*/  @!UPT UIADD3 URZ, URZ, URZ, URZ ;  /* 0x0000003f3f3ff290 */ /* 0x000ff6000fffe03f */
[----:B------:R-:W-:Y:S01]  /*35370*/  @!UPT UIADD3 URZ, URZ, URZ, URZ ;  /* 0x0000003f3f3ff290 */ /* 0x000fe2000fffe03f */
[----:B------:R-:W-:Y:S01]  /*35380*/  STL.64 [R1+0xc30], R4 ;  /* 0x000c300401007387 */ /* 0x000fe20000100a00 */
[----:B------:R0:W-:Y:S03]  /*35390*/  STL.64 [R1+0xc38], R6 ;  /* 0x000c380601007387 */ /* 0x0001e60000100a00 */
[----:B0-----:R-:W4:Y:S01]  /*353a0*/  LDL.LU.64 R6, [R1+0x24a0] ;  /* 0x0024a00001067983 */ /* 0x001f220000300a00 */
[----:B------:R-:W2:Y:S02]  /*353b0*/  LDL.LU.64 R4, [R1+0x2498] ;  /* 0x0024980001047983 */ /* 0x000ea40000300a00 */
[----:B------:R-:W-:Y:S02]  /*353c0*/  STL.64 [R1+0x23c0], R22 ;  /* 0x0023c01601007387 */ /* 0x000fe40000100a00 */
[----:B------:R0:W-:Y:S01]  /*353d0*/  STL.64 [R1+0x2370], R14 ;  /* 0x0023700e01007387 */ /* 0x0001e20000100a00 */
[----:B------:R-:W2:Y:S01]  /*353e0*/  LDL.LU R12, [R1+0xb30] ;  /* 0x000b3000010c7983 */ /* 0x000ea20000300800 */
[----:B------:R-:W2:Y:S03]  /*353f0*/  LDL.LU R13, [R1+0xb34] ;  /* 0x000b3400010d7983 */ /* 0x000ea60000300800 */
[----:B0-----:R-:W2:Y:S01]  /*35400*/  LDL.LU R14, [R1+0xb38] ;  /* 0x000b3800010e7983 */ /* 0x001ea20000300800 */
[----:B------:R-:W2:Y:S02]  /*35410*/  LDL.LU R15, [R1+0xb3c] ;  /* 0x000b3c00010f7983 */ /* 0x000ea40000300800 */
[----:B------:R-:W-:-:S02]  /*35420*/  IMAD.MOV.U32 R22, RZ, RZ, R20 ;  /* 0x000000ffff167224 */ /* 0x000fc400078e0014 */
[----:B------:R-:W-:-:S05]  /*35430*/  IMAD.MOV.U32 R23, RZ, RZ, R19 ;  /* 0x000000ffff177224 */ /* 0x000fca00078e0013 */
[----:B------:R-:W-:Y:S04]  /*35440*/  STL.64 [R1+0x23d8], R22 ;  /* 0x0023d81601007387 */ /* 0x000fe80000100a00 */
[----:B--2---:R-:W-:Y:S01]  /*35450*/  STL.64 [R1+0x2388], R14 ;  /* 0x0023880e01007387 */ /* 0x004fe20000100a00 */
[----:B------:R0:W-:Y:S03]  /*35460*/  STL.64 [R1+0x2380], R12 ;  /* 0x0023800c01007387 */ /* 0x0001e60000100a00 */
[----:B0-----:R-:W2:Y:S01]  /*35470*/  LDL.LU R12, [R1+0xb40] ;  /* 0x000b4000010c7983 */ /* 0x001ea20000300800 */
[----:B------:R-:W2:Y:S02]  /*35480*/  LDL.LU R13, [R1+0xb44] ;  /* 0x000b4400010d7983 */ /* 0x000ea40000300800 */
[----:B------:R-:W2:Y:S02]  /*35490*/  LDL.LU R14, [R1+0xb48] ;  /* 0x000b4800010e7983 */ /* 0x000ea40000300800 */
[----:B------:R-:W2:Y:S02]  /*354a0*/  LDL.LU R15, [R1+0xb4c] ;  /* 0x000b4c00010f7983 */ /* 0x000ea40000300800 */
[----:B------:R-:W-:-:S02]  /*354b0*/  IMAD.MOV.U32 R22, RZ, RZ, R18 ;  /* 0x000000ffff167224 */ /* 0x000fc400078e0012 */
[----:B------:R-:W-:-:S05]  /*354c0*/  IMAD.MOV.U32 R23, RZ, RZ, R17 ;  /* 0x000000ffff177224 */ /* 0x000fca00078e0011 */
[----:B------:R0:W-:Y:S02]  /*354d0*/  STL.64 [R1+0x23f0], R22 ;  /* 0x0023f01601007387 */ /* 0x0001e40000100a00 */
[----:B0-----:R-:W-:Y:S02]  /*354e0*/  IMAD.MOV.U32 R22, RZ, RZ, R16 ;  /* 0x000000ffff167224 */ /* 0x001fe400078e0010 */
[----:B---3--:R-:W-:Y:S01]  /*354f0*/  IMAD.MOV.U32 R23, RZ, RZ, R9 ;  /* 0x000000ffff177224 */ /* 0x008fe200078e0009 */
[----:B--2---:R-:W-:Y:S01]  /*35500*/  STL.64 [R1+0x23a0], R14 ;  /* 0x0023a00e01007387 */ /* 0x004fe20000100a00 */
[----:B------:R0:W-:Y:S03]  /*35510*/  STL.64 [R1+0x2398], R12 ;  /* 0x0023980c01007387 */ /* 0x0001e60000100a00 */
[----:B0-----:R-:W2:Y:S01]  /*35520*/  LDL.LU R12, [R1+0xb50] ;  /* 0x000b5000010c7983 */ /* 0x001ea20000300800 */
[----:B------:R-:W2:Y:S02]  /*35530*/  LDL.LU R13, [R1+0xb54] ;  /* 0x000b5400010d7983 */ /* 0x000ea40000300800 */
[----:B------:R-:W3:Y:S02]  /*35540*/  LDL.LU R14, [R1+0xb58] ;  /* 0x000b5800010e7983 */ /* 0x000ee40000300800 */
[----:B------:R-:W3:Y:S01]  /*35550*/  LDL.LU R15, [R1+0xb5c] ;  /* 0x000b5c00010f7983 */ /* 0x000ee20000300800 */
        /* <DEDUP_REMOVED lines=8> */
[----:B------:R-:W3:Y:S02]  /*355e0*/  LDL.LU R15, [R1+0xb6c] ;  /* 0x000b6c00010f7983 */ /* 0x000ee40000300800 */
[----:B------:R-:W-:-:S02]  /*355f0*/  IMAD.MOV.U32 R22, RZ, RZ, R8 ;  /* 0x000000ffff167224 */ /* 0x000fc400078e0008 */
[----:B----4-:R-:W-:-:S05]  /*35600*/  IMAD.MOV.U32 R23, RZ, RZ, R7 ;  /* 0x000000ffff177224 */ /* 0x010fca00078e0007 */
[----:B------:R-:W-:Y:S04]  /*35610*/  STL.64 [R1+0x2438], R22 ;  /* 0x0024381601007387 */ /* 0x000fe80000100a00 */
[----:B---3--:R-:W-:Y:S01]  /*35620*/  STL.64 [R1+0x23d0], R14 ;  /* 0x0023d00e01007387 */ /* 0x008fe20000100a00 */
[----:B--2---:R0:W-:Y:S03]  /*35630*/  STL.64 [R1+0x23c8], R12 ;  /* 0x0023c80c01007387 */ /* 0x0041e60000100a00 */
[----:B0-----:R-:W2:Y:S01]  /*35640*/  LDL.LU R12, [R1+0xb70] ;  /* 0x000b7000010c7983 */ /* 0x001ea20000300800 */
[----:B------:R-:W2:Y:S02]  /*35650*/  LDL.LU R13, [R1+0xb74] ;  /* 0x000b7400010d7983 */ /* 0x000ea40000300800 */
[----:B------:R-:W3:Y:S02]  /*35660*/  LDL.LU R14, [R1+0xb78] ;  /* 0x000b7800010e7983 */ /* 0x000ee40000300800 */
[----:B------:R-:W3:Y:S01]  /*35670*/  LDL.LU R15, [R1+0xb7c] ;  /* 0x000b7c00010f7983 */ /* 0x000ee20000300800 */
[----:B------:R-:W4:Y:S04]  /*35680*/  LDL.64 R22, [R1+0xa8] ;  /* 0x0000a80001167983 */ /* 0x000f280000100a00 */
[----:B----4-:R0:W-:Y:S02]  /*35690*/  STL.64 [R1+0x2450], R22 ;  /* 0x0024501601007387 */ /* 0x0101e40000100a00 */
[----:B0-----:R-:W-:-:S02]  /*356a0*/  IMAD.MOV.U32 R22, RZ, RZ, R6 ;  /* 0x000000ffff167224 */ /* 0x001fc400078e0006 */
[----:B------:R-:W-:-:S05]  /*356b0*/  IMAD.MOV.U32 R23, RZ, RZ, R5 ;  /* 0x000000ffff177224 */ /* 0x000fca00078e0005 */
[----:B------:R-:W-:Y:S01]  /*356c0*/  STL.64 [R1+0x2468], R22 ;  /* 0x0024681601007387 */ /* 0x000fe20000100a00 */
[----:B---3--:R-:W-:Y:S02]  /*356d0*/  STL.64 [R1+0x23e8], R14 ;  /* 0x0023e80e01007387 */ /* 0x008fe40000100a00 */
[----:B--2---:R0:W-:Y:S02]  /*356e0*/  STL.64 [R1+0x23e0], R12 ;  /* 0x0023e00c01007387 */ /* 0x0041e40000100a00 */
        /* <DEDUP_REMOVED lines=12> */
[----:B------:R-:W4:Y:S02]  /*357b0*/  LDL.LU R18, [R1+0x558] ;  /* 0x0005580001127983 */ /* 0x000f240000300800 */
[----:B------:R-:W-:Y:S01]  /*357c0*/  IMAD.MOV.U32 R22, RZ, RZ, R4 ;  /* 0x000000ffff167224 */ /* 0x000fe200078e0004 */
[----:B------:R-:W4:Y:S01]  /*357d0*/  LDL.LU R19, [R1+0x55c] ;  /* 0x00055c0001137983 */ /* 0x000f220000300800 */
[----:B------:R-:W4:Y:S02]  /*357e0*/  LDL.LU R4, [R1+0xc20] ;  /* 0x000c200001047983 */ /* 0x000f240000300800 */
[----:B------:R-:W4:Y:S02]  /*357f0*/  LDL.LU R5, [R1+0xc24] ;  /* 0x000c240001057983 */ /* 0x000f240000300800 */
[----:B------:R-:W4:Y:S01]  /*35800*/  LDL.LU R6, [R1+0xc28] ;  /* 0x000c280001067983 */ /* 0x000f220000300800 */
[----:B------:R-:W4:Y:S04]  /*35810*/  LDL.LU R7, [R1+0xc2c] ;  /* 0x000c2c0001077983 */ /* 0x000f280000300800 */
        /* <DEDUP_REMOVED lines=18> */
[C---:B----4-:R-:W-:Y:S01]  /*35940*/  HMMA.16816.F32 R4, R24.reuse, R10, R4 ;  /* 0x0000000a1804723c */ /* 0x050fe20000001804 */
        /* <DEDUP_REMOVED lines=15> */
[----:B------:R-:W-:Y:S01]  /*35a40*/  IMAD.MOV.U32 R23, RZ, RZ, R3 ;  /* 0x000000ffff177224 */ /* 0x000fe200078e0003 */
[----:B---3--:R-:W-:Y:S02]  /*35a50*/  HMMA.16816.F32 R24, R24, R6, R16 ;  /* 0x000000061818723c */ /* 0x008fe40000001810 */
[----:B------:R-:W2:Y:S01]  /*35a60*/  LDL.LU.64 R18, [R1+0x2488] ;  /* 0x0024880001127983 */ /* 0x000ea20000300a00 */
[----:B------:R-:W2:Y:S11]  /*35a70*/  LDL.LU.64 R16, [R1+0x2480] ;  /* 0x0024800001107983 */ /* 0x000eb60000300a00 */
[----:B------:R-:W-:Y:S09]  /*35a80*/  @!UPT UIADD3 URZ, URZ, URZ, URZ ;  /* 0x0000003f3f3ff290 */ /* 0x000ff2000fffe03f */
        /* <DEDUP_REMOVED lines=87> */
[----:B------:R-:W2:Y:S11]  /*36000*/  LDL.LU.64 R14, [R1+0x2370] ;  /* 0x00237000010e7983 */ /* 0x000eb60000300a00 */
[----:B------:R-:W-:Y:S10]  /*36010*/  @!UPT UIADD3 URZ, URZ, URZ, URZ ;  /* 0x0000003f3f3ff290 */ /* 0x000ff4000fffe03f */
[----:B------:R-:W-:Y:S01]  /*36020*/  STL.64 [R1+0xb30], R20 ;  /* 0x000b301401007387 */ /* 0x000fe20000100a00 */
[----:B------:R0:W-:Y:S03]  /*36030*/  STL.64 [R1+0xb38], R22 ;  /* 0x000b381601007387 */ /* 0x0001e60000100a00 */
[----:B0-----:R-:W3:Y:S01]  /*36040*/  LDL.LU.64 R22, [R1+0x2368] ;  /* 0x0023680001167983 */ /* 0x001ee20000300a00 */
[----:B------:R-:W3:Y:S02]  /*36050*/  LDL.LU.64 R20, [R1+0x2360] ;  /* 0x0023600001147983 */ /* 0x000ee40000300a00 */
[C---:B---3--:R-:W-:Y:S01]  /*36060*/  HMMA.16816.F32 R24, R16.reuse, R26, R20 ;  /* 0x0000001a1018723c */ /* 0x048fe20000001814 */
[----:B------:R-:W3:Y:S01]  /*36070*/  LDL.LU.64 R22, [R1+0x2358] ;  /* 0x0023580001167983 */ /* 0x000ee20000300a00 */
[----:B------:R-:W3:Y:S02]  /*36080*/  LDL.LU.64 R20, [R1+0x2350] ;  /* 0x0023500001147983 */ /* 0x000ee40000300a00 */
[----:B--2---:R0:W-:Y:S11]  /*36090*/  STL.64 [R1+0x22c8], R14 ;  /* 0x0022c80e01007387 */ /* 0x0041f60000100a00 */
[----:B------:R-:W-:Y:S08]  /*360a0*/  @!UPT UIADD3 URZ, URZ, URZ, URZ ;  /* 0x0000003f3f3ff290 */ /* 0x000ff0000fffe03f */
[----:B------:R-:W-:Y:S01]  /*360b0*/  STL.64 [R1+0xb20], R24 ;  /* 0x000b201801007387 */ /* 0x000fe20000100a00 */
[----:B------:R-:W-:Y:S02]  /*360c0*/  STL.64 [R1+0xb28], R26 ;  /* 0x000b281a01007387 */ /* 0x000fe40000100a00 */
[----:B------:R-:W1:Y:S01]  /*360d0*/  LDSM.16.MT88.4 R24, [R29+0x4280] ;  /* 0x004280001d18783b */ /* 0x000e620000004200 */
[----:B---3--:R-:W-:Y:S01]  /*360e0*/  HMMA.16816.F32 R20, R16, R14, R20 ;  /* 0x0000000e1014723c */ /* 0x008fe20000001814 */
[----:B0-----:R-:W2:Y:S11]  /*360f0*/  LDL.64 R14, [R1+0x78] ;  /* 0x00007800010e7983 */ /* 0x001eb60000100a00 */
[----:B------:R-:W-:Y:S11]  /*36100*/  @!UPT UIADD3 URZ, URZ, URZ, URZ ;  /* 0x0000003f3f3ff290 */ /* 0x000ff6000fffe03f */
[----:B------:R0:W-:Y:S01]  /*36110*/  STL.64 [R1+0xb10], R20 ;  /* 0x000b101401007387 */ /* 0x0001e20000100a00 */
[----:B------:R3:W-:Y:S03]  /*36120*/  STL.64 [R1+0xb18], R22 ;  /* 0x000b181601007387 */ /* 0x0007e60000100a00 */
[----:B--2---:R2:W-:Y:S01]  /*36130*/  STL.64 [R1+0x22d8], R14 ;  /* 0x0022d80e01007387 */ /* 0x0045e20000100a00 */
[----:B0-----:R-:W4:Y:S02]  /*36140*/  LDL.LU R20, [R1+0x470] ;  /* 0x0004700001147983 */ /* 0x001f240000300800 */
[----:B------:R-:W4:Y:S02]  /*36150*/  LDL.LU R21, [R1+0x474] ;  /* 0x0004740001157983 */ /* 0x000f240000300800 */
[----:B---3--:R-:W4:Y:S01]  /*36160*/  LDL.LU R22, [R1+0x478] ;  /* 0x0004780001167983 */ /* 0x008f220000300800 */
[----:B------:R-:W4:Y:S01]  /*36170*/  LDL.LU R23, [R1+0x47c] ;  /* 0x00047c0001177983 */ /* 0x000f220000300800 */
[----:B--2---:R-:W-:-:S02]  /*36180*/  IMAD.MOV.U32 R14, RZ, RZ, R4 ;  /* 0x000000ffff0e7224 */ /* 0x004fc400078e0004 */
[----:B------:R-:W-:-:S05]  /*36190*/  IMAD.MOV.U32 R15, RZ, RZ, R3 ;  /* 0x000000ffff0f7224 */ /* 0x000fca00078e0003 */
[----:B------:R0:W-:Y:S04]  /*361a0*/  STL.64 [R1+0x22f0], R14 ;  /* 0x0022f00e01007387 */ /* 0x0001e80000100a00 */
[----:B0-----:R-:W2:Y:S04]  /*361b0*/  LDL.64 R14, [R1+0x98] ;  /* 0x00009800010e7983 */ /* 0x001ea80000100a00 */
[----:B--2---:R0:W-:Y:S01]  /*361c0*/  STL.64 [R1+0x2308], R14 ;  /* 0x0023080e01007387 */ /* 0x0041e20000100a00 */
[----:B------:R-:W2:Y:S02]  /*361d0*/  LDL.LU R12, [R1+0xb00] ;  /* 0x000b0000010c7983 */ /* 0x000ea40000300800 */
[----:B------:R-:W2:Y:S01]  /*361e0*/  LDL.LU R13, [R1+0xb04] ;  /* 0x000b0400010d7983 */ /* 0x000ea20000300800 */
[----:B0-----:R-:W2:Y:S01]  /*361f0*/  LDL.LU R14, [R1+0xb08] ;  /* 0x000b0800010e7983 */ /* 0x001ea20000300800 */
[----:B------:R-:W2:Y:S02]  /*36200*/  LDL.LU R15, [R1+0xb0c] ;  /* 0x000b0c00010f7983 */ /* 0x000ea40000300800 */
[----:B-1----:R-:W-:Y:S02]  /*36210*/  STL.64 [R1+0x2248], R26 ;  /* 0x0022481a01007387 */ /* 0x002fe40000100a00 */
[----:B------:R2:W-:Y:S02]  /*36220*/  STL.64 [R1+0x2240], R24 ;  /* 0x0022401801007387 */ /* 0x0005e40000100a00 */
[----:B--2---:R-:W-:Y:S11]  /*36230*/  HMMA.16816.F32 R24, R16, R10, R12 ;  /* 0x0000000a1018723c */ /* 0x004ff6000000180c */
[----:B------:R-:W-:Y:S11]  /*36240*/  @!UPT UIADD3 URZ, URZ, URZ, URZ ;  /* 0x0000003f3f3ff290 */ /* 0x000ff6000fffe03f */
[----:B------:R-:W-:Y:S01]  /*36250*/  @!UPT UIADD3 URZ, URZ, URZ, URZ ;  /* 0x0000003f3f3ff290 */ /* 0x000fe2000fffe03f */
[----:B------:R0:W-:Y:S01]  /*36260*/  STL.64 [R1+0xb00], R24 ;  /* 0x000b001801007387 */ /* 0x0001e20000100a00 */
[----:B------:R1:W-:Y:S03]  /*36270*/  STL.64 [R1+0xb08], R26 ;  /* 0x000b081a01007387 */ /* 0x0003e60000100a00 */
[----:B0-----:R-:W2:Y:S01]  /*36280*/  LDL.LU R24, [R1+0x3e0] ;  /* 0x0003e00001187983 */ /* 0x001ea20000300800 */
[----:B------:R-:W2:Y:S02]  /*36290*/  LDL.LU R25, [R1+0x3e4] ;  /* 0x0003e40001197983 */ /* 0x000ea40000300800 */
[----:B-1----:R-:W3:Y:S02]  /*362a0*/  LDL.LU R26, [R1+0x3e8] ;  /* 0x0003e800011a7983 */ /* 0x002ee40000300800 */
[----:B------:R-:W3:Y:S02]  /*362b0*/  LDL.LU R27, [R1+0x3ec] ;  /* 0x0003ec00011b7983 */ /* 0x000ee40000300800 */
[----:B------:R-:W-:-:S02]  /*362c0*/  IMAD.MOV.U32 R14, RZ, RZ, R2 ;  /* 0x000000ffff0e7224 */ /* 0x000fc400078e0002 */
[----:B------:R-:W-:Y:S01]  /*362d0*/  IMAD.MOV.U32 R15, RZ, RZ, R0 ;  /* 0x000000ffff0f7224 */ /* 0x000fe200078e0000 */
[----:B---3--:R0:W-:Y:S01]  /*362e0*/  STL.64 [R1+0x2330], R26 ;  /* 0x0023301a01007387 */ /* 0x0081e20000100a00 */
[----:B--2---:R-:W-:Y:S03]  /*362f0*/  STL.64 [R1+0x2328], R24 ;  /* 0x0023281801007387 */ /* 0x004fe60000100a00 */
[----:B0-----:R-:W2:Y:S01]  /*36300*/  LDL.64 R26, [R1+0xc8] ;  /* 0x0000c800011a7983 */ /* 0x001ea20000100a00 */
[----:B------:R0:W-:Y:S03]  /*36310*/  STL.64 [R1+0x2320], R14 ;  /* 0x0023200e01007387 */ /* 0x0001e60000100a00 */
[----:B0-----:R-:W3:Y:S04]  /*36320*/  LDL.64 R14, [R1+0xb8] ;  /* 0x0000b800010e7983 */ /* 0x001ee80000100a00 */
[----:B---3--:R0:W-:Y:S01]  /*36330*/  STL.64 [R1+0x2338], R14 ;  /* 0x0023380e01007387 */ /* 0x0081e20000100a00 */
[----:B------:R-:W3:Y:S02]  /*36340*/  LDL.LU R12, [R1+0x3f0] ;  /* 0x0003f000010c7983 */ /* 0x000ee40000300800 */
[----:B------:R-:W3:Y:S01]  /*36350*/  LDL.LU R13, [R1+0x3f4] ;  /* 0x0003f400010d7983 */ /* 0x000ee20000300800 */
[----:B0-----:R-:W3:Y:S01]  /*36360*/  LDL.LU R14, [R1+0x3f8] ;  /* 0x0003f800010e7983 */ /* 0x001ee20000300800 */
[----:B------:R-:W3:Y:S02]  /*36370*/  LDL.LU R15, [R1+0x3fc] ;  /* 0x0003fc00010f7983 */ /* 0x000ee40000300800 */
[----:B------:R-:W-:Y:S02]  /*36380*/  STL.64 [R1+0x2300], R10 ;  /* 0x0023000a01007387 */ /* 0x000fe40000100a00 */
[----:B------:R0:W-:Y:S01]  /*36390*/  STL [R1+0x22f8], R9 ;  /* 0x0022f80901007387 */ /* 0x0001e20000100800 */
[----:B------:R-:W2:Y:S04]  /*363a0*/  LDL.LU R8, [R1+0x3c0] ;  /* 0x0003c00001087983 */ /* 0x000ea80000300800 */
[----:B0-----:R-:W2:Y:S01]  /*363b0*/  LDL.LU R9, [R1+0x3c4] ;  /* 0x0003c40001097983 */ /* 0x001ea20000300800 */
[----:B------:R-:W2:Y:S02]  /*363c0*/  LDL.LU R10, [R1+0x3c8] ;  /* 0x0003c800010a7983 */ /* 0x000ea40000300800 */
[----:B------:R-:W2:Y:S01]  /*363d0*/  LDL.LU R11, [R1+0x3cc] ;  /* 0x0003cc00010b7983 */ /* 0x000ea20000300800 */
[----:B----4-:R-:W-:Y:S01]  /*363e0*/  HMMA.16816.F32 R16, R16, R6, R20 ;  /* 0x000000061010723c */ /* 0x010fe20000001814 */
[----:B--2---:R-:W-:Y:S01]  /*363f0*/  STL.64 [R1+0x2318], R10 ;  /* 0x0023180a01007387 */ /* 0x004fe20000100a00 */
[----:B------:R0:W-:Y:S03]  /*36400*/  STL.64 [R1+0x2310], R8 ;  /* 0x0023100801007387 */ /* 0x0001e60000100a00 */
[----:B0-----:R-:W2:Y:S01]  /*36410*/  LDL.LU R8, [R1+0x3d0] ;  /* 0x0003d00001087983 */ /* 0x001ea20000300800 */
[----:B------:R-:W2:Y:S02]  /*36420*/  LDL.LU R9, [R1+0x3d4] ;  /* 0x0003d40001097983 */ /* 0x000ea40000300800 */
[----:B------:R-:W2:Y:S02]  /*36430*/  LDL.LU R10, [R1+0x3d8] ;  /* 0x0003d800010a7983 */ /* 0x000ea40000300800 */
[----:B------:R-:W2:Y:S01]  /*36440*/  LDL.LU R11, [R1+0x3dc] ;  /* 0x0003dc00010b7983 */ /* 0x000ea20000300800 */
[----:B------:R-:W3:Y:S01]  /*36450*/  LDL.LU.64 R22, [R1+0x2348] ;  /* 0x0023480001167983 */ /* 0x000ee20000300a00 */
[----:B------:R-:W3:Y:S02]  /*36460*/  LDL.LU.64 R20, [R1+0x2340] ;  /* 0x0023400001147983 */ /* 0x000ee40000300a00 */
[----:B------:R0:W-:Y:S02]  /*36470*/  STL.64 [R1+0x22d0], R6 ;  /* 0x0022d00601007387 */ /* 0x0001e40000100a00 */
[----:B------:R-:W4:Y:S07]  /*36480*/  LDL.LU R4, [R1+0x3a0] ;  /* 0x0003a00001047983 */ /* 0x000f2e0000300800 */
[----:B------:R-:W-:Y:S01]  /*36490*/  STL.64 [R1+0x470], R16 ;  /* 0x0004701001007387 */ /* 0x000fe20000100a00 */
[----:B------:R-:W-:Y:S02]  /*364a0*/  STL.64 [R1+0x478], R18 ;  /* 0x0004781201007387 */ /* 0x000fe40000100a00 */
[----:B------:R-:W4:Y:S01]  /*364b0*/  LDL.LU R5, [R1+0x3a4] ;  /* 0x0003a40001057983 */ /* 0x000f220000300800 */
[----:B0-----:R-:W2:Y:S01]  /*364c0*/  LDL.LU R6, [R1+0x3a8] ;  /* 0x0003a80001067983 */ /* 0x001ea20000300800 */
[----:B------:R-:W2:Y:S02]  /*364d0*/  LDL.LU R7, [R1+0x3ac] ;  /* 0x0003ac0001077983 */ /* 0x000ea40000300800 */
[----:B------:R-:W-:-:S02]  /*364e0*/  IMAD.MOV.U32 R2, RZ, RZ, R26 ;  /* 0x000000ffff027224 */ /* 0x000fc400078e001a */
[----:B------:R-:W-:Y:S01]  /*364f0*/  IMAD.MOV.U32 R0, RZ, RZ, R27 ;  /* 0x000000ffff007224 */ /* 0x000fe200078e001b */
[C---:B---3--:R-:W-:Y:S01]  /*36500*/  HMMA.16816.F32 R12, R20.reuse, R26, R12 ;  /* 0x0000001a140c723c */ /* 0x048fe2000000180c */
[----:B--2---:R-:W-:Y:S01]  /*36510*/  STL.64 [R1+0x22e8], R6 ;  /* 0x0022e80601007387 */ /* 0x004fe20000100a00 */
[----:B----4-:R0:W-:Y:S03]  /*36520*/  STL.64 [R1+0x22e0], R4 ;  /* 0x0022e00401007387 */ /* 0x0101e60000100a00 */
[----:B0-----:R-:W2:Y:S01]  /*36530*/  LDL.LU R4, [R1+0x3b0] ;  /* 0x0003b00001047983 */ /* 0x001ea20000300800 */
[----:B------:R-:W2:Y:S02]  /*36540*/  LDL.LU R5, [R1+0x3b4] ;  /* 0x0003b40001057983 */ /* 0x000ea40000300800 */
[----:B------:R-:W2:Y:S02]  /*36550*/  LDL.LU R6, [R1+0x3b8] ;  /* 0x0003b80001067983 */ /* 0x000ea40000300800 */
[----:B------:R-:W2:Y:S01]  /*36560*/  LDL.LU R7, [R1+0x3bc] ;  /* 0x0003bc0001077983 */ /* 0x000ea20000300800 */
[----:B------:R-:W3:Y:S11]  /*36570*/  LDL.64 R18, [R1+0x68] ;  /* 0x0000680001127983 */ /* 0x000ef60000100a00 */
[----:B------:R-:W-:Y:S01]  /*36580*/  @!UPT UIADD3 URZ, URZ, URZ, URZ ;  /* 0x0000003f3f3ff290 */ /* 0x000fe2000fffe03f */
[----:B------:R-:W-:Y:S02]  /*36590*/  STL.64 [R1+0x3f0], R12 ;  /* 0x0003f00c01007387 */ /* 0x000fe40000100a00 */
[----:B------:R0:W-:Y:S02]  /*365a0*/  STL.64 [R1+0x3f8], R14 ;  /* 0x0003f80e01007387 */ /* 0x0001e40000100a00 */
[----:B0-----:R-:W4:Y:S01]  /*365b0*/  LDL.LU.64 R14, [R1+0x2338] ;  /* 0x00233800010e7983 */ /* 0x001f220000300a00 */
[----:B------:R-:W4:Y:S02]  /*365c0*/  LDL.LU.64 R26, [R1+0x2330] ;  /* 0x00233000011a7983 */ /* 0x000f240000300a00 */
[----:B------:R-:W4:Y:S02]  /*365d0*/  LDL.LU.64 R24, [R1+0x2328] ;  /* 0x0023280001187983 */ /* 0x000f240000300a00 */
[C---:B----4-:R-:W-:Y:S11]  /*365e0*/  HMMA.16816.F32 R24, R20.reuse, R14, R24 ;  /* 0x0000000e1418723c */ /* 0x050ff60000001818 */
[----:B------:R-:W-:Y:S11]  /*365f0*/  @!UPT UIADD3 URZ, URZ, URZ, URZ ;  /* 0x0000003f3f3ff290 */ /* 0x000ff6000fffe03f */
[----:B------:R-:W-:Y:S01]  /*36600*/  @!UPT UIADD3 URZ, URZ, URZ, URZ ;  /* 0x0000003f3f3ff290 */ /* 0x000fe2000fffe03f */
[----:B------:R0:W-:Y:S01]  /*36610*/  STL.64 [R1+0x3e0], R24 ;  /* 0x0003e01801007387 */ /* 0x0001e20000100a00 */
[----:B------:R-:W-:Y:S02]  /*36620*/  STL.64 [R1+0x3e8], R26 ;  /* 0x0003e81a01007387 */ /* 0x000fe40000100a00 */
[----:B0-----:R-:W-:Y:S02]  /*36630*/  IMAD.MOV.U32 R25, RZ, RZ, R14 ;  /* 0x000000ffff197224 */ /* 0x001fe400078e000e */
[----:B------:R-:W-:Y:S02]  /*36640*/  IMAD.MOV.U32 R24, RZ, RZ, R15 ;  /* 0x000000ffff187224 */ /* 0x000fe400078e000f */
[----:B------:R-:W4:Y:S03]  /*36650*/  LDL.LU.64 R14, [R1+0x2320] ;  /* 0x00232000010e7983 */ /* 0x000f260000300a00 */
[----:B------:R0:W-:Y:S02]  /*36660*/  STL.64 [R1+0x2298], R24 ;  /* 0x0022981801007387 */ /* 0x0001e40000100a00 */
[----:B0-----:R-:W3:Y:S01]  /*36670*/  LDL.LU R24, [R1+0xa60] ;  /* 0x000a600001187983 */ /* 0x001ee20000300800 */
[----:B------:R-:W3:Y:S02]  /*36680*/  LDL.LU R25, [R1+0xa64] ;  /* 0x000a640001197983 */ /* 0x000ee40000300800 */
[----:B------:R-:W3:Y:S02]  /*36690*/  LDL.LU R26, [R1+0xa68] ;  /* 0x000a6800011a7983 */ /* 0x000ee40000300800 */
[----:B------:R-:W3:Y:S01]  /*366a0*/  LDL.LU R27, [R1+0xa6c] ;  /* 0x000a6c00011b7983 */ /* 0x000ee20000300800 */
[C---:B----4-:R-:W-:Y:S01]  /*366b0*/  HMMA.16816.F32 R12, R20.reuse, R14, R8 ;  /* 0x0000000e140c723c */ /* 0x050fe20000001808 */
[----:B------:R-:W4:Y:S01]  /*366c0*/  LDL.LU.64 R10, [R1+0x2318] ;  /* 0x00231800010a7983 */ /* 0x000f220000300a00 */
[----:B------:R-:W4:Y:S11]  /*366d0*/  LDL.LU.64 R8, [R1+0x2310] ;  /* 0x0023100001087983 */ /* 0x000f360000300a00 */
[----:B------:R-:W-:Y:S10]  /*366e0*/  @!UPT UIADD3 URZ, URZ, URZ, URZ ;  /* 0x0000003f3f3ff290 */ /* 0x000ff4000fffe03f */
[----:B------:R-:W-:Y:S01]  /*366f0*/  STL.64 [R1+0x3d0], R12 ;  /* 0x0003d00c01007387 */ /* 0x000fe20000100a00 */
[----:B------:R0:W-:Y:S03]  /*36700*/  STL.64 [R1+0x3d8], R14 ;  /* 0x0003d80e01007387 */ /* 0x0001e60000100a00 */
[----:B0-----:R-:W4:Y:S02]  /*36710*/  LDL.LU.64 R14, [R1+0x2308] ;  /* 0x00230800010e7983 */ /* 0x001f240000300a00 */
[C---:B----4-:R-:W-:Y:S01]  /*36720*/  HMMA.16816.F32 R8, R20.reuse, R14, R8 ;  /* 0x0000000e1408723c */ /* 0x050fe20000001808 */
[----:B------:R-:W-:Y:S11]  /*36730*/  IMAD.MOV.U32 R3, RZ, RZ, R15 ;  /* 0x000000ffff037224 */ /* 0x000ff600078e000f */
[----:B------:R-:W-:Y:S11]  /*36740*/  @!UPT UIADD3 URZ, URZ, URZ, URZ ;  /* 0x0000003f3f3ff290 */ /* 0x000ff6000fffe03f */
[----:B------:R0:W-:Y:S01]  /*36750*/  STL.64 [R1+0x3c0], R8 ;  /* 0x0003c00801007387 */ /* 0x0001e20000100a00 */
[----:B------:R1:W-:Y:S02]  /*36760*/  STL.64 [R1+0x3c8], R10 ;  /* 0x0003c80a01007387 */ /* 0x0003e40000100a00 */
[----:B0-----:R-:W-:Y:S01]  /*36770*/  IMAD.MOV.U32 R8, RZ, RZ, R14 ;  /* 0x000000ffff087224 */ /* 0x001fe200078e000e */
[----:B-1----:R-:W4:Y:S01]  /*36780*/  LDL.LU.64 R10, [R1+0x2300] ;  /* 0x00230000010a7983 */ /* 0x002f220000300a00 */
[----:B------:R-:W2:Y:S02]  /*36790*/  LDL.LU R9, [R1+0x22f8] ;  /* 0x0022f80001097983 */ /* 0x000ea40000300800 */
[----:B------:R-:W2:Y:S02]  /*367a0*/  LDL.LU.64 R14, [R1+0x22f0] ;  /* 0x0022f000010e7983 */ /* 0x000ea40000300a00 */
[C---:B--2---:R-:W-:Y:S01]  /*367b0*/  HMMA.16816.F32 R12, R20.reuse, R14, R4 ;  /* 0x0000000e140c723c */ /* 0x044fe20000001804 */
[----:B----4-:R-:W-:Y:S01]  /*367c0*/  STL.64 [R1+0x2268], R10 ;  /* 0x0022680a01007387 */ /* 0x010fe20000100a00 */
[----:B------:R-:W-:Y:S02]  /*367d0*/  STL [R1+0x2260], R8 ;  /* 0x0022600801007387 */ /* 0x000fe40000100800 */
[----:B------:R-:W2:Y:S02]  /*367e0*/  LDL.LU.64 R6, [R1+0x22e8] ;  /* 0x0022e80001067983 */ /* 0x000ea40000300a00 */
[----:B------:R-:W2:Y:S11]  /*367f0*/  LDL.LU.64 R4, [R1+0x22e0] ;  /* 0x0022e00001047983 */ /* 0x000eb60000300a00 */
[----:B------:R-:W-:Y:S06]  /*36800*/  @!UPT UIADD3 URZ, URZ, URZ, URZ ;  /* 0x0000003f3f3ff290 */ /* 0x000fec000fffe03f */
[----:B------:R-:W-:Y:S01]  /*36810*/  STL.64 [R1+0x3b0], R12 ;  /* 0x0003b00c01007387 */ /* 0x000fe20000100a00 */
[----:B------:R0:W-:Y:S03]  /*36820*/  STL.64 [R1+0x3b8], R14 ;  /* 0x0003b80e01007387 */ /* 0x0001e60000100a00 */
[----:B0-----:R-:W2:Y:S02]  /*36830*/  LDL.LU.64 R14, [R1+0x22d8] ;  /* 0x0022d800010e7983 */ /* 0x001ea40000300a00 */
        /* <DEDUP_REMOVED lines=8> */
[----:B------:R-:W4:Y:S01]  /*368c0*/  LDL.LU.64 R14, [R1+0x22c8] ;  /* 0x0022c800010e7983 */ /* 0x000f220000300a00 */
[----:B------:R-:W3:Y:S02]  /*368d0*/  LDL.64 R10, [R1+0x58] ;  /* 0x00005800010a7983 */ /* 0x000ee40000100a00 */
[----:B------:R-:W-:Y:S02]  /*368e0*/  STL [R1+0x21f4], R4 ;  /* 0x0021f40401007387 */ /* 0x000fe40000100800 */
[----:B------:R-:W-:Y:S01]  /*368f0*/  STL [R1+0x21f0], R5 ;  /* 0x0021f00501007387 */ /* 0x000fe20000100800 */
[----:B--2---:R3:W-:Y:S02]  /*36900*/  STL.64 [R1+0x22c0], R6 ;  /* 0x0022c00601007387 */ /* 0x0047e40000100a00 */
[----:B---3--:R-:W-:Y:S11]  /*36910*/  HMMA.16816.F32 R4, R20, R18, R24 ;  /* 0x000000121404723c */ /* 0x008ff60000001818 */
[----:B------:R-:W-:Y:S11]  /*36920*/  @!UPT UIADD3 URZ, URZ, URZ, URZ ;  /* 0x0000003f3f3ff290 */ /* 0x000ff6000fffe03f */
[----:B------:R-:W-:Y:S01]  /*36930*/  @!UPT UIADD3 URZ, URZ, URZ, URZ ;  /* 0x0000003f3f3ff290 */ /* 0x000fe2000fffe03f */
[----:B------:R0:W-:Y:S01]  /*36940*/  STL.64 [R1+0xa60], R4 ;  /* 0x000a600401007387 */ /* 0x0001e20000100a00 */
[----:B------:R1:W-:Y:S02]  /*36950*/  STL.64 [R1+0xa68], R6 ;  /* 0x000a680601007387 */ /* 0x0003e40000100a00 */
[----:B------:R-:W2:Y:S02]  /*36960*/  LDL.LU R24, [R1+0xa20] ;  /* 0x000a200001187983 */ /* 0x000ea40000300800 */
[----:B------:R-:W2:Y:S01]  /*36970*/  LDL.LU R25, [R1+0xa24] ;  /* 0x000a240001197983 */ /* 0x000ea20000300800 */
[----:B------:R-:W3:Y:S01]  /*36980*/  LDL.LU R26, [R1+0xa28] ;  /* 0x000a2800011a7983 */ /* 0x000ee20000300800 */
[----:B------:R-:W3:Y:S03]  /*36990*/  LDL.LU R27, [R1+0xa2c] ;  /* 0x000a2c00011b7983 */ /* 0x000ee60000300800 */
[----:B0-----:R-:W4:Y:S01]  /*369a0*/  LDL.LU R4, [R1+0xa40] ;  /* 0x000a400001047983 */ /* 0x001f220000300800 */
[----:B------:R-:W4:Y:S02]  /*369b0*/  LDL.LU R5, [R1+0xa44] ;  /* 0x000a440001057983 */ /* 0x000f240000300800 */
[----:B-1----:R-:W4:Y:S02]  /*369c0*/  LDL.LU R6, [R1+0xa48] ;  /* 0x000a480001067983 */ /* 0x002f240000300800 */
[----:B------:R-:W4:Y:S01]  /*369d0*/  LDL.LU R7, [R1+0xa4c] ;  /* 0x000a4c0001077983 */ /* 0x000f220000300800 */
[----:B---3--:R-:W-:Y:S01]  /*369e0*/  STL.64 [R1+0x22a8], R26 ;  /* 0x0022a81a01007387 */ /* 0x008fe20000100a00 */
[----:B--2---:R0:W-:Y:S03]  /*369f0*/  STL.64 [R1+0x22a0], R24 ;  /* 0x0022a01801007387 */ /* 0x0041e60000100a00 */
[----:B0-----:R-:W2:Y:S01]  /*36a00*/  LDL.LU R24, [R1+0xa30] ;  /* 0x000a300001187983 */ /* 0x001ea20000300800 */
[----:B------:R-:W2:Y:S02]  /*36a10*/  LDL.LU R25, [R1+0xa34] ;  /* 0x000a340001197983 */ /* 0x000ea40000300800 */
[----:B------:R-:W3:Y:S02]  /*36a20*/  LDL.LU R26, [R1+0xa38] ;  /* 0x000a3800011a7983 */ /* 0x000ee40000300800 */
[----:B------:R-:W3:Y:S02]  /*36a30*/  LDL.LU R27, [R1+0xa3c] ;  /* 0x000a3c00011b7983 */ /* 0x000ee40000300800 */
[----:B------:R-:W-:-:S02]  /*36a40*/  IMAD.MOV.U32 R13, RZ, RZ, R19 ;  /* 0x000000ffff0d7224 */ /* 0x000fc400078e0013 */
[----:B------:R-:W-:Y:S02]  /*36a50*/  IMAD.MOV.U32 R28, RZ, RZ, R18 ;  /* 0x000000ffff1c7224 */ /* 0x000fe400078e0012 */
[----:B------:R-:W0:Y:S04]  /*36a60*/  LDSM.16.MT88.4 R16, [R29+0x4300] ;  /* 0x004300001d10783b */ /* 0x000e280000004200 */
[----:B---3--:R1:W-:Y:S01]  /*36a70*/  STL.64 [R1+0x22b8], R26 ;  /* 0x0022b81a01007387 */ /* 0x0083e20000100a00 */
[----:B--2---:R-:W-:Y:S03]  /*36a80*/  STL.64 [R1+0x22b0], R24 ;  /* 0x0022b01801007387 */ /* 0x004fe60000100a00 */
[----:B-1----:R-:W2:Y:S01]  /*36a90*/  LDL.64 R26, [R1+0x48] ;  /* 0x00004800011a7983 */ /* 0x002ea20000100a00 */
[----:B----4-:R-:W-:Y:S02]  /*36aa0*/  STL.64 [R1+0x2278], R14 ;  /* 0x0022780e01007387 */ /* 0x010fe40000100a00 */
[----:B------:R1:W-:Y:S02]  /*36ab0*/  STL [R1+0x2270], R13 ;  /* 0x0022700d01007387 */ /* 0x0003e40000100800 */
[----:B------:R-:W3:Y:S01]  /*36ac0*/  LDL.LU R12, [R1+0xa50] ;  /* 0x000a5000010c7983 */ /* 0x000ee20000300800 */
[----:B-1----:R-:W3:Y:S01]  /*36ad0*/  LDL.LU R13, [R1+0xa54] ;  /* 0x000a5400010d7983 */ /* 0x002ee20000300800 */
[----:B------:R-:W3:Y:S02]  /*36ae0*/  LDL.LU R14, [R1+0xa58] ;  /* 0x000a5800010e7983 */ /* 0x000ee40000300800 */
[----:B------:R-:W3:Y:S02]  /*36af0*/  LDL.LU R15, [R1+0xa5c] ;  /* 0x000a5c00010f7983 */ /* 0x000ee40000300800 */
[----:B0-----:R0:W-:Y:S01]  /*36b00*/  STL.64 [R1+0x2128], R18 ;  /* 0x0021281201007387 */ /* 0x0011e20000100a00 */
[----:B------:R-:W-:Y:S04]  /*36b10*/  STL.64 [R1+0x2120], R16 ;  /* 0x0021201001007387 */ /* 0x000fe80000100a00 */
[----:B0-----:R-:W4:Y:S01]  /*36b20*/  LDL R18, [R1+0x38] ;  /* 0x0000380001127983 */ /* 0x001f220000100800 */
[C---:B---3--:R-:W-:Y:S11]  /*36b30*/  HMMA.16816.F32 R12, R20.reuse, R10, R12 ;  /* 0x0000000a140c723c */ /* 0x048ff6000000180c */
[----:B------:R-:W-:Y:S11]  /*36b40*/  @!UPT UIADD3 URZ, URZ, URZ, URZ ;  /* 0x0000003f3f3ff290 */ /* 0x000ff6000fffe03f */
[----:B------:R-:W-:Y:S01]  /*36b50*/  @!UPT UIADD3 URZ, URZ, URZ, URZ ;  /* 0x0000003f3f3ff290 */ /* 0x000fe2000fffe03f */
[----:B------:R-:W-:Y:S01]  /*36b60*/  STL.64 [R1+0xa50], R12 ;  /* 0x000a500c01007387 */ /* 0x000fe20000100a00 */
[----:B------:R0:W-:Y:S03]  /*36b70*/  STL.64 [R1+0xa58], R14 ;  /* 0x000a580e01007387 */ /* 0x0001e60000100a00 */
[----:B0-----:R-:W3:Y:S01]  /*36b80*/  LDL.64 R14, [R1+0x8] ;  /* 0x00000800010e7983 */ /* 0x001ee20000100a00 */
[----:B------:R-:W-:Y:S02]  /*36b90*/  IMAD.MOV.U32 R19, RZ, RZ, R9 ;  /* 0x000000ffff137224 */ /* 0x000fe400078e0009 */
[----:B------:R-:W-:Y:S02]  /*36ba0*/  IMAD.MOV.U32 R17, RZ, RZ, R10 ;  /* 0x000000ffff117224 */ /* 0x000fe400078e000a */
[----:B------:R-:W-:Y:S01]  /*36bb0*/  IMAD.MOV.U32 R16, RZ, RZ, R11 ;  /* 0x000000ffff107224 */ /* 0x000fe200078e000b */
[----:B--2---:R-:W-:Y:S01]  /*36bc0*/  HMMA.16816.F32 R4, R20, R26, R4 ;  /* 0x0000001a1404723c */ /* 0x004fe20000001804 */
[----:B---3--:R0:W-:Y:S01]  /*36bd0*/  STL.64 [R1+0x2290], R14 ;  /* 0x0022900e01007387 */ /* 0x0081e20000100a00 */
[----:B------:R-:W2:Y:S02]  /*36be0*/  LDL.LU R8, [R1+0x9f0] ;  /* 0x0009f00001087983 */ /* 0x000ea40000300800 */
[----:B------:R-:W2:Y:S02]  /*36bf0*/  LDL.LU R9, [R1+0x9f4] ;  /* 0x0009f40001097983 */ /* 0x000ea40000300800 */
[----:B------:R-:W3:Y:S01]  /*36c00*/  LDL.LU R10, [R1+0x9f8] ;  /* 0x0009f800010a7983 */ /* 0x000ee20000300800 */
[----:B------:R-:W3:Y:S01]  /*36c10*/  LDL.LU R11, [R1+0x9fc] ;  /* 0x0009fc00010b7983 */ /* 0x000ee20000300800 */
[----:B------:R-:W2:Y:S02]  /*36c20*/  LDL.LU R12, [R1+0xa10] ;  /* 0x000a1000010c7983 */ /* 0x000ea40000300800 */
[----:B------:R-:W4:Y:S01]  /*36c30*/  LDL.LU R13, [R1+0xa14] ;  /* 0x000a1400010d7983 */ /* 0x000f220000300800 */
[----:B0-----:R-:W4:Y:S01]  /*36c40*/  LDL.LU R14, [R1+0xa18] ;  /* 0x000a1800010e7983 */ /* 0x001f220000300800 */
[----:B------:R-:W4:Y:S03]  /*36c50*/  LDL.LU R15, [R1+0xa1c] ;  /* 0x000a1c00010f7983 */ /* 0x000f260000300800 */
        /* <DEDUP_REMOVED lines=10> */
[----:B------:R-:W-:-:S02]  /*36d00*/  IMAD.MOV.U32 R5, RZ, RZ, R27 ;  /* 0x000000ffff057224 */ /* 0x000fc400078e001b */
[----:B------:R-:W4:Y:S02]  /*36d10*/  LDL.LU.64 R26, [R1+0x22b8] ;  /* 0x0022b800011a7983 */ /* 0x000f240000300a00 */
[----:B------:R-:W4:Y:S02]  /*36d20*/  LDL.LU.64 R24, [R1+0x22b0] ;  /* 0x0022b00001187983 */ /* 0x000f240000300a00 */
[C---:B----4-:R-:W-:Y:S01]  /*36d30*/  HMMA.16816.F32 R24, R20.reuse, R18, R24 ;  /* 0x000000121418723c */ /* 0x050fe20000001818 */
[----:B---3--:R0:W-:Y:S01]  /*36d40*/  STL.64 [R1+0x2258], R6 ;  /* 0x0022580601007387 */ /* 0x0081e20000100a00 */
[----:B------:R-:W-:Y:S03]  /*36d50*/  STL.64 [R1+0x2250], R4 ;  /* 0x0022500401007387 */ /* 0x000fe60000100a00 */
[----:B0-----:R-:W3:Y:S11]  /*36d60*/  LDL.64 R6, [R1+0x28] ;  /* 0x0000280001067983 */ /* 0x001ef60000100a00 */
[----:B------:R-:W-:Y:S07]  /*36d70*/  @!UPT UIADD3 URZ, URZ, URZ, URZ ;  /* 0x0000003f3f3ff290 */ /* 0x000fee000fffe03f */
[----:B------:R-:W-:Y:S01]  /*36d80*/  STL.64 [R1+0xa30], R24 ;  /* 0x000a301801007387 */ /* 0x000fe20000100a00 */
[----:B------:R0:W-:Y:S03]  /*36d90*/  STL.64 [R1+0xa38], R26 ;  /* 0x000a381a01007387 */ /* 0x0001e60000100a00 */
[----:B0-----:R-:W4:Y:S01]  /*36da0*/  LDL.LU.64 R26, [R1+0x22a8] ;  /* 0x0022a800011a7983 */ /* 0x001f220000300a00 */
[----:B------:R-:W4:Y:S02]  /*36db0*/  LDL.LU.64 R24, [R1+0x22a0] ;  /* 0x0022a00001187983 */ /* 0x000f240000300a00 */
[----:B------:R3:W-:Y:S02]  /*36dc0*/  STL.64 [R1+0x2188], R18 ;  /* 0x0021881201007387 */ /* 0x0007e40000100a00 */
[----:B---3--:R-:W-:Y:S02]  /*36dd0*/  IMAD.MOV.U32 R19, RZ, RZ, R6 ;  /* 0x000000ffff137224 */ /* 0x008fe400078e0006 */
[----:B------:R-:W-:Y:S01]  /*36de0*/  IMAD.MOV.U32 R18, RZ, RZ, R7 ;  /* 0x000000ffff127224 */ /* 0x000fe200078e0007 */
[----:B----4-:R-:W-:Y:S11]  /*36df0*/  HMMA.16816.F32 R24, R20, R6, R24 ;  /* 0x000000061418723c */ /* 0x010ff60000001818 */
[----:B------:R-:W-:Y:S11]  /*36e00*/  @!UPT UIADD3 URZ, URZ, URZ, URZ ;  /* 0x0000003f3f3ff290 */ /* 0x000ff6000fffe03f */
[----:B------:R-:W-:Y:S01]  /*36e10*/  @!UPT UIADD3 URZ, URZ, URZ, URZ ;  /* 0x0000003f3f3ff290 */ /* 0x000fe2000fffe03f */
[----:B------:R0:W-:Y:S01]  /*36e20*/  STL.64 [R1+0xa20], R24 ;  /* 0x000a201801007387 */ /* 0x0001e20000100a00 */
[----:B------:R-:W-:Y:S03]  /*36e30*/  STL.64 [R1+0xa28], R26 ;  /* 0x000a281a01007387 */ /* 0x000fe60000100a00 */
[----:B0-----:R-:W3:Y:S01]  /*36e40*/  LDL.LU.64 R24, [R1+0x2298] ;  /* 0x0022980001187983 */ /* 0x001ee20000300a00 */
[----:B------:R0:W-:Y:S02]  /*36e50*/  STL.64 [R1+0x2200], R18 ;  /* 0x0022001201007387 */ /* 0x0001e40000100a00 */
[----:B------:R-:W-:Y:S01]  /*36e60*/  STL.64 [R1+0x21f8], R16 ;  /* 0x0021f81001007387 */ /* 0x000fe20000100a00 */
[----:B0-----:R-:W4:Y:S04]  /*36e70*/  LDL.64 R18, [R1+0xa8] ;  /* 0x0000a80001127983 */ /* 0x001f280000100a00 */
[----:B----4-:R3:W-:Y:S01]  /*36e80*/  STL.64 [R1+0x2210], R18 ;  /* 0x0022101201007387 */ /* 0x0107e20000100a00 */
[----:B------:R-:W4:Y:S02]  /*36e90*/  LDL.LU R4, [R1+0x9e0] ;  /* 0x0009e00001047983 */ /* 0x000f240000300800 */
[----:B------:R-:W4:Y:S02]  /*36ea0*/  LDL.LU R5, [R1+0x9e4] ;  /* 0x0009e40001057983 */ /* 0x000f240000300800 */
[----:B------:R-:W4:Y:S01]  /*36eb0*/  LDL.LU R6, [R1+0x9e8] ;  /* 0x0009e80001067983 */ /* 0x000f220000300800 */
[----:B------:R-:W4:Y:S01]  /*36ec0*/  LDL.LU R7, [R1+0x9ec] ;  /* 0x0009ec0001077983 */ /* 0x000f220000300800 */
[----:B---3--:R-:W-:-:S02]  /*36ed0*/  IMAD.MOV.U32 R18, RZ, RZ, R25 ;  /* 0x000000ffff127224 */ /* 0x008fc400078e0019 */
[----:B------:R-:W-:Y:S02]  /*36ee0*/  IMAD.MOV.U32 R19, RZ, RZ, R24 ;  /* 0x000000ffff137224 */ /* 0x000fe400078e0018 */
[----:B------:R-:W3:Y:S01]  /*36ef0*/  LDL.LU R24, [R1+0x390] ;  /* 0x0003900001187983 */ /* 0x000ee20000300800 */
[----:B------:R-:W3:Y:S02]  /*36f00*/  LDL.LU R25, [R1+0x394] ;  /* 0x0003940001197983 */ /* 0x000ee40000300800 */
[----:B------:R-:W3:Y:S02]  /*36f10*/  LDL.LU R26, [R1+0x398] ;  /* 0x00039800011a7983 */ /* 0x000ee40000300800 */
[----:B------:R-:W3:Y:S01]  /*36f20*/  LDL.LU R27, [R1+0x39c] ;  /* 0x00039c00011b7983 */ /* 0x000ee20000300800 */
[----:B------:R0:W-:Y:S04]  /*36f30*/  STL.64 [R1+0x2228], R18 ;  /* 0x0022281201007387 */ /* 0x0001e80000100a00 */
[----:B0-----:R-:W2:Y:S04]  /*36f40*/  LDL R18, [R1+0x18] ;  /* 0x0000180001127983 */ /* 0x001ea80000100800 */
[----:B------:R-:W2:Y:S02]  /*36f50*/  LDL R19, [R1+0x1c] ;  /* 0x00001c0001137983 */ /* 0x000ea40000100800 */
[C---:B--2---:R-:W-:Y:S02]  /*36f60*/  HMMA.16816.F32 R16, R20.reuse, R18, R12 ;  /* 0x000000121410723c */ /* 0x044fe4000000180c */
[----:B------:R-:W2:Y:S11]  /*36f70*/  LDL.LU.64 R14, [R1+0x2290] ;  /* 0x00229000010e7983 */ /* 0x000eb60000300a00 */
[----:B------:R-:W-:Y:S10]  /*36f80*/  @!UPT UIADD3 URZ, URZ, URZ, URZ ;  /* 0x0000003f3f3ff290 */ /* 0x000ff4000fffe03f */
[----:B------:R-:W-:Y:S01]  /*36f90*/  STL.64 [R1+0xa10], R16 ;  /* 0x000a101001007387 */ /* 0x000fe20000100a00 */
[----:B------:R0:W-:Y:S02]  /*36fa0*/  STL.64 [R1+0xa18], R18 ;  /* 0x000a181201007387 */ /* 0x0001e40000100a00 */
[----:B0-----:R-:W-:Y:S02]  /*36fb0*/  IMAD.MOV.U32 R18, RZ, RZ, R2 ;  /* 0x000000ffff127224 */ /* 0x001fe400078e0002 */
        /* <DEDUP_REMOVED lines=10> */
[----:B------:R-:W3:Y:S01]  /*37060*/  LDL.LU R13, [R1+0x2270] ;  /* 0x00227000010d7983 */ /* 0x000ee20000300800 */
[C---:B--2---:R-:W-:Y:S11]  /*37070*/  HMMA.16816.F32 R8, R20.reuse, R14, R8 ;  /* 0x0000000e1408723c */ /* 0x044ff60000001808 */
[----:B------:R-:W-:Y:S11]  /*37080*/  @!UPT UIADD3 URZ, URZ, URZ, URZ ;  /* 0x0000003f3f3ff290 */ /* 0x000ff6000fffe03f */
[----:B------:R-:W-:Y:S01]  /*37090*/  @!UPT UIADD3 URZ, URZ, URZ, URZ ;  /* 0x0000003f3f3ff290 */ /* 0x000fe2000fffe03f */
[----:B------:R-:W-:Y:S01]  /*370a0*/  STL.64 [R1+0x9f0], R8 ;  /* 0x0009f00801007387 */ /* 0x000fe20000100a00 */
[----:B------:R0:W-:Y:S03]  /*370b0*/  STL.64 [R1+0x9f8], R10 ;  /* 0x0009f80a01007387 */ /* 0x0001e60000100a00 */
[----:B0-----:R-:W4:Y:S01]  /*370c0*/  LDL.LU.64 R10, [R1+0x2268] ;  /* 0x00226800010a7983 */ /* 0x001f220000300a00 */
[----:B------:R-:W2:Y:S02]  /*370d0*/  LDL.LU R8, [R1+0x2260] ;  /* 0x0022600001087983 */ /* 0x000ea40000300800 */
[----:B------:R-:W-:Y:S02]  /*370e0*/  STL.64 [R1+0x2140], R14 ;  /* 0x0021400e01007387 */ /* 0x000fe40000100a00 */
[----:B---3--:R0:W-:Y:S01]  /*370f0*/  STL [R1+0x2208], R13 ;  /* 0x0022080d01007387 */ /* 0x0081e20000100800 */
[----:B------:R-:W3:Y:S04]  /*37100*/  LDL.LU R12, [R1+0x2f0] ;  /* 0x0002f000010c7983 */ /* 0x000ee80000300800 */
[----:B0-----:R-:W3:Y:S01]  /*37110*/  LDL.LU R13, [R1+0x2f4] ;  /* 0x0002f400010d7983 */ /* 0x001ee20000300800 */
        /* <DEDUP_REMOVED lines=19> */
[----:B------:R-:W4:Y:S02]  /*37250*/  LDL.LU.64 R4, [R1+0x2250] ;  /* 0x0022500001047983 */ /* 0x000f240000300a00 */
[----:B------:R-:W-:Y:S01]  /*37260*/  STL.64 [R1+0x2138], R10 ;  /* 0x0021380a01007387 */ /* 0x000fe20000100a00 */
[----:B---3--:R-:W-:Y:S01]  /*37270*/  HMMA.16816.F32 R20, R20, R6, R24 ;  /* 0x000000061414723c */ /* 0x008fe20000001818 */
[----:B------:R-:W2:Y:S01]  /*37280*/  LDL.LU.64 R26, [R1+0x2248] ;  /* 0x00224800011a7983 */ /* 0x000ea20000300a00 */
[----:B------:R-:W2:Y:S02]  /*37290*/  LDL.LU.64 R24, [R1+0x2240] ;  /* 0x0022400001187983 */ /* 0x000ea40000300a00 */
[----:B------:R-:W-:Y:S11]  /*372a0*/  STL.64 [R1+0x2130], R6 ;  /* 0x0021300601007387 */ /* 0x000ff60000100a00 */
[----:B------:R-:W-:Y:S08]  /*372b0*/  @!UPT UIADD3 URZ, URZ, URZ, URZ ;  /* 0x0000003f3f3ff290 */ /* 0x000ff0000fffe03f */
[----:B------:R-:W-:Y:S01]  /*372c0*/  STL.64 [R1+0x390], R20 ;  /* 0x0003901401007387 */ /* 0x000fe20000100a00 */
[----:B------:R-:W-:Y:S02]  /*372d0*/  STL.64 [R1+0x398], R22 ;  /* 0x0003981601007387 */ /* 0x000fe40000100a00 */
[----:B------:R-:W0:Y:S02]  /*372e0*/  LDSM.16.MT88.4 R20, [R29+0x4380] ;  /* 0x004380001d14783b */ /* 0x000e240000004200 */
[----:B0-----:R0:W-:Y:S02]  /*372f0*/  STL.64 [R1+0x2038], R22 ;  /* 0x0020381601007387 */ /* 0x0011e40000100a00 */
[----:B------:R1:W-:Y:S02]  /*37300*/  STL.64 [R1+0x2030], R20 ;  /* 0x0020301401007387 */ /* 0x0003e40000100a00 */
[----:B0-----:R-:W3:Y:S01]  /*37310*/  LDL.LU.64 R22, [R1+0x18] ;  /* 0x0000180001167983 */ /* 0x001ee20000300a00 */
[C---:B--2---:R-:W-:Y:S03]  /*37320*/  HMMA.16816.F32 R16, R24.reuse, R18, R12 ;  /* 0x000000121810723c */ /* 0x044fe6000000180c */
[----:B---3--:R0:W-:Y:S01]  /*37330*/  STL.64 [R1+0x2168], R22 ;  /* 0x0021681601007387 */ /* 0x0081e20000100a00 */
[----:B-1----:R-:W2:Y:S02]  /*37340*/  LDL.LU R20, [R1+0x2e0] ;  /* 0x0002e00001147983 */ /* 0x002ea40000300800 */
[----:B------:R-:W2:Y:S01]  /*37350*/  LDL.LU R21, [R1+0x2e4] ;  /* 0x0002e40001157983 */ /* 0x000ea20000300800 */
[----:B0-----:R-:W2:Y:S01]  /*37360*/  LDL.LU R22, [R1+0x2e8] ;  /* 0x0002e80001167983 */ /* 0x001ea20000300800 */
[----:B------:R-:W2:Y:S02]  /*37370*/  LDL.LU R23, [R1+0x2ec] ;  /* 0x0002ec0001177983 */ /* 0x000ea40000300800 */
[----:B------:R-:W-:Y:S02]  /*37380*/  STL [R1+0x1df8], R29 ;  /* 0x001df81d01007387 */ /* 0x000fe40000100800 */
[----:B------:R-:W3:Y:S01]  /*37390*/  LDL.LU.64 R14, [R1+0x2238] ;  /* 0x00223800010e7983 */ /* 0x000ee20000300a00 */
[----:B------:R-:W3:Y:S10]  /*373a0*/  LDL.LU.64 R12, [R1+0x2230] ;  /* 0x00223000010c7983 */ /* 0x000ef40000300a00 */
[----:B------:R-:W-:Y:S02]  /*373b0*/  STL.64 [R1+0x310], R16 ;  /* 0x0003101001007387 */ /* 0x000fe40000100a00 */
[----:B------:R0:W-:Y:S02]  /*373c0*/  STL.64 [R1+0x318], R18 ;  /* 0x0003181201007387 */ /* 0x0001e40000100a00 */
        /* <DEDUP_REMOVED lines=8> */
[----:B------:R-:W-:Y:S02]  /*37450*/  IMAD.MOV.U32 R11, RZ, RZ, R3 ;  /* 0x000000ffff0b7224 */ /* 0x000fe400078e0003 */
        /* <DEDUP_REMOVED lines=8> */
[----:B------:R-:W3:Y:S01]  /*374e0*/  LDL.LU.64 R18, [R1+0x2200] ;  /* 0x0022000001127983 */ /* 0x000ee20000300a00 */
[----:B--2---:R-:W-:Y:S01]  /*374f0*/  HMMA.16816.F32 R20, R24, R10, R20 ;  /* 0x0000000a1814723c */ /* 0x004fe20000001814 */
[----:B------:R-:W2:Y:S01]  /*37500*/  LDL.LU.64 R16, [R1+0x21f8] ;  /* 0x0021f80001107983 */ /* 0x000ea20000300a00 */
[----:B------:R-:W2:Y:S11]  /*37510*/  LDL.LU R8, [R1+0x8d0] ;  /* 0x0008d00001087983 */ /* 0x000eb60000300800 */
[----:B------:R-:W-:Y:S10]  /*37520*/  @!UPT UIADD3 URZ, URZ, URZ, URZ ;  /* 0x0000003f3f3ff290 */ /* 0x000ff4000fffe03f */
[----:B------:R-:W-:Y:S01]  /*37530*/  STL.64 [R1+0x2e0], R20 ;  /* 0x0002e01401007387 */ /* 0x000fe20000100a00 */
[----:B------:R3:W-:Y:S02]  /*37540*/  STL.64 [R1+0x2e8], R22 ;  /* 0x0002e81601007387 */ /* 0x0007e40000100a00 */
[----:B------:R-:W2:Y:S02]  /*37550*/  LDL.LU R9, [R1+0x8d4] ;  /* 0x0008d40001097983 */ /* 0x000ea40000300800 */
[----:B------:R-:W2:Y:S01]  /*37560*/  LDL.LU R10, [R1+0x8d8] ;  /* 0x0008d800010a7983 */ /* 0x000ea20000300800 */
[----:B------:R-:W2:Y:S01]  /*37570*/  LDL.LU R11, [R1+0x8dc] ;  /* 0x0008dc00010b7983 */ /* 0x000ea20000300800 */
[----:B---3--:R-:W-:Y:S02]  /*37580*/  IMAD.MOV.U32 R22, RZ, RZ, R19 ;  /* 0x000000ffff167224 */ /* 0x008fe400078e0013 */
[----:B------:R-:W-:-:S05]  /*37590*/  IMAD.MOV.U32 R23, RZ, RZ, R18 ;  /* 0x000000ffff177224 */ /* 0x000fca00078e0012 */
[----:B------:R0:W-:Y:S01]  /*375a0*/  STL.64 [R1+0x2180], R22 ;  /* 0x0021801601007387 */ /* 0x0001e20000100a00 */
[----:B------:R-:W3:Y:S02]  /*375b0*/  LDL.LU R20, [R1+0x910] ;  /* 0x0009100001147983 */ /* 0x000ee40000300800 */
[----:B------:R-:W3:Y:S01]  /*375c0*/  LDL.LU R21, [R1+0x914] ;  /* 0x0009140001157983 */ /* 0x000ee20000300800 */
[----:B0-----:R-:W2:Y:S01]  /*375d0*/  LDL.LU R22, [R1+0x918] ;  /* 0x0009180001167983 */ /* 0x001ea20000300800 */
[----:B------:R-:W2:Y:S02]  /*375e0*/  LDL.LU R23, [R1+0x91c] ;  /* 0x00091c0001177983 */ /* 0x000ea40000300800 */
[----:B----4-:R-:W-:Y:S02]  /*375f0*/  IMAD.MOV.U32 R18, RZ, RZ, R4 ;  /* 0x000000ffff127224 */ /* 0x010fe400078e0004 */
[----:B------:R-:W-:Y:S01]  /*37600*/  IMAD.MOV.U32 R19, RZ, RZ, R5 ;  /* 0x000000ffff137224 */ /* 0x000fe200078e0005 */
[----:B--2---:R-:W-:Y:S01]  /*37610*/  STL.64 [R1+0x2198], R22 ;  /* 0x0021981601007387 */ /* 0x004fe20000100a00 */
[----:B---3--:R-:W-:Y:S02]  /*37620*/  STL.64 [R1+0x2190], R20 ;  /* 0x0021901401007387 */ /* 0x008fe40000100a00 */
[----:B------:R-:W2:Y:S02]  /*37630*/  LDL.LU R4, [R1+0x21f4] ;  /* 0x0021f40001047983 */ /* 0x000ea40000300800 */
[----:B------:R-:W3:Y:S01]  /*37640*/  LDL.LU R5, [R1+0x21f0] ;  /* 0x0021f00001057983 */ /* 0x000ee20000300800 */
[----:B------:R0:W-:Y:S02]  /*37650*/  STL.64 [R1+0x21a0], R18 ;  /* 0x0021a01201007387 */ /* 0x0001e40000100a00 */
[----:B0-----:R-:W-:-:S02]  /*37660*/  IMAD.MOV.U32 R18, RZ, RZ, R17 ;  /* 0x000000ffff127224 */ /* 0x001fc400078e0011 */
[----:B------:R-:W-:-:S05]  /*37670*/  IMAD.MOV.U32 R19, RZ, RZ, R16 ;  /* 0x000000ffff137224 */ /* 0x000fca00078e0010 */
[----:B------:R0:W-:Y:S01]  /*37680*/  STL.64 [R1+0x21b8], R18 ;  /* 0x0021b81201007387 */ /* 0x0001e20000100a00 */
[----:B------:R-:W4:Y:S02]  /*37690*/  LDL.LU R20, [R1+0x920] ;  /* 0x0009200001147983 */ /* 0x000f240000300800 */
[----:B------:R-:W4:Y:S02]  /*376a0*/  LDL.LU R21, [R1+0x924] ;  /* 0x0009240001157983 */ /* 0x000f240000300800 */
[----:B------:R-:W4:Y:S01]  /*376b0*/  LDL.LU R22, [R1+0x928] ;  /* 0x0009280001167983 */ /* 0x000f220000300800 */
[----:B------:R-:W4:Y:S01]  /*376c0*/  LDL.LU R23, [R1+0x92c] ;  /* 0x00092c0001177983 */ /* 0x000f220000300800 */
[----:B0-----:R-:W-:Y:S02]  /*376d0*/  IMAD.MOV.U32 R18, RZ, RZ, R28 ;  /* 0x000000ffff127224 */ /* 0x001fe400078e001c */
[----:B------:R-:W-:-:S05]  /*376e0*/  IMAD.MOV.U32 R19, RZ, RZ, R13 ;  /* 0x000000ffff137224 */ /* 0x000fca00078e000d */
[----:B------:R0:W-:Y:S01]  /*376f0*/  STL.64 [R1+0x21d0], R18 ;  /* 0x0021d01201007387 */ /* 0x0001e20000100a00 */
[----:B--2---:R-:W-:Y:S02]  /*37700*/  IMAD.MOV.U32 R7, RZ, RZ, R4 ;  /* 0x000000ffff077224 */ /* 0x004fe400078e0004 */
[----:B---3--:R-:W-:-:S05]  /*37710*/  IMAD.MOV.U32 R6, RZ, RZ, R5 ;  /* 0x000000ffff067224 */ /* 0x008fca00078e0005 */
[----:B------:R-:W-:Y:S01]  /*37720*/  STL.64 [R1+0x21d8], R6 ;  /* 0x0021d80601007387 */ /* 0x000fe20000100a00 */
[----:B------:R-:W2:Y:S02]  /*37730*/  LDL.LU R16, [R1+0x2c0] ;  /* 0x0002c00001107983 */ /* 0x000ea40000300800 */
[----:B------:R-:W2:Y:S02]  /*37740*/  LDL.LU R17, [R1+0x2c4] ;  /* 0x0002c40001117983 */ /* 0x000ea40000300800 */
[----:B0-----:R-:W3:Y:S01]  /*37750*/  LDL.LU R18, [R1+0x2c8] ;  /* 0x0002c80001127983 */ /* 0x001ee20000300800 */
[----:B------:R-:W3:Y:S04]  /*37760*/  LDL.LU R19, [R1+0x2cc] ;  /* 0x0002cc0001137983 */ /* 0x000ee80000300800 */
[----:B---3--:R-:W-:Y:S01]  /*37770*/  STL.64 [R1+0x21e8], R18 ;  /* 0x0021e81201007387 */ /* 0x008fe20000100a00 */
[----:B--2---:R0:W-:Y:S03]  /*37780*/  STL.64 [R1+0x21e0], R16 ;  /* 0x0021e01001007387 */ /* 0x0041e60000100a00 */
[----:B0-----:R-:W2:Y:S01]  /*37790*/  LDL.LU R16, [R1+0x2d0] ;  /* 0x0002d00001107983 */ /* 0x001ea20000300800 */
[----:B------:R-:W2:Y:S02]  /*377a0*/  LDL.LU R17, [R1+0x2d4] ;  /* 0x0002d40001117983 */ /* 0x000ea40000300800 */
[----:B------:R-:W2:Y:S02]  /*377b0*/  LDL.LU R18, [R1+0x2d8] ;  /* 0x0002d80001127983 */ /* 0x000ea40000300800 */
[----:B------:R-:W2:Y:S01]  /*377c0*/  LDL.LU R19, [R1+0x2dc] ;  /* 0x0002dc0001137983 */ /* 0x000ea20000300800 */
[----:B------:R-:W2:Y:S01]  /*377d0*/  LDL.LU.64 R6, [R1+0x88] ;  /* 0x0000880001067983 */ /* 0x000ea20000300a00 */
[----:B----4-:R-:W-:Y:S02]  /*377e0*/  STL.64 [R1+0x21b0], R22 ;  /* 0x0021b01601007387 */ /* 0x010fe40000100a00 */
[----:B------:R0:W-:Y:S02]  /*377f0*/  STL.64 [R1+0x21a8], R20 ;  /* 0x0021a81401007387 */ /* 0x0001e40000100a00 */
[----:B0-----:R-:W3:Y:S01]  /*37800*/  LDL.LU R20, [R1+0x930] ;  /* 0x0009300001147983 */ /* 0x001ee20000300800 */
[----:B------:R-:W3:Y:S02]  /*37810*/  LDL.LU R21, [R1+0x934] ;  /* 0x0009340001157983 */ /* 0x000ee40000300800 */
[----:B------:R-:W4:Y:S02]  /*37820*/  LDL.LU R22, [R1+0x938] ;  /* 0x0009380001167983 */ /* 0x000f240000300800 */
[----:B------:R-:W4:Y:S02]  /*37830*/  LDL.LU R23, [R1+0x93c] ;  /* 0x00093c0001177983 */ /* 0x000f240000300800 */
[----:B------:R-:W-:-:S02]  /*37840*/  IMAD.MOV.U32 R14, RZ, RZ, R2 ;  /* 0x000000ffff0e7224 */ /* 0x000fc400078e0002 */
[----:B------:R-:W-:Y:S01]  /*37850*/  IMAD.MOV.U32 R15, RZ, RZ, R0 ;  /* 0x000000ffff0f7224 */ /* 0x000fe200078e0000 */
[----:B----4-:R-:W-:Y:S01]  /*37860*/  STL.64 [R1+0x21c8], R22 ;  /* 0x0021c81601007387 */ /* 0x010fe20000100a00 */
[----:B---3--:R0:W-:Y:S03]  /*37870*/  STL.64 [R1+0x21c0], R20 ;  /* 0x0021c01401007387 */ /* 0x0081e60000100a00 */
[----:B0-----:R-:W3:Y:S01]  /*37880*/  LDL.LU R20, [R1+0x940] ;  /* 0x0009400001147983 */ /* 0x001ee20000300800 */
[----:B------:R-:W3:Y:S02]  /*37890*/  LDL.LU R21, [R1+0x944] ;  /* 0x0009440001157983 */ /* 0x000ee40000300800 */
[----:B------:R-:W3:Y:S02]  /*378a0*/  LDL.LU R22, [R1+0x948] ;  /* 0x0009480001167983 */ /* 0x000ee40000300800 */
[----:B------:R-:W3:Y:S01]  /*378b0*/  LDL.LU R23, [R1+0x94c] ;  /* 0x00094c0001177983 */ /* 0x000ee20000300800 */
[----:B------:R-:W-:Y:S01]  /*378c0*/  STL.64 [R1+0x2150], R10 ;  /* 0x0021500a01007387 */ /* 0x000fe20000100a00 */
[----:B------:R-:W-:Y:S02]  /*378d0*/  STL.64 [R1+0x2148], R8 ;  /* 0x0021480801007387 */ /* 0x000fe40000100a00 */
[----:B------:R-:W-:Y:S02]  /*378e0*/  STL.64 [R1+0x2160], R14 ;  /* 0x0021600e01007387 */ /* 0x000fe40000100a00 */
[----:B------:R0:W-:Y:S02]  /*378f0*/  STL [R1+0x2158], R12 ;  /* 0x0021580c01007387 */ /* 0x0001e40000100800 */
[----:B0-----:R-:W4:Y:S01]  /*37900*/  LDL.LU R12, [R1+0x8f0] ;  /* 0x0008f000010c7983 */ /* 0x001f220000300800 */
[----:B------:R-:W4:Y:S02]  /*37910*/  LDL.LU R13, [R1+0x8f4] ;  /* 0x0008f400010d7983 */ /* 0x000f240000300800 */
[----:B------:R-:W3:Y:S02]  /*37920*/  LDL.LU R14, [R1+0x8f8] ;  /* 0x0008f800010e7983 */ /* 0x000ee40000300800 */
[----:B------:R-:W3:Y:S01]  /*37930*/  LDL.LU R15, [R1+0x8fc] ;  /* 0x0008fc00010f7983 */ /* 0x000ee20000300800 */
[----:B--2---:R-:W-:Y:S01]  /*37940*/  HMMA.16816.F32 R16, R24, R6, R16 ;  /* 0x000000061810723c */ /* 0x004fe20000001810 */
[----:B------:R-:W-:-:S02]  /*37950*/  IMAD.MOV.U32 R2, RZ, RZ, R6 ;  /* 0x000000ffff027224 */ /* 0x000fc400078e0006 */
[----:B------:R-:W-:Y:S01]  /*37960*/  IMAD.MOV.U32 R0, RZ, RZ, R7 ;  /* 0x000000ffff007224 */ /* 0x000fe200078e0007 */
[----:B---3--:R-:W-:Y:S01]  /*37970*/  STL.64 [R1+0x2178], R14 ;  /* 0x0021780e01007387 */ /* 0x008fe20000100a00 */
[----:B----4-:R0:W-:Y:S03]  /*37980*/  STL.64 [R1+0x2170], R12 ;  /* 0x0021700c01007387 */ /* 0x0101e60000100a00 */
[----:B0-----:R-:W2:Y:S01]  /*37990*/  LDL.LU R12, [R1+0x900] ;  /* 0x00090000010c7983 */ /* 0x001ea20000300800 */
[----:B------:R-:W2:Y:S02]  /*379a0*/  LDL.LU R13, [R1+0x904] ;  /* 0x00090400010d7983 */ /* 0x000ea40000300800 */
[----:B------:R-:W2:Y:S02]  /*379b0*/  LDL.LU R14, [R1+0x908] ;  /* 0x00090800010e7983 */ /* 0x000ea40000300800 */
[----:B------:R-:W2:Y:S01]  /*379c0*/  LDL.LU R15, [R1+0x90c] ;  /* 0x00090c00010f7983 */ /* 0x000ea20000300800 */
[----:B------:R-:W3:Y:S01]  /*379d0*/  LDL.LU R8, [R1+0x8e0] ;  /* 0x0008e00001087983 */ /* 0x000ee20000300800 */
[----:B------:R-:W3:Y:S02]  /*379e0*/  LDL.LU R9, [R1+0x8e4] ;  /* 0x0008e40001097983 */ /* 0x000ee40000300800 */
[----:B------:R-:W3:Y:S02]  /*379f0*/  LDL.LU R10, [R1+0x8e8] ;  /* 0x0008e800010a7983 */ /* 0x000ee40000300800 */
[----:B------:R-:W3:Y:S04]  /*37a00*/  LDL.LU R11, [R1+0x8ec] ;  /* 0x0008ec00010b7983 */ /* 0x000ee80000300800 */
[----:B------:R-:W-:Y:S01]  /*37a10*/  STL.64 [R1+0x2d0], R16 ;  /* 0x0002d01001007387 */ /* 0x000fe20000100a00 */
[----:B------:R0:W-:Y:S03]  /*37a20*/  STL.64 [R1+0x2d8], R18 ;  /* 0x0002d81201007387 */ /* 0x0001e60000100a00 */
[----:B0-----:R-:W4:Y:S01]  /*37a30*/  LDL.LU.64 R18, [R1+0x21e8] ;  /* 0x0021e80001127983 */ /* 0x001f220000300a00 */
[----:B------:R-:W4:Y:S02]  /*37a40*/  LDL.LU.64 R16, [R1+0x21e0] ;  /* 0x0021e00001107983 */ /* 0x000f240000300a00 */
[----:B------:R-:W4:Y:S02]  /*37a50*/  LDL.LU.64 R6, [R1+0x21d8] ;  /* 0x0021d80001067983 */ /* 0x000f240000300a00 */
[C---:B----4-:R-:W-:Y:S01]  /*37a60*/  HMMA.16816.F32 R4, R24.reuse, R6, R16 ;  /* 0x000000061804723c */ /* 0x050fe20000001810 */
[----:B------:R-:W4:Y:S11]  /*37a70*/  LDL.LU.64 R18, [R1+0x21d0] ;  /* 0x0021d00001127983 */ /* 0x000f360000300a00 */
[----:B------:R-:W-:Y:S11]  /*37a80*/  @!UPT UIADD3 URZ, URZ, URZ, URZ ;  /* 0x0000003f3f3ff290 */ /* 0x000ff6000fffe03f */
[----:B------:R0:W-:Y:S01]  /*37a90*/  STL.64 [R1+0x2c0], R4 ;  /* 0x0002c00401007387 */ /* 0x0001e20000100a00 */
[----:B------:R1:W-:Y:S03]  /*37aa0*/  STL.64 [R1+0x2c8], R6 ;  /* 0x0002c80601007387 */ /* 0x0003e60000100a00 */
[----:B0-----:R-:W2:Y:S01]  /*37ab0*/  LDL.LU R4, [R1+0x8c0] ;  /* 0x0008c00001047983 */ /* 0x001ea20000300800 */
[----:B------:R-:W2:Y:S02]  /*37ac0*/  LDL.LU R5, [R1+0x8c4] ;  /* 0x0008c40001057983 */ /* 0x000ea40000300800 */
[----:B-1----:R-:W2:Y:S02]  /*37ad0*/  LDL.LU R6, [R1+0x8c8] ;  /* 0x0008c80001067983 */ /* 0x002ea40000300800 */
[----:B------:R-:W2:Y:S01]  /*37ae0*/  LDL.LU R7, [R1+0x8cc] ;  /* 0x0008cc0001077983 */ /* 0x000ea20000300800 */
        /* <DEDUP_REMOVED lines=22> */
[----:B------:R-:W2:Y:S11]  /*37c50*/  LDL.LU.64 R22, [R1+0x2180] ;  /* 0x0021800001167983 */ /* 0x000eb60000300a00 */
[----:B------:R-:W-:Y:S10]  /*37c60*/  @!UPT UIADD3 URZ, URZ, URZ, URZ ;  /* 0x0000003f3f3ff290 */ /* 0x000ff4000fffe03f */
[----:B------:R0:W-:Y:S01]  /*37c70*/  STL.64 [R1+0x910], R16 ;  /* 0x0009101001007387 */ /* 0x0001e20000100a00 */
[----:B------:R1:W-:Y:S03]  /*37c80*/  STL.64 [R1+0x918], R18 ;  /* 0x0009181201007387 */ /* 0x0003e60000100a00 */
[----:B0-----:R-:W4:Y:S01]  /*37c90*/  LDL.LU R16, [R1+0x2b0] ;  /* 0x0002b00001107983 */ /* 0x001f220000300800 */
[----:B------:R-:W4:Y:S02]  /*37ca0*/  LDL.LU R17, [R1+0x2b4] ;  /* 0x0002b40001117983 */ /* 0x000f240000300800 */
[----:B-1----:R-:W4:Y:S02]  /*37cb0*/  LDL.LU R18, [R1+0x2b8] ;  /* 0x0002b80001127983 */ /* 0x002f240000300800 */
[----:B------:R-:W4:Y:S01]  /*37cc0*/  LDL.LU R19, [R1+0x2bc] ;  /* 0x0002bc0001137983 */ /* 0x000f220000300800 */
[C---:B--2---:R-:W-:Y:S01]  /*37cd0*/  HMMA.16816.F32 R20, R24.reuse, R22, R12 ;  /* 0x000000161814723c */ /* 0x044fe2000000180c */
[----:B------:R-:W2:Y:S01]  /*37ce0*/  LDL.LU.64 R14, [R1+0x2178] ;  /* 0x00217800010e7983 */ /* 0x000ea20000300a00 */
[----:B------:R-:W2:Y:S11]  /*37cf0*/  LDL.LU.64 R12, [R1+0x2170] ;  /* 0x00217000010c7983 */ /* 0x000eb60000300a00 */
[----:B------:R-:W-:Y:S10]  /*37d00*/  @!UPT UIADD3 URZ, URZ, URZ, URZ ;  /* 0x0000003f3f3ff290 */ /* 0x000ff4000fffe03f */
[----:B------:R-:W-:Y:S01]  /*37d10*/  STL.64 [R1+0x900], R20 ;  /* 0x0009001401007387 */ /* 0x000fe20000100a00 */
[----:B------:R0:W-:Y:S03]  /*37d20*/  STL.64 [R1+0x908], R22 ;  /* 0x0009081601007387 */ /* 0x0001e60000100a00 */
[----:B0-----:R-:W2:Y:S02]  /*37d30*/  LDL.LU.64 R22, [R1+0x2168] ;  /* 0x0021680001167983 */ /* 0x001ea40000300a00 */
[----:B--2---:R-:W-:Y:S11]  /*37d40*/  HMMA.16816.F32 R12, R24, R22, R12 ;  /* 0x00000016180c723c */ /* 0x004ff6000000180c */
[----:B------:R-:W-:Y:S11]  /*37d50*/  @!UPT UIADD3 URZ, URZ, URZ, URZ ;  /* 0x0000003f3f3ff290 */ /* 0x000ff6000fffe03f */
[----:B------:R-:W-:Y:S01]  /*37d60*/  @!UPT UIADD3 URZ, URZ, URZ, URZ ;  /* 0x0000003f3f3ff290 */ /* 0x000fe2000fffe03f */
[----:B------:R-:W-:Y:S01]  /*37d70*/  STL.64 [R1+0x8f0], R12 ;  /* 0x0008f00c01007387 */ /* 0x000fe20000100a00 */
[----:B------:R0:W-:Y:S03]  /*37d80*/  STL.64 [R1+0x8f8], R14 ;  /* 0x0008f80e01007387 */ /* 0x0001e60000100a00 */
[----:B0-----:R-:W3:Y:S01]  /*37d90*/  LDL.LU.64 R14, [R1+0x2160] ;  /* 0x00216000010e7983 */ /* 0x001ee20000300a00 */
[----:B------:R-:W2:Y:S02]  /*37da0*/  LDL.LU R12, [R1+0x2158] ;  /* 0x00215800010c7983 */ /* 0x000ea40000300800 */
[----:B------:R0:W-:Y:S02]  /*37db0*/  STL.64 [R1+0x2090], R22 ;  /* 0x0020901601007387 */ /* 0x0001e40000100a00 */
[----:B------:R-:W2:Y:S01]  /*37dc0*/  LDL.LU R20, [R1+0x1f0] ;  /* 0x0001f00001147983 */ /* 0x000ea20000300800 */
[----:B------:R-:W2:Y:S04]  /*37dd0*/  LDL.LU R21, [R1+0x1f4] ;  /* 0x0001f40001157983 */ /* 0x000ea80000300800 */
[----:B0-----:R-:W2:Y:S01]  /*37de0*/  LDL.LU R22, [R1+0x1f8] ;  /* 0x0001f80001167983 */ /* 0x001ea20000300800 */
[----:B------:R-:W2:Y:S03]  /*37df0*/  LDL.LU R23, [R1+0x1fc] ;  /* 0x0001fc0001177983 */ /* 0x000ea60000300800 */
[----:B--2---:R0:W-:Y:S01]  /*37e00*/  STL.64 [R1+0x20f8], R22 ;  /* 0x0020f81601007387 */ /* 0x0041e20000100a00 */
[----:B------:R-:W-:Y:S02]  /*37e10*/  STL.64 [R1+0x20f0], R20 ;  /* 0x0020f01401007387 */ /* 0x000fe40000100a00 */
[----:B0-----:R-:W-:-:S02]  /*37e20*/  IMAD.MOV.U32 R22, RZ, RZ, R12 ;  /* 0x000000ffff167224 */ /* 0x001fc400078e000c */
[----:B------:R-:W-:-:S05]  /*37e30*/  IMAD.MOV.U32 R23, RZ, RZ, R3 ;  /* 0x000000ffff177224 */ /* 0x000fca00078e0003 */
[----:B------:R0:W-:Y:S04]  /*37e40*/  STL.64 [R1+0x2108], R22 ;  /* 0x0021081601007387 */ /* 0x0001e80000100a00 */
[----:B0-----:R-:W2:Y:S01]  /*37e50*/  LDL.LU.64 R22, [R1+0xb8] ;  /* 0x0000b80001167983 */ /* 0x001ea20000300a00 */
[C---:B---3--:R-:W-:Y:S03]  /*37e60*/  HMMA.16816.F32 R12, R24.reuse, R14, R8 ;  /* 0x0000000e180c723c */ /* 0x048fe60000001808 */
[----:B--2---:R0:W-:Y:S04]  /*37e70*/  STL.64 [R1+0x2110], R22 ;  /* 0x0021101601007387 */ /* 0x0041e80000100a00 */
[----:B0-----:R-:W2:Y:S01]  /*37e80*/  LDL.LU.64 R22, [R1+0xc8] ;  /* 0x0000c80001167983 */ /* 0x001ea20000300a00 */
[----:B------:R-:W3:Y:S02]  /*37e90*/  LDL.LU.64 R10, [R1+0x2150] ;  /* 0x00215000010a7983 */ /* 0x000ee40000300a00 */
[----:B------:R-:W3:Y:S11]  /*37ea0*/  LDL.LU.64 R8, [R1+0x2148] ;  /* 0x0021480001087983 */ /* 0x000ef60000300a00 */
[----:B------:R-:W-:Y:S02]  /*37eb0*/  @!UPT UIADD3 URZ, URZ, URZ, URZ ;  /* 0x0000003f3f3ff290 */ /* 0x000fe4000fffe03f */
[----:B------:R-:W-:Y:S01]  /*37ec0*/  STL.64 [R1+0x8e0], R12 ;  /* 0x0008e00c01007387 */ /* 0x000fe20000100a00 */
[----:B------:R0:W-:Y:S04]  /*37ed0*/  STL.64 [R1+0x8e8], R14 ;  /* 0x0008e80e01007387 */ /* 0x0001e80000100a00 */
[----:B0-----:R-:W3:Y:S02]  /*37ee0*/  LDL.LU.64 R14, [R1+0x2140] ;  /* 0x00214000010e7983 */ /* 0x001ee40000300a00 */
[C---:B---3--:R-:W-:Y:S11]  /*37ef0*/  HMMA.16816.F32 R8, R24.reuse, R14, R8 ;  /* 0x0000000e1808723c */ /* 0x048ff60000001808 */
[----:B------:R-:W-:Y:S11]  /*37f00*/  @!UPT UIADD3 URZ, URZ, URZ, URZ ;  /* 0x0000003f3f3ff290 */ /* 0x000ff6000fffe03f */
[----:B------:R-:W-:Y:S01]  /*37f10*/  @!UPT UIADD3 URZ, URZ, URZ, URZ ;  /* 0x0000003f3f3ff290 */ /* 0x000fe2000fffe03f */
[----:B------:R-:W-:Y:S01]  /*37f20*/  STL.64 [R1+0x8d0], R8 ;  /* 0x0008d00801007387 */ /* 0x000fe20000100a00 */
[----:B------:R0:W-:Y:S03]  /*37f30*/  STL.64 [R1+0x8d8], R10 ;  /* 0x0008d80a01007387 */ /* 0x0001e60000100a00 */
[----:B0-----:R-:W3:Y:S01]  /*37f40*/  LDL.LU.64 R10, [R1+0x2138] ;  /* 0x00213800010a7983 */ /* 0x001ee20000300a00 */
[----:B------:R0:W-:Y:S02]  /*37f50*/  STL.64 [R1+0x2118], R14 ;  /* 0x0021180e01007387 */ /* 0x0001e40000100a00 */
[----:B------:R-:W2:Y:S02]  /*37f60*/  LDL.LU R12, [R1+0x230] ;  /* 0x00023000010c7983 */ /* 0x000ea40000300800 */
[----:B------:R-:W2:Y:S01]  /*37f70*/  LDL.LU R13, [R1+0x234] ;  /* 0x00023400010d7983 */ /* 0x000ea20000300800 */
[----:B0-----:R-:W2:Y:S01]  /*37f80*/  LDL.LU R14, [R1+0x238] ;  /* 0x00023800010e7983 */ /* 0x001ea20000300800 */
[----:B------:R-:W2:Y:S01]  /*37f90*/  LDL.LU R15, [R1+0x23c] ;  /* 0x00023c00010f7983 */ /* 0x000ea20000300800 */
[C---:B---3--:R-:W-:Y:S11]  /*37fa0*/  HMMA.16816.F32 R4, R24.reuse, R10, R4 ;  /* 0x0000000a1804723c */ /* 0x048ff60000001804 */
[----:B------:R-:W-:Y:S11]  /*37fb0*/  @!UPT UIADD3 URZ, URZ, URZ, URZ ;  /* 0x0000003f3f3ff290 */ /* 0x000ff6000fffe03f */
[----:B------:R-:W-:Y:S01]  /*37fc0*/  @!UPT UIADD3 URZ, URZ, URZ, URZ ;  /* 0x0000003f3f3ff290 */ /* 0x000fe2000fffe03f */
[----:B------:R-:W-:Y:S01]  /*37fd0*/  STL.64 [R1+0x8c0], R4 ;  /* 0x0008c00401007387 */ /* 0x000fe20000100a00 */
[----:B------:R0:W-:Y:S03]  /*37fe0*/  STL.64 [R1+0x8c8], R6 ;  /* 0x0008c80601007387 */ /* 0x0001e60000100a00 */
[----:B0-----:R-:W4:Y:S01]  /*37ff0*/  LDL.LU.64 R6, [R1+0x2130] ;  /* 0x0021300001067983 */ /* 0x001f220000300a00 */
[----:B------:R0:W-:Y:S03]  /*38000*/  STL.64 [R1+0x2098], R10 ;  /* 0x0020980a01007387 */ /* 0x0001e60000100a00 */
[----:B0-----:R-:W3:Y:S01]  /*38010*/  LDL.LU.64 R10, [R1+0x98] ;  /* 0x00009800010a7983 */ /* 0x001ee20000300a00 */
[----:B----4-:R-:W-:Y:S03]  /*38020*/  HMMA.16816.F32 R24, R24, R6, R16 ;  /* 0x000000061818723c */ /* 0x010fe60000001810 */
[----:B---3--:R0:W-:Y:S01]  /*38030*/  STL.64 [R1+0x2100], R10 ;  /* 0x0021000a01007387 */ /* 0x0081e20000100a00 */
[----:B------:R-:W3:Y:S02]  /*38040*/  LDL.LU R8, [R1+0x210] ;  /* 0x0002100001087983 */ /* 0x000ee40000300800 */
[----:B------:R-:W3:Y:S01]  /*38050*/  LDL.LU R9, [R1+0x214] ;  /* 0x0002140001097983 */ /* 0x000ee20000300800 */
[----:B0-----:R-:W3:Y:S01]  /*38060*/  LDL.LU R10, [R1+0x218] ;  /* 0x00021800010a7983 */ /* 0x001ee20000300800 */
[----:B------:R-:W3:Y:S02]  /*38070*/  LDL.LU R11, [R1+0x21c] ;  /* 0x00021c00010b7983 */ /* 0x000ee40000300800 */
[----:B------:R-:W2:Y:S02]  /*38080*/  LDL.LU.64 R18, [R1+0x2128] ;  /* 0x0021280001127983 */ /* 0x000ea40000300a00 */
[----:B------:R-:W2:Y:S01]  /*38090*/  LDL.LU.64 R16, [R1+0x2120] ;  /* 0x0021200001107983 */ /* 0x000ea20000300a00 */
[----:B------:R0:W-:Y:S01]  /*380a0*/  STL [R1+0x2064], R6 ;  /* 0x0020640601007387 */ /* 0x0001e20000100800 */
[----:B------:R1:W-:Y:S09]  /*380b0*/  STL [R1+0x2060], R7 ;  /* 0x0020600701007387 */ /* 0x0003f20000100800 */
[----:B------:R-:W-:Y:S02]  /*380c0*/  STL.64 [R1+0x2b0], R24 ;  /* 0x0002b01801007387 */ /* 0x000fe40000100a00 */
[----:B------:R-:W-:Y:S01]  /*380d0*/  STL.64 [R1+0x2b8], R26 ;  /* 0x0002b81a01007387 */ /* 0x000fe20000100a00 */
[----:B------:R-:W4:Y:S01]  /*380e0*/  LDL.LU R4, [R1+0x220] ;  /* 0x0002200001047983 */ /* 0x000f220000300800 */
[----:B------:R-:W4:Y:S03]  /*380f0*/  LDL.LU R5, [R1+0x224] ;  /* 0x0002240001057983 */ /* 0x000f260000300800 */
[----:B0-----:R-:W4:Y:S01]  /*38100*/  LDL.LU R6, [R1+0x228] ;  /* 0x0002280001067983 */ /* 0x001f220000300800 */
[----:B-1----:R-:W4:Y:S01]  /*38110*/  LDL.LU R7, [R1+0x22c] ;  /* 0x00022c0001077983 */ /* 0x002f220000300800 */
        /* <DEDUP_REMOVED lines=8> */
[----:B------:R-:W4:Y:S02]  /*381a0*/  LDL.LU.64 R22, [R1+0x2110] ;  /* 0x0021100001167983 */ /* 0x000f240000300a00 */
        /* <DEDUP_REMOVED lines=9> */
[----:B------:R0:W-:Y:S02]  /*38240*/  STL.64 [R1+0x228], R6 ;  /* 0x0002280601007387 */ /* 0x0001e40000100a00 */
[----:B0-----:R-:W-:Y:S02]  /*38250*/  IMAD.MOV.U32 R6, RZ, RZ, R22 ;  /* 0x000000ffff067224 */ /* 0x001fe400078e0016 */
[----:B------:R-:W-:Y:S02]  /*38260*/  IMAD.MOV.U32 R7, RZ, RZ, R23 ;  /* 0x000000ffff077224 */ /* 0x000fe400078e0017 */
[----:B------:R-:W3:Y:S02]  /*38270*/  LDL.LU.64 R22, [R1+0x2108] ;  /* 0x0021080001167983 */ /* 0x000ee40000300a00 */
[C---:B---3--:R-:W-:Y:S02]  /*38280*/  HMMA.16816.F32 R20, R16.reuse, R22, R8 ;  /* 0x000000161014723c */ /* 0x048fe40000001808 */
[----:B------:R-:W2:Y:S11]  /*38290*/  LDL.LU.64 R10, [R1+0x2100] ;  /* 0x00210000010a7983 */ /* 0x000eb60000300a00 */
[----:B------:R-:W-:Y:S10]  /*382a0*/  @!UPT UIADD3 URZ, URZ, URZ, URZ ;  /* 0x0000003f3f3ff290 */ /* 0x000ff4000fffe03f */
[----:B------:R-:W-:Y:S01]  /*382b0*/  STL.64 [R1+0x210], R20 ;  /* 0x0002101401007387 */ /* 0x000fe20000100a00 */
[----:B------:R0:W-:Y:S03]  /*382c0*/  STL.64 [R1+0x218], R22 ;  /* 0x0002181601007387 */ /* 0x0001e60000100a00 */
[----:B0-----:R-:W3:Y:S01]  /*382d0*/  LDL.LU.64 R22, [R1+0x20f8] ;  /* 0x0020f80001167983 */ /* 0x001ee20000300a00 */
[----:B------:R-:W3:Y:S02]  /*382e0*/  LDL.LU.64 R20, [R1+0x20f0] ;  /* 0x0020f00001147983 */ /* 0x000ee40000300a00 */
[----:B------:R-:W-:Y:S02]  /*382f0*/  IMAD.MOV.U32 R26, RZ, RZ, R2 ;  /* 0x000000ffff1a7224 */ /* 0x000fe400078e0002 */
[----:B------:R-:W-:Y:S01]  /*38300*/  IMAD.MOV.U32 R27, RZ, RZ, R0 ;  /* 0x000000ffff1b7224 */ /* 0x000fe200078e0000 */
[----:B--2---:R-:W-:Y:S01]  /*38310*/  HMMA.16816.F32 R12, R16, R10, R12 ;  /* 0x0000000a100c723c */ /* 0x004fe2000000180c */
[----:B------:R-:W-:-:S02]  /*38320*/  IMAD.MOV.U32 R3, RZ, RZ, R11 ;  /* 0x000000ffff037224 */ /* 0x000fc400078e000b */
[----:B------:R-:W-:Y:S11]  /*38330*/  IMAD.MOV.U32 R4, RZ, RZ, R10 ;  /* 0x000000ffff047224 */ /* 0x000ff600078e000a */
[----:B------:R-:W-:Y:S09]  /*38340*/  @!UPT UIADD3 URZ, URZ, URZ, URZ ;  /* 0x0000003f3f3ff290 */ /* 0x000ff2000fffe03f */
[----:B------:R-:W-:Y:S01]  /*38350*/  STL.64 [R1+0x200], R12 ;  /* 0x0002000c01007387 */ /* 0x000fe20000100a00 */
[----:B------:R3:W-:Y:S02]  /*38360*/  STL.64 [R1+0x208], R14 ;  /* 0x0002080e01007387 */ /* 0x0007e40000100a00 */
[C---:B---3--:R-:W-:Y:S01]  /*38370*/  HMMA.16816.F32 R12, R16.reuse, R26, R20 ;  /* 0x0000001a100c723c */ /* 0x048fe20000001814 */
[----:B------:R-:W-:Y:S01]  /*38380*/  STL [R1+0x1fe0], R3 ;  /* 0x001fe00301007387 */ /* 0x000fe20000100800 */
[----:B------:R-:W-:Y:S02]  /*38390*/  STL [R1+0x1fdc], R4 ;  /* 0x001fdc0401007387 */ /* 0x000fe40000100800 */
[----:B------:R0:W-:Y:S02]  /*383a0*/  STL.64 [R1+0x20e8], R6 ;  /* 0x0020e80601007387 */ /* 0x0001e40000100a00 */
[----:B0-----:R-:W2:Y:S01]  /*383b0*/  LDL.LU.64 R6, [R1+0x78] ;  /* 0x0000780001067983 */ /* 0x001ea20000300a00 */
[----:B------:R-:W3:Y:S11]  /*383c0*/  LDL.LU R8, [R1+0x7f0] ;  /* 0x0007f00001087983 */ /* 0x000ef60000300800 */
[----:B------:R-:W-:Y:S05]  /*383d0*/  @!UPT UIADD3 URZ, URZ, URZ, URZ ;  /* 0x0000003f3f3ff290 */ /* 0x000fea000fffe03f */
[----:B------:R-:W-:Y:S01]  /*383e0*/  STL.64 [R1+0x1f0], R12 ;  /* 0x0001f00c01007387 */ /* 0x000fe20000100a00 */
[----:B------:R0:W-:Y:S02]  /*383f0*/  STL.64 [R1+0x1f8], R14 ;  /* 0x0001f80e01007387 */ /* 0x0001e40000100a00 */
[----:B------:R-:W3:Y:S02]  /*38400*/  LDL.LU R9, [R1+0x7f4] ;  /* 0x0007f40001097983 */ /* 0x000ee40000300800 */
[----:B------:R-:W4:Y:S01]  /*38410*/  LDL.LU R10, [R1+0x7f8] ;  /* 0x0007f800010a7983 */ /* 0x000f220000300800 */
[----:B------:R-:W4:Y:S04]  /*38420*/  LDL.LU R11, [R1+0x7fc] ;  /* 0x0007fc00010b7983 */ /* 0x000f280000300800 */
[----:B0-----:R-:W2:Y:S04]  /*38430*/  LDL.LU.64 R14, [R1+0x68] ;  /* 0x00006800010e7983 */ /* 0x001ea80000300a00 */
[----:B----4-:R0:W-:Y:S01]  /*38440*/  STL.64 [R1+0x20a8], R10 ;  /* 0x0020a80a01007387 */ /* 0x0101e20000100a00 */
[----:B---3--:R-:W-:Y:S03]  /*38450*/  STL.64 [R1+0x20a0], R8 ;  /* 0x0020a00801007387 */ /* 0x008fe60000100a00 */
[----:B0-----:R-:W3:Y:S04]  /*38460*/  LDL.LU.64 R10, [R1+0x38] ;  /* 0x00003800010a7983 */ /* 0x001ee80000300a00 */
[----:B---3--:R0:W-:Y:S04]  /*38470*/  STL.64 [R1+0x20b8], R10 ;  /* 0x0020b80a01007387 */ /* 0x0081e80000100a00 */
[----:B0-----:R-:W3:Y:S04]  /*38480*/  LDL.LU.64 R10, [R1+0x48] ;  /* 0x00004800010a7983 */ /* 0x001ee80000300a00 */
[----:B---3--:R0:W-:Y:S04]  /*38490*/  STL.64 [R1+0x20d0], R10 ;  /* 0x0020d00a01007387 */ /* 0x0081e80000100a00 */
[----:B0-----:R-:W3:Y:S01]  /*384a0*/  LDL.LU.64 R10, [R1+0x58] ;  /* 0x00005800010a7983 */ /* 0x001ee20000300a00 */
[----:B------:R-:W4:Y:S03]  /*384b0*/  LDL.LU.64 R22, [R1+0x28] ;  /* 0x0000280001167983 */ /* 0x000f260000300a00 */
        /* <DEDUP_REMOVED lines=13> */
[----:B0-----:R-:W3:Y:S01]  /*38590*/  LDL.LU R20, [R1+0x820] ;  /* 0x0008200001147983 */ /* 0x001ee20000300800 */
[----:B------:R-:W3:Y:S02]  /*385a0*/  LDL.LU R21, [R1+0x824] ;  /* 0x0008240001157983 */ /* 0x000ee40000300800 */
[----:B------:R-:W3:Y:S02]  /*385b0*/  LDL.LU R22, [R1+0x828] ;  /* 0x0008280001167983 */ /* 0x000ee40000300800 */
[----:B------:R-:W3:Y:S01]  /*385c0*/  LDL.LU R23, [R1+0x82c] ;  /* 0x00082c0001177983 */ /* 0x000ee20000300800 */
[----:B------:R0:W-:Y:S01]  /*385d0*/  STL.64 [R1+0x1fc8], R26 ;  /* 0x001fc81a01007387 */ /* 0x0001e20000100a00 */
[----:B------:R-:W2:Y:S02]  /*385e0*/  LDL.LU R24, [R1+0x1e0] ;  /* 0x0001e00001187983 */ /* 0x000ea40000300800 */
[----:B------:R-:W2:Y:S01]  /*385f0*/  LDL.LU R25, [R1+0x1e4] ;  /* 0x0001e40001197983 */ /* 0x000ea20000300800 */
[----:B0-----:R-:W2:Y:S01]  /*38600*/  LDL.LU R26, [R1+0x1e8] ;  /* 0x0001e800011a7983 */ /* 0x001ea20000300800 */
[----:B------:R-:W2:Y:S02]  /*38610*/  LDL.LU R27, [R1+0x1ec] ;  /* 0x0001ec00011b7983 */ /* 0x000ea40000300800 */
[----:B------:R-:W-:Y:S01]  /*38620*/  IMAD.MOV.U32 R5, RZ, RZ, R7 ;  /* 0x000000ffff057224 */ /* 0x000fe200078e0007 */
[C---:B--2---:R-:W-:Y:S11]  /*38630*/  HMMA.16816.F32 R24, R16.reuse, R6, R24 ;  /* 0x000000061018723c */ /* 0x044ff60000001818 */
[----:B------:R-:W-:Y:S11]  /*38640*/  @!UPT UIADD3 URZ, URZ, URZ, URZ ;  /* 0x0000003f3f3ff290 */ /* 0x000ff6000fffe03f */
[----:B------:R-:W-:Y:S01]  /*38650*/  @!UPT UIADD3 URZ, URZ, URZ, URZ ;  /* 0x0000003f3f3ff290 */ /* 0x000fe2000fffe03f */
[----:B------:R0:W-:Y:S01]  /*38660*/  STL.64 [R1+0x1e0], R24 ;  /* 0x0001e01801007387 */ /* 0x0001e20000100a00 */
[----:B------:R-:W-:Y:S02]  /*38670*/  STL.64 [R1+0x1e8], R26 ;  /* 0x0001e81a01007387 */ /* 0x000fe40000100a00 */
[----:B0-----:R-:W-:Y:S02]  /*38680*/  IMAD.MOV.U32 R24, RZ, RZ, R6 ;  /* 0x000000ffff187224 */ /* 0x001fe400078e0006 */
[----:B------:R-:W2:Y:S01]  /*38690*/  LDL.LU.64 R6, [R1+0x20e8] ;  /* 0x0020e80001067983 */ /* 0x000ea20000300a00 */
[----:B------:R-:W-:Y:S02]  /*386a0*/  STL [R1+0x1fe8], R5 ;  /* 0x001fe80501007387 */ /* 0x000fe40000100800 */
[----:B------:R0:W-:Y:S02]  /*386b0*/  STL [R1+0x1fe4], R24 ;  /* 0x001fe41801007387 */ /* 0x0001e40000100800 */
[----:B0-----:R-:W4:Y:S01]  /*386c0*/  LDL.LU R24, [R1+0x1d0] ;  /* 0x0001d00001187983 */ /* 0x001f220000300800 */
[----:B------:R-:W4:Y:S02]  /*386d0*/  LDL.LU R25, [R1+0x1d4] ;  /* 0x0001d40001197983 */ /* 0x000f240000300800 */
[----:B------:R-:W4:Y:S02]  /*386e0*/  LDL.LU R26, [R1+0x1d8] ;  /* 0x0001d800011a7983 */ /* 0x000f240000300800 */
[----:B------:R-:W4:Y:S02]  /*386f0*/  LDL.LU R27, [R1+0x1dc] ;  /* 0x0001dc00011b7983 */ /* 0x000f240000300800 */
[C---:B----4-:R-:W-:Y:S11]  /*38700*/  HMMA.16816.F32 R24, R16.reuse, R14, R24 ;  /* 0x0000000e1018723c */ /* 0x050ff60000001818 */
[----:B------:R-:W-:Y:S11]  /*38710*/  @!UPT UIADD3 URZ, URZ, URZ, URZ ;  /* 0x0000003f3f3ff290 */ /* 0x000ff6000fffe03f */
[----:B------:R-:W-:Y:S01]  /*38720*/  @!UPT UIADD3 URZ, URZ, URZ, URZ ;  /* 0x0000003f3f3ff290 */ /* 0x000fe2000fffe03f */
[----:B------:R0:W-:Y:S01]  /*38730*/  STL.64 [R1+0x1d0], R24 ;  /* 0x0001d01801007387 */ /* 0x0001e20000100a00 */
[----:B------:R1:W-:Y:S02]  /*38740*/  STL.64 [R1+0x1d8], R26 ;  /* 0x0001d81a01007387 */ /* 0x0003e40000100a00 */
[----:B0-----:R-:W-:Y:S02]  /*38750*/  IMAD.MOV.U32 R25, RZ, RZ, R15 ;  /* 0x000000ffff197224 */ /* 0x001fe400078e000f */
[----:B-1----:R-:W-:Y:S02]  /*38760*/  IMAD.MOV.U32 R26, RZ, RZ, R14 ;  /* 0x000000ffff1a7224 */ /* 0x002fe400078e000e */
[----:B------:R-:W4:Y:S01]  /*38770*/  LDL.LU.64 R14, [R1+0x8] ;  /* 0x00000800010e7983 */ /* 0x000f220000300a00 */
[C---:B---3--:R-:W-:Y:S01]  /*38780*/  HMMA.16816.F32 R20, R16.reuse, R10, R20 ;  /* 0x0000000a1014723c */ /* 0x048fe20000001814 */
[----:B------:R-:W-:Y:S02]  /*38790*/  IMAD.MOV.U32 R29, RZ, RZ, R10 ;  /* 0x000000ffff1d7224 */ /* 0x000fe400078e000a */
[----:B------:R-:W-:Y:S01]  /*387a0*/  IMAD.MOV.U32 R27, RZ, RZ, R11 ;  /* 0x000000ffff1b7224 */ /* 0x000fe200078e000b */
[----:B----4-:R0:W-:Y:S01]  /*387b0*/  STL.64 [R1+0x2088], R14 ;  /* 0x0020880e01007387 */ /* 0x0101e20000100a00 */
[----:B------:R-:W3:Y:S02]  /*387c0*/  LDL.LU R12, [R1+0x7e0] ;  /* 0x0007e000010c7983 */ /* 0x000ee40000300800 */
[----:B------:R-:W3:Y:S01]  /*387d0*/  LDL.LU R13, [R1+0x7e4] ;  /* 0x0007e400010d7983 */ /* 0x000ee20000300800 */
[----:B0-----:R-:W3:Y:S01]  /*387e0*/  LDL.LU R14, [R1+0x7e8] ;  /* 0x0007e800010e7983 */ /* 0x001ee20000300800 */
[----:B------:R-:W3:Y:S02]  /*387f0*/  LDL.LU R15, [R1+0x7ec] ;  /* 0x0007ec00010f7983 */ /* 0x000ee40000300800 */
[----:B------:R-:W-:Y:S11]  /*38800*/  STL [R1+0x1fec], R26 ;  /* 0x001fec1a01007387 */ /* 0x000ff60000100800 */
[----:B------:R-:W-:Y:S01]  /*38810*/  @!UPT UIADD3 URZ, URZ, URZ, URZ ;  /* 0x0000003f3f3ff290 */ /* 0x000fe2000fffe03f */
[----:B------:R-:W-:Y:S01]  /*38820*/  STL.64 [R1+0x820], R20 ;  /* 0x0008201401007387 */ /* 0x000fe20000100a00 */
[----:B------:R0:W-:Y:S04]  /*38830*/  STL.64 [R1+0x828], R22 ;  /* 0x0008281601007387 */ /* 0x0001e80000100a00 */
[----:B0-----:R-:W4:Y:S01]  /*38840*/  LDL.LU.64 R22, [R1+0x20e0] ;  /* 0x0020e00001167983 */ /* 0x001f220000300a00 */
[----:B------:R-:W4:Y:S02]  /*38850*/  LDL.LU.64 R20, [R1+0x20d8] ;  /* 0x0020d80001147983 */ /* 0x000f240000300a00 */
[----:B------:R-:W4:Y:S02]  /*38860*/  LDL.LU.64 R10, [R1+0x20d0] ;  /* 0x0020d000010a7983 */ /* 0x000f240000300a00 */
[----:B----4-:R-:W-:Y:S01]  /*38870*/  HMMA.16816.F32 R20, R16, R10, R20 ;  /* 0x0000000a1014723c */ /* 0x010fe20000001814 */
[----:B------:R-:W-:-:S02]  /*38880*/  IMAD.MOV.U32 R0, RZ, RZ, R10 ;  /* 0x000000ffff007224 */ /* 0x000fc400078e000a */
[----:B------:R-:W-:Y:S11]  /*38890*/  IMAD.MOV.U32 R28, RZ, RZ, R11 ;  /* 0x000000ffff1c7224 */ /* 0x000ff600078e000b */
[----:B------:R-:W-:Y:S09]  /*388a0*/  @!UPT UIADD3 URZ, URZ, URZ, URZ ;  /* 0x0000003f3f3ff290 */ /* 0x000ff2000fffe03f */
[----:B------:R-:W-:Y:S01]  /*388b0*/  STL.64 [R1+0x810], R20 ;  /* 0x0008101401007387 */ /* 0x000fe20000100a00 */
[----:B------:R0:W-:Y:S03]  /*388c0*/  STL.64 [R1+0x818], R22 ;  /* 0x0008181601007387 */ /* 0x0001e60000100a00 */
        /* <DEDUP_REMOVED lines=12> */
[----:B--2---:R-:W-:Y:S01]  /*38990*/  STL.64 [R1+0x2080], R6 ;  /* 0x0020800601007387 */ /* 0x004fe20000100a00 */
[----:B------:R0:W-:Y:S04]  /*389a0*/  STL [R1+0x2078], R4 ;  /* 0x0020780401007387 */ /* 0x0001e80000100800 */
[----:B0-----:R-:W2:Y:S01]  /*389b0*/  LDL.LU R4, [R1+0x7d0] ;  /* 0x0007d00001047983 */ /* 0x001ea20000300800 */
[----:B------:R-:W2:Y:S02]  /*389c0*/  LDL.LU R5, [R1+0x7d4] ;  /* 0x0007d40001057983 */ /* 0x000ea40000300800 */
[----:B------:R-:W2:Y:S02]  /*389d0*/  LDL.LU R6, [R1+0x7d8] ;  /* 0x0007d80001067983 */ /* 0x000ea40000300800 */
[----:B------:R-:W2:Y:S01]  /*389e0*/  LDL.LU R7, [R1+0x7dc] ;  /* 0x0007dc0001077983 */ /* 0x000ea20000300800 */
        /* <DEDUP_REMOVED lines=8> */
[----:B------:R-:W3:Y:S02]  /*38a70*/  LDL.LU.64 R22, [R1+0x2090] ;  /* 0x0020900001167983 */ /* 0x000ee40000300a00 */
[C---:B---3--:R-:W-:Y:S01]  /*38a80*/  HMMA.16816.F32 R12, R16.reuse, R22, R12 ;  /* 0x00000016100c723c */ /* 0x048fe2000000180c */
[----:B----4-:R-:W-:Y:S01]  /*38a90*/  STL.64 [R1+0x2058], R10 ;  /* 0x0020580a01007387 */ /* 0x010fe20000100a00 */
[----:B------:R0:W-:Y:S03]  /*38aa0*/  STL.64 [R1+0x2050], R8 ;  /* 0x0020500801007387 */ /* 0x0001e60000100a00 */
[----:B0-----:R-:W3:Y:S01]  /*38ab0*/  LDL.LU R8, [R1+0x7c0] ;  /* 0x0007c00001087983 */ /* 0x001ee20000300800 */
[----:B------:R-:W3:Y:S02]  /*38ac0*/  LDL.LU R9, [R1+0x7c4] ;  /* 0x0007c40001097983 */ /* 0x000ee40000300800 */
[----:B------:R-:W3:Y:S02]  /*38ad0*/  LDL.LU R10, [R1+0x7c8] ;  /* 0x0007c800010a7983 */ /* 0x000ee40000300800 */
[----:B------:R-:W3:Y:S11]  /*38ae0*/  LDL.LU R11, [R1+0x7cc] ;  /* 0x0007cc00010b7983 */ /* 0x000ef60000300800 */
[----:B------:R-:W-:Y:S02]  /*38af0*/  @!UPT UIADD3 URZ, URZ, URZ, URZ ;  /* 0x0000003f3f3ff290 */ /* 0x000fe4000fffe03f */
[----:B------:R-:W-:Y:S01]  /*38b00*/  STL.64 [R1+0x7e0], R12 ;  /* 0x0007e00c01007387 */ /* 0x000fe20000100a00 */
[----:B------:R0:W-:Y:S03]  /*38b10*/  STL.64 [R1+0x7e8], R14 ;  /* 0x0007e80e01007387 */ /* 0x0001e60000100a00 */
[----:B0-----:R-:W2:Y:S01]  /*38b20*/  LDL.LU.64 R14, [R1+0x2088] ;  /* 0x00208800010e7983 */ /* 0x001ea20000300a00 */
[----:B------:R-:W4:Y:S02]  /*38b30*/  LDL.LU R20, [R1+0x1c0] ;  /* 0x0001c00001147983 */ /* 0x000f240000300800 */
[----:B------:R-:W-:Y:S02]  /*38b40*/  IMAD.MOV.U32 R24, RZ, RZ, R22 ;  /* 0x000000ffff187224 */ /* 0x000fe400078e0016 */
[----:B------:R-:W4:Y:S02]  /*38b50*/  LDL.LU R21, [R1+0x1c4] ;  /* 0x0001c40001157983 */ /* 0x000f240000300800 */
[----:B------:R-:W-:Y:S01]  /*38b60*/  IMAD.MOV.U32 R3, RZ, RZ, R23 ;  /* 0x000000ffff037224 */ /* 0x000fe200078e0017 */
[----:B------:R-:W3:Y:S01]  /*38b70*/  LDL.LU R22, [R1+0x1c8] ;  /* 0x0001c80001167983 */ /* 0x000ee20000300800 */
[----:B------:R-:W3:Y:S01]  /*38b80*/  LDL.LU R23, [R1+0x1cc] ;  /* 0x0001cc0001177983 */ /* 0x000ee20000300800 */
[C---:B--2---:R-:W-:Y:S02]  /*38b90*/  HMMA.16816.F32 R4, R16.reuse, R14, R4 ;  /* 0x0000000e1004723c */ /* 0x044fe40000001804 */
[----:B---3--:R-:W-:Y:S01]  /*38ba0*/  STL.64 [R1+0x2048], R22 ;  /* 0x0020481601007387 */ /* 0x008fe20000100a00 */
[----:B----4-:R0:W-:Y:S02]  /*38bb0*/  STL.64 [R1+0x2040], R20 ;  /* 0x0020401401007387 */ /* 0x0101e40000100a00 */
[----:B------:R-:W-:Y:S01]  /*38bc0*/  IMAD.MOV.U32 R26, RZ, RZ, R14 ;  /* 0x000000ffff1a7224 */ /* 0x000fe200078e000e */
[----:B0-----:R-:W2:Y:S01]  /*38bd0*/  LDL.LU R20, [R1+0x7b0] ;  /* 0x0007b00001147983 */ /* 0x001ea20000300800 */
[----:B------:R-:W2:Y:S02]  /*38be0*/  LDL.LU R21, [R1+0x7b4] ;  /* 0x0007b40001157983 */ /* 0x000ea40000300800 */
[----:B------:R-:W2:Y:S02]  /*38bf0*/  LDL.LU R22, [R1+0x7b8] ;  /* 0x0007b80001167983 */ /* 0x000ea40000300800 */
[----:B------:R-:W2:Y:S11]  /*38c00*/  LDL.LU R23, [R1+0x7bc] ;  /* 0x0007bc0001177983 */ /* 0x000eb60000300800 */
[----:B------:R-:W-:Y:S01]  /*38c10*/  @!UPT UIADD3 URZ, URZ, URZ, URZ ;  /* 0x0000003f3f3ff290 */ /* 0x000fe2000fffe03f */
[----:B------:R0:W-:Y:S01]  /*38c20*/  STL.64 [R1+0x7d0], R4 ;  /* 0x0007d00401007387 */ /* 0x0001e20000100a00 */
[----:B------:R1:W-:Y:S02]  /*38c30*/  STL.64 [R1+0x7d8], R6 ;  /* 0x0007d80601007387 */ /* 0x0003e40000100a00 */
[----:B0-----:R-:W-:Y:S01]  /*38c40*/  IMAD.MOV.U32 R5, RZ, RZ, R15 ;  /* 0x000000ffff057224 */ /* 0x001fe200078e000f */
[----:B-1----:R-:W3:Y:S01]  /*38c50*/  LDL.LU.64 R6, [R1+0x2080] ;  /* 0x0020800001067983 */ /* 0x002ee20000300a00 */
[----:B------:R-:W4:Y:S02]  /*38c60*/  LDL.LU R4, [R1+0x2078] ;  /* 0x0020780001047983 */ /* 0x000f240000300800 */
[----:B------:R-:W2:Y:S02]  /*38c70*/  LDL.LU.64 R14, [R1+0x2070] ;  /* 0x00207000010e7983 */ /* 0x000ea40000300a00 */
[----:B------:R-:W3:Y:S01]  /*38c80*/  LDL.LU.64 R12, [R1+0x2068] ;  /* 0x00206800010c7983 */ /* 0x000ee20000300a00 */
[----:B------:R-:W-:Y:S01]  /*38c90*/  STL.64 [R1+0x1ff8], R26 ;  /* 0x001ff81a01007387 */ /* 0x000fe20000100a00 */
[----:B------:R0:W-:Y:S03]  /*38ca0*/  STL.64 [R1+0x1ff0], R24 ;  /* 0x001ff01801007387 */ /* 0x0001e60000100a00 */
[----:B0-----:R-:W3:Y:S01]  /*38cb0*/  LDL.LU R24, [R1+0x120] ;  /* 0x0001200001187983 */ /* 0x001ee20000300800 */
[----:B------:R-:W3:Y:S02]  /*38cc0*/  LDL.LU R25, [R1+0x124] ;  /* 0x0001240001197983 */ /* 0x000ee40000300800 */
[----:B------:R-:W3:Y:S02]  /*38cd0*/  LDL.LU R26, [R1+0x128] ;  /* 0x00012800011a7983 */ /* 0x000ee40000300800 */
[----:B------:R-:W3:Y:S01]  /*38ce0*/  LDL.LU R27, [R1+0x12c] ;  /* 0x00012c00011b7983 */ /* 0x000ee20000300800 */
[----:B--2---:R-:W-:Y:S01]  /*38cf0*/  HMMA.16816.F32 R8, R16, R14, R8 ;  /* 0x0000000e1008723c */ /* 0x004fe20000001808 */
[----:B---3--:R0:W-:Y:S01]  /*38d00*/  STL.64 [R1+0x2008], R26 ;  /* 0x0020081a01007387 */ /* 0x0081e20000100a00 */
[----:B------:R-:W-:Y:S02]  /*38d10*/  STL.64 [R1+0x2000], R24 ;  /* 0x0020001801007387 */ /* 0x000fe40000100a00 */
[----:B0-----:R-:W-:-:S02]  /*38d20*/  IMAD.MOV.U32 R26, RZ, RZ, R6 ;  /* 0x000000ffff1a7224 */ /* 0x001fc400078e0006 */
[----:B------:R-:W-:Y:S01]  /*38d30*/  IMAD.MOV.U32 R27, RZ, RZ, R7 ;  /* 0x000000ffff1b7224 */ /* 0x000fe200078e0007 */
[----:B------:R-:W2:Y:S01]  /*38d40*/  LDL.LU R6, [R1+0x2064] ;  /* 0x0020640001067983 */ /* 0x000ea20000300800 */
[----:B------:R-:W2:Y:S03]  /*38d50*/  LDL.LU R7, [R1+0x2060] ;  /* 0x0020600001077983 */ /* 0x000ea60000300800 */
[----:B------:R-:W-:Y:S11]  /*38d60*/  STL.64 [R1+0x2018], R26 ;  /* 0x0020181a01007387 */ /* 0x000ff60000100a00 */
[----:B------:R-:W-:Y:S01]  /*38d70*/  @!UPT UIADD3 URZ, URZ, URZ, URZ ;  /* 0x0000003f3f3ff290 */ /* 0x000fe2000fffe03f */
[----:B------:R-:W-:Y:S02]  /*38d80*/  STL.64 [R1+0x7c0], R8 ;  /* 0x0007c00801007387 */ /* 0x000fe40000100a00 */
[----:B------:R0:W-:Y:S02]  /*38d90*/  STL.64 [R1+0x7c8], R10 ;  /* 0x0007c80a01007387 */ /* 0x0001e40000100a00 */
[----:B0-----:R-:W3:Y:S01]  /*38da0*/  LDL.LU.64 R10, [R1+0x2058] ;  /* 0x00205800010a7983 */ /* 0x001ee20000300a00 */
[----:B------:R-:W2:Y:S02]  /*38db0*/  LDL.LU.64 R8, [R1+0x2050] ;  /* 0x0020500001087983 */ /* 0x000ea40000300a00 */
[----:B------:R-:W-:Y:S02]  /*38dc0*/  IMAD.MOV.U32 R27, RZ, RZ, R12 ;  /* 0x000000ffff1b7224 */ /* 0x000fe400078e000c */
[----:B------:R0:W-:Y:S02]  /*38dd0*/  STL.64 [R1+0x2010], R14 ;  /* 0x0020100e01007387 */ /* 0x0001e40000100a00 */
[----:B------:R-:W-:Y:S01]  /*38de0*/  IMAD.MOV.U32 R26, RZ, RZ, R13 ;  /* 0x000000ffff1a7224 */ /* 0x000fe200078e000d */
[----:B------:R-:W2:Y:S01]  /*38df0*/  LDL.LU R12, [R1+0x130] ;  /* 0x00013000010c7983 */ /* 0x000ea20000300800 */
[----:B------:R-:W2:Y:S03]  /*38e00*/  LDL.LU R13, [R1+0x134] ;  /* 0x00013400010d7983 */ /* 0x000ea60000300800 */
[----:B0-----:R-:W2:Y:S01]  /*38e10*/  LDL.LU R14, [R1+0x138] ;  /* 0x00013800010e7983 */ /* 0x001ea20000300800 */
[----:B------:R-:W2:Y:S01]  /*38e20*/  LDL.LU R15, [R1+0x13c] ;  /* 0x00013c00010f7983 */ /* 0x000ea20000300800 */
[C---:B---3--:R-:W-:Y:S02]  /*38e30*/  HMMA.16816.F32 R20, R16.reuse, R10, R20 ;  /* 0x0000000a1014723c */ /* 0x048fe40000001814 */
        /* <DEDUP_REMOVED lines=10> */
[----:B------:R-:W3:Y:S02]  /*38ee0*/  LDL.LU.64 R20, [R1+0x2040] ;  /* 0x0020400001147983 */ /* 0x000ee40000300a00 */
[----:B------:R-:W-:Y:S01]  /*38ef0*/  STL.64 [R1+0x1ee8], R10 ;  /* 0x001ee80a01007387 */ /* 0x000fe20000100a00 */
[----:B---3--:R-:W-:Y:S01]  /*38f00*/  HMMA.16816.F32 R16, R16, R6, R20 ;  /* 0x000000061010723c */ /* 0x008fe20000001814 */
[----:B------:R-:W2:Y:S01]  /*38f10*/  LDL.LU.64 R22, [R1+0x2038] ;  /* 0x0020380001167983 */ /* 0x000ea20000300a00 */
[----:B------:R-:W2:Y:S11]  /*38f20*/  LDL.LU.64 R20, [R1+0x2030] ;  /* 0x0020300001147983 */ /* 0x000eb60000300a00 */
[----:B------:R-:W-:Y:S10]  /*38f30*/  @!UPT UIADD3 URZ, URZ, URZ, URZ ;  /* 0x0000003f3f3ff290 */ /* 0x000ff4000fffe03f */
[----:B------:R-:W-:Y:S01]  /*38f40*/  STL.64 [R1+0x1c0], R16 ;  /* 0x0001c01001007387 */ /* 0x000fe20000100a00 */
[----:B------:R0:W-:Y:S03]  /*38f50*/  STL.64 [R1+0x1c8], R18 ;  /* 0x0001c81201007387 */ /* 0x0001e60000100a00 */
[----:B0-----:R-:W3:Y:S01]  /*38f60*/  LDL.LU R18, [R1+0xa8] ;  /* 0x0000a80001127983 */ /* 0x001ee20000300800 */
[----:B------:R-:W3:Y:S02]  /*38f70*/  LDL.LU R19, [R1+0xac] ;  /* 0x0000ac0001137983 */ /* 0x000ee40000300800 */
[----:B------:R-:W-:Y:S01]  /*38f80*/  STL.64 [R1+0x1ec8], R6 ;  /* 0x001ec80601007387 */ /* 0x000fe20000100a00 */
        /* <DEDUP_REMOVED lines=14> */
[----:B---3--:R-:W-:Y:S01]  /*39070*/  HMMA.16816.F32 R16, R20, R18, R24 ;  /* 0x000000121410723c */ /* 0x008fe20000001818 */
[----:B------:R-:W3:Y:S01]  /*39080*/  LDL.LU.64 R26, [R1+0x1ff8] ;  /* 0x001ff800011a7983 */ /* 0x000ee20000300a00 */
[----:B------:R-:W4:Y:S02]  /*39090*/  LDL.LU.64 R24, [R1+0x1ff0] ;  /* 0x001ff00001187983 */ /* 0x000f240000300a00 */
[----:B------:R-:W4:Y:S02]  /*390a0*/  LDL.LU.64 R12, [R1+0x1100] ;  /* 0x00110000010c7983 */ /* 0x000f240000300a00 */
[----:B--2---:R0:W-:Y:S02]  /*390b0*/  STL.64 [R1+0x1f08], R14 ;  /* 0x001f080e01007387 */ /* 0x0041e40000100a00 */
[----:B0-----:R-:W-:Y:S11]  /*390c0*/  IMAD.MOV.U32 R15, RZ, RZ, R5 ;  /* 0x000000ffff0f7224 */ /* 0x001ff600078e0005 */
[----:B------:R-:W-:Y:S04]  /*390d0*/  @!UPT UIADD3 URZ, URZ, URZ, URZ ;  /* 0x0000003f3f3ff290 */ /* 0x000fe8000fffe03f */
[----:B------:R-:W-:Y:S01]  /*390e0*/  STL.64 [R1+0x120], R16 ;  /* 0x0001201001007387 */ /* 0x000fe20000100a00 */
[----:B------:R-:W-:Y:S02]  /*390f0*/  STL.64 [R1+0x128], R18 ;  /* 0x0001281201007387 */ /* 0x000fe40000100a00 */
[----:B---3--:R-:W-:Y:S01]  /*39100*/  IMAD.MOV.U32 R14, RZ, RZ, R26 ;  /* 0x000000ffff0e7224 */ /* 0x008fe200078e001a */
[----:B----4-:R-:W-:Y:S01]  /*39110*/  STL.64 [R1+0x1f00], R12 ;  /* 0x001f000c01007387 */ /* 0x010fe20000100a00 */
[----:B------:R-:W2:Y:S02]  /*39120*/  LDL.LU R26, [R1+0x1fec] ;  /* 0x001fec00011a7983 */ /* 0x000ea40000300800 */
[----:B------:R-:W3:Y:S02]  /*39130*/  LDL.LU R5, [R1+0x1fe8] ;  /* 0x001fe80001057983 */ /* 0x000ee40000300800 */
[----:B------:R0:W-:Y:S02]  /*39140*/  STL.64 [R1+0x1f20], R14 ;  /* 0x001f200e01007387 */ /* 0x0001e40000100a00 */
[----:B0-----:R-:W-:-:S02]  /*39150*/  IMAD.MOV.U32 R14, RZ, RZ, R24 ;  /* 0x000000ffff0e7224 */ /* 0x001fc400078e0018 */
[----:B------:R-:W-:Y:S01]  /*39160*/  IMAD.MOV.U32 R15, RZ, RZ, R3 ;  /* 0x000000ffff0f7224 */ /* 0x000fe200078e0003 */
[----:B------:R-:W4:Y:S01]  /*39170*/  LDL.LU R24, [R1+0x1fe4] ;  /* 0x001fe40001187983 */ /* 0x000f220000300800 */
[----:B------:R-:W2:Y:S03]  /*39180*/  LDL.LU R3, [R1+0x1fe0] ;  /* 0x001fe00001037983 */ /* 0x000ea60000300800 */
[----:B------:R0:W-:Y:S02]  /*39190*/  STL.64 [R1+0x1f38], R14 ;  /* 0x001f380e01007387 */ /* 0x0001e40000100a00 */
[----:B0-----:R-:W-:Y:S02]  /*391a0*/  IMAD.MOV.U32 R14, RZ, RZ, R9 ;  /* 0x000000ffff0e7224 */ /* 0x001fe400078e0009 */
[----:B------:R-:W-:-:S05]  /*391b0*/  IMAD.MOV.U32 R15, RZ, RZ, R8 ;  /* 0x000000ffff0f7224 */ /* 0x000fca00078e0008 */
[----:B------:R-:W-:Y:S01]  /*391c0*/  STL.64 [R1+0x1f50], R14 ;  /* 0x001f500e01007387 */ /* 0x000fe20000100a00 */
[----:B------:R-:W2:Y:S02]  /*391d0*/  LDL.LU.64 R10, [R1+0x10f8] ;  /* 0x0010f800010a7983 */ /* 0x000ea40000300a00 */
[----:B------:R-:W3:Y:S01]  /*391e0*/  LDL.LU.64 R8, [R1+0x10f0] ;  /* 0x0010f00001087983 */ /* 0x000ee20000300a00 */
        /* <DEDUP_REMOVED lines=8> */
[----:B------:R-:W4:Y:S01]  /*39270*/  LDL.LU R4, [R1+0x1fdc] ;  /* 0x001fdc0001047983 */ /* 0x000f220000300800 */
[----:B------:R-:W4:Y:S03]  /*39280*/  LDL.LU R2, [R1+0x1fd8] ;  /* 0x001fd80001027983 */ /* 0x000f260000300800 */
[----:B------:R-:W-:Y:S04]  /*39290*/  STL.64 [R1+0x1f68], R14 ;  /* 0x001f680e01007387 */ /* 0x000fe80000100a00 */
[----:B---3--:R-:W-:Y:S01]  /*392a0*/  STL.64 [R1+0x1f18], R10 ;  /* 0x001f180a01007387 */ /* 0x008fe20000100a00 */
[----:B--2---:R0:W-:Y:S03]  /*392b0*/  STL.64 [R1+0x1f10], R8 ;  /* 0x001f100801007387 */ /* 0x0041e60000100a00 */
        /* <DEDUP_REMOVED lines=26> */
[----:B------:R4:W-:Y:S01]  /*39460*/  STL.64 [R1+0x1fb0], R14 ;  /* 0x001fb00e01007387 */ /* 0x0009e20000100a00 */
[----:B------:R-:W2:Y:S02]  /*39470*/  LDL.LU R16, [R1+0x100] ;  /* 0x0001000001107983 */ /* 0x000ea40000300800 */
[----:B------:R-:W2:Y:S02]  /*39480*/  LDL.LU R17, [R1+0x104] ;  /* 0x0001040001117983 */ /* 0x000ea40000300800 */
[----:B------:R-:W2:Y:S01]  /*39490*/  LDL.LU R18, [R1+0x108] ;  /* 0x0001080001127983 */ /* 0x000ea20000300800 */
[----:B------:R-:W2:Y:S01]  /*394a0*/  LDL.LU R19, [R1+0x10c] ;  /* 0x00010c0001137983 */ /* 0x000ea20000300800 */
[----:B----4-:R-:W-:-:S03]  /*394b0*/  IMAD.MOV.U32 R14, RZ, RZ, R24 ;  /* 0x000000ffff0e7224 */ /* 0x010fc600078e0018 */
[----:B------:R-:W4:Y:S01]  /*394c0*/  LDL.LU R24, [R1+0x110] ;  /* 0x0001100001187983 */ /* 0x000f220000300800 */
[----:B------:R-:W4:Y:S02]  /*394d0*/  LDL.LU R25, [R1+0x114] ;  /* 0x0001140001197983 */ /* 0x000f240000300800 */
[----:B------:R-:W4:Y:S02]  /*394e0*/  LDL.LU R26, [R1+0x118] ;  /* 0x00011800011a7983 */ /* 0x000f240000300800 */
[----:B------:R-:W4:Y:S01]  /*394f0*/  LDL.LU R27, [R1+0x11c] ;  /* 0x00011c00011b7983 */ /* 0x000f220000300800 */
        /* <DEDUP_REMOVED lines=26> */
[----:B------:R-:W-:-:S05]  /*396a0*/  IMAD.MOV.U32 R15, RZ, RZ, R5 ;  /* 0x000000ffff0f7224 */ /* 0x000fca00078e0005 */
[C---:B----4-:R-:W-:Y:S01]  /*396b0*/  HMMA.16816.F32 R4, R20.reuse, R6, R24 ;  /* 0x000000061404723c */ /* 0x050fe20000001818 */
[----:B---3--:R-:W-:Y:S01]  /*396c0*/  STL.64 [R1+0x1fc0], R10 ;  /* 0x001fc00a01007387 */ /* 0x008fe20000100a00 */
[----:B--2---:R0:W-:Y:S03]  /*396d0*/  STL.64 [R1+0x1fb8], R8 ;  /* 0x001fb80801007387 */ /* 0x0041e60000100a00 */
[----:B0-----:R-:W2:Y:S01]  /*396e0*/  LDL.LU R8, [R1+0xf0] ;  /* 0x0000f00001087983 */ /* 0x001ea20000300800 */
[----:B------:R-:W2:Y:S02]  /*396f0*/  LDL.LU R9, [R1+0xf4] ;  /* 0x0000f40001097983 */ /* 0x000ea40000300800 */
[----:B------:R-:W2:Y:S02]  /*39700*/  LDL.LU R10, [R1+0xf8] ;  /* 0x0000f800010a7983 */ /* 0x000ea40000300800 */
[----:B------:R-:W2:Y:S01]  /*39710*/  LDL.LU R11, [R1+0xfc] ;  /* 0x0000fc00010b7983 */ /* 0x000ea20000300800 */
[----:B------:R-:W3:Y:S02]  /*39720*/  LDL.LU.64 R26, [R1+0x1fc8] ;  /* 0x001fc800011a7983 */ /* 0x000ee40000300a00 */
[C---:B---3--:R-:W-:Y:S08]  /*39730*/  HMMA.16816.F32 R24, R20.reuse, R26, R16 ;  /* 0x0000001a1418723c */ /* 0x048ff00000001810 */
[C---:B--2---:R-:W-:Y:S01]  /*39740*/  HMMA.16816.F32 R12, R20.reuse, R14, R8 ;  /* 0x0000000e140c723c */ /* 0x044fe20000001808 */
[----:B------:R-:W2:Y:S01]  /*39750*/  LDL.64 R18, [R1+0x10d0] ;  /* 0x0010d00001127983 */ /* 0x000ea20000100a00 */
[----:B------:R0:W-:Y:S02]  /*39760*/  STL.64 [R1+0x110], R4 ;  /* 0x0001100401007387 */ /* 0x0001e40000100a00 */
[----:B------:R-:W-:Y:S01]  /*39770*/  STL.64 [R1+0x118], R6 ;  /* 0x0001180601007387 */ /* 0x000fe20000100a00 */
[----:B0-----:R-:W3:Y:S10]  /*39780*/  LDL.LU.64 R4, [R1+0x10d8] ;  /* 0x0010d80001047983 */ /* 0x001ef40000300a00 */
[----:B------:R0:W-:Y:S01]  /*39790*/  STL.64 [R1+0x100], R24 ;  /* 0x0001001801007387 */ /* 0x0001e20000100a00 */
[----:B------:R-:W-:Y:S03]  /*397a0*/  STL.64 [R1+0x108], R26 ;  /* 0x0001081a01007387 */ /* 0x000fe60000100a00 */
[----:B0-----:R-:W4:Y:S01]  /*397b0*/  LDL.LU R25, [R1+0x13f4] ;  /* 0x0013f40001197983 */ /* 0x001f220000300800 */
[----:B------:R-:W2:Y:S02]  /*397c0*/  LDL.LU.64 R10, [R1+0x1fc0] ;  /* 0x001fc000010a7983 */ /* 0x000ea40000300a00 */
[----:B------:R-:W2:Y:S02]  /*397d0*/  LDL.LU.64 R8, [R1+0x1fb8] ;  /* 0x001fb80001087983 */ /* 0x000ea40000300a00 */
[----:B------:R-:W-:Y:S01]  /*397e0*/  STL.64 [R1+0xf0], R12 ;  /* 0x0000f00c01007387 */ /* 0x000fe20000100a00 */
[----:B------:R0:W-:Y:S04]  /*397f0*/  STL.64 [R1+0xf8], R14 ;  /* 0x0000f80e01007387 */ /* 0x0001e80000100a00 */
[----:B0-----:R-:W2:Y:S01]  /*39800*/  LDL.LU.64 R14, [R1+0x1fb0] ;  /* 0x001fb000010e7983 */ /* 0x001ea20000300a00 */
[----:B------:R-:W3:Y:S01]  /*39810*/  LDL.LU.64 R6, [R1+0x10e0] ;  /* 0x0010e00001067983 */ /* 0x000ee20000300a00 */
[C---:B--2---:R-:W-:Y:S02]  /*39820*/  HMMA.16816.F32 R12, R20.reuse, R14, R8 ;  /* 0x0000000e140c723c */ /* 0x044fe40000001808 */
[----:B---3--:R-:W-:Y:S01]  /*39830*/  STL.64 [R1+0x1ee0], R6 ;  /* 0x001ee00601007387 */ /* 0x008fe20000100a00 */
[----:B------:R0:W-:Y:S03]  /*39840*/  STL.64 [R1+0x1ed8], R4 ;  /* 0x001ed80401007387 */ /* 0x0001e60000100a00 */
[----:B0-----:R-:W2:Y:S01]  /*39850*/  LDL.LU R4, [R1+0x6a0] ;  /* 0x0006a00001047983 */ /* 0x001ea20000300800 */
[----:B------:R-:W2:Y:S02]  /*39860*/  LDL.LU R5, [R1+0x6a4] ;  /* 0x0006a40001057983 */ /* 0x000ea40000300800 */
[----:B------:R-:W3:Y:S02]  /*39870*/  LDL.LU.64 R10, [R1+0x1fa8] ;  /* 0x001fa800010a7983 */ /* 0x000ee40000300a00 */
[----:B------:R-:W3:Y:S11]  /*39880*/  LDL.LU.64 R8, [R1+0x1fa0] ;  /* 0x001fa00001087983 */ /* 0x000ef60000300a00 */
        /* <DEDUP_REMOVED lines=46> */
[----:B------:R-:W2:Y:S01]  /*39b70*/  LDL.LU.64 R12, [R1+0x1f00] ;  /* 0x001f0000010c7983 */ /* 0x000ea20000300a00 */
[----:B---3--:R-:W-:Y:S11]  /*39b80*/  HMMA.16816.F32 R8, R20, R14, R8 ;  /* 0x0000000e1408723c */ /* 0x008ff60000001808 */
[----:B------:R-:W-:Y:S11]  /*39b90*/  @!UPT UIADD3 URZ, URZ, URZ, URZ ;  /* 0x0000003f3f3ff290 */ /* 0x000ff6000fffe03f */
[----:B------:R-:W-:Y:S01]  /*39ba0*/  @!UPT UIADD3 URZ, URZ, URZ, URZ ;  /* 0x0000003f3f3ff290 */ /* 0x000fe2000fffe03f */
[----:B------:R-:W-:Y:S01]  /*39bb0*/  STL.64 [R1+0x6b0], R8 ;  /* 0x0006b00801007387 */ /* 0x000fe20000100a00 */
[----:B------:R0:W-:Y:S03]  /*39bc0*/  STL.64 [R1+0x6b8], R10 ;  /* 0x0006b80a01007387 */ /* 0x0001e60000100a00 */
[----:B0-----:R-:W3:Y:S01]  /*39bd0*/  LDL.LU.64 R10, [R1+0x1ef8] ;  /* 0x001ef800010a7983 */ /* 0x001ee20000300a00 */
[----:B------:R-:W4:Y:S02]  /*39be0*/  LDL.LU.64 R8, [R1+0x1ef0] ;  /* 0x001ef00001087983 */ /* 0x000f240000300a00 */
[----:B------:R-:W4:Y:S02]  /*39bf0*/  LDL.LU R26, [R1+0x140c] ;  /* 0x00140c00011a7983 */ /* 0x000f240000300800 */
[----:B------:R-:W4:Y:S01]  /*39c00*/  LDL.LU R27, [R1+0x146c] ;  /* 0x00146c00011b7983 */ /* 0x000f220000300800 */
[----:B--2---:R-:W-:Y:S01]  /*39c10*/  IADD3 R15, P0, R12, UR12, RZ ;  /* 0x0000000c0c0f7c10 */ /* 0x004fe2000ff1e0ff */
[----:B------:R-:W-:-:S02]  /*39c20*/  IMAD.MOV.U32 R6, RZ, RZ, R28 ;  /* 0x000000ffff067224 */ /* 0x000fc400078e001c */
[----:B------:R-:W-:Y:S01]  /*39c30*/  IMAD.MOV.U32 R7, RZ, RZ, R0 ;  /* 0x000000ffff077224 */ /* 0x000fe200078e0000 */
[----:B------:R-:W-:Y:S02]  /*39c40*/  IADD3.X R12, R13, UR6, RZ, P0, !PT ;  /* 0x000000060d0c7c10 */ /* 0x000fe400087fe4ff */
[----:B---3--:R-:W-:Y:S01]  /*39c50*/  IADD3 R16, P1, R10, UR12, RZ ;  /* 0x0000000c0a107c10 */ /* 0x008fe2000ff3e0ff */
[----:B----4-:R0:W-:Y:S03]  /*39c60*/  STL.64 [R1+0x1ed0], R26 ;  /* 0x001ed01a01007387 */ /* 0x0101e60000100a00 */
[----:B------:R-:W-:Y:S01]  /*39c70*/  IADD3.X R13, R11, UR6, RZ, P1, !PT ;  /* 0x000000060b0d7c10 */ /* 0x000fe20008ffe4ff */
[----:B0-----:R-:W2:Y:S01]  /*39c80*/  LDL.LU.64 R26, [R1+0x10e8] ;  /* 0x0010e800011a7983 */ /* 0x001ea20000300a00 */
[----:B------:R-:W3:Y:S02]  /*39c90*/  LDL.LU R29, [R1+0x1464] ;  /* 0x00146400011d7983 */ /* 0x000ee40000300800 */
[----:B------:R-:W4:Y:S02]  /*39ca0*/  LDL.LU R3, [R1+0x145c] ;  /* 0x00145c0001037983 */ /* 0x000f240000300800 */
[----:B------:R-:W2:Y:S01]  /*39cb0*/  LDL.LU R28, [R1+0x1454] ;  /* 0x00145400011c7983 */ /* 0x000ea20000300800 */
[----:B------:R-:W2:Y:S01]  /*39cc0*/  LDL.LU R0, [R1+0x144c] ;  /* 0x00144c0001007983 */ /* 0x000ea20000300800 */
[----:B------:R-:W2:Y:S01]  /*39cd0*/  LDL.LU.64 R10, [R1+0x1ee8] ;  /* 0x001ee800010a7983 */ /* 0x000ea20000300a00 */
[----:B------:R-:W-:-:S04]  /*39ce0*/  IADD3 R17, P2, R8, UR12, RZ ;  /* 0x0000000c08117c10 */ /* 0x000fc8000ff5e0ff */
[----:B------:R-:W-:Y:S02]  /*39cf0*/  IADD3.X R14, R9, UR6, RZ, P2, !PT ;  /* 0x00000006090e7c10 */ /* 0x000fe400097fe4ff */
[----:B------:R-:W-:-:S05]  /*39d00*/  IADD3 R18, P0, R18, UR12, RZ ;  /* 0x0000000c12127c10 */ /* 0x000fca000ff1e0ff */
[----:B------:R-:W-:Y:S01]  /*39d10*/  STL [R1+0x1ec0], R18 ;  /* 0x001ec01201007387 */ /* 0x000fe20000100800 */
[----:B------:R0:W-:Y:S03]  /*39d20*/  STL.64 [R1+0x1eb8], R16 ;  /* 0x001eb81001007387 */ /* 0x0001e60000100a00 */
[----:B0-----:R-:W3:Y:S01]  /*39d30*/  LDL.LU R16, [R1+0xd0] ;  /* 0x0000d00001107983 */ /* 0x001ee20000300800 */
[----:B------:R-:W3:Y:S02]  /*39d40*/  LDL.LU R17, [R1+0xd4] ;  /* 0x0000d40001117983 */ /* 0x000ee40000300800 */
[----:B------:R-:W3:Y:S01]  /*39d50*/  LDL.LU R18, [R1+0xd8] ;  /* 0x0000d80001127983 */ /* 0x000ee20000300800 */
[----:B--2---:R-:W-:Y:S01]  /*39d60*/  HMMA.16816.F32 R8, R20, R10, R4 ;  /* 0x0000000a1408723c */ /* 0x004fe20000001804 */
[----:B------:R-:W2:Y:S01]  /*39d70*/  LDL.LU.64 R6, [R1+0x1ee0] ;  /* 0x001ee00001067983 */ /* 0x000ea20000300a00 */
[----:B------:R-:W2:Y:S11]  /*39d80*/  LDL.LU.64 R4, [R1+0x1ed8] ;  /* 0x001ed80001047983 */ /* 0x000eb60000300a00 */
[----:B------:R-:W-:Y:S10]  /*39d90*/  @!UPT UIADD3 URZ, URZ, URZ, URZ ;  /* 0x0000003f3f3ff290 */ /* 0x000ff4000fffe03f */
[----:B------:R-:W-:Y:S01]  /*39da0*/  STL.64 [R1+0x6a0], R8 ;  /* 0x0006a00801007387 */ /* 0x000fe20000100a00 */
[----:B------:R0:W-:Y:S03]  /*39db0*/  STL.64 [R1+0x6a8], R10 ;  /* 0x0006a80a01007387 */ /* 0x0001e60000100a00 */
[----:B0-----:R-:W3:Y:S01]  /*39dc0*/  LDL.LU.64 R10, [R1+0x10d0] ;  /* 0x0010d000010a7983 */ /* 0x001ee20000300a00 */
[----:B------:R-:W-:Y:S01]  /*39dd0*/  IMAD.MOV.U32 R19, RZ, RZ, R2 ;  /* 0x000000ffff137224 */ /* 0x000fe200078e0002 */
[----:B--2---:R-:W-:-:S04]  /*39de0*/  IADD3 R9, P1, R4, UR12, RZ ;  /* 0x0000000c04097c10 */ /* 0x004fc8000ff3e0ff */
[----:B------:R-:W-:Y:S02]  /*39df0*/  IADD3.X R4, R5, UR6, RZ, P1, !PT ;  /* 0x0000000605047c10 */ /* 0x000fe40008ffe4ff */
[----:B---3--:R-:W-:Y:S01]  /*39e00*/  IADD3.X R2, R11, UR6, RZ, P0, !PT ;  /* 0x000000060b027c10 */ /* 0x008fe200087fe4ff */
[----:B------:R-:W-:Y:S01]  /*39e10*/  IADD3 R10, P0, R6, UR12, RZ ;  /* 0x0000000c060a7c10 */ /* 0x000fe2000ff1e0ff */
[----:B------:R-:W-:-:S04]  /*39e20*/  IADD3 R11, P2, R26, UR12, RZ ;  /* 0x0000000c1a0b7c10 */ /* 0x000fc8000ff5e0ff */
[----:B------:R0:W-:Y:S01]  /*39e30*/  STL [R1+0x1dfc], R10 ;  /* 0x001dfc0a01007387 */ /* 0x0001e20000100800 */
[----:B------:R1:W-:Y:S01]  /*39e40*/  STL [R1+0x1e00], R11 ;  /* 0x001e000b01007387 */ /* 0x0003e20000100800 */
[----:B------:R-:W-:Y:S01]  /*39e50*/  IADD3.X R5, R7, UR6, RZ, P0, !PT ;  /* 0x0000000607057c10 */ /* 0x000fe200087fe4ff */
[----:B0-----:R-:W-:Y:S02]  /*39e60*/  IMAD.MOV.U32 R10, RZ, RZ, R26 ;  /* 0x000000ffff0a7224 */ /* 0x001fe400078e001a */
[----:B-1----:R-:W-:Y:S02]  /*39e70*/  IMAD.MOV.U32 R11, RZ, RZ, R27 ;  /* 0x000000ffff0b7224 */ /* 0x002fe400078e001b */
[----:B------:R-:W2:Y:S01]  /*39e80*/  LDL.LU.64 R26, [R1+0x1ed0] ;  /* 0x001ed000011a7983 */ /* 0x000ea20000300a00 */
[----:B------:R-:W3:Y:S01]  /*39e90*/  LDL.LU.64 R6, [R1+0x1ec8] ;  /* 0x001ec80001067983 */ /* 0x000ee20000300a00 */
[----:B------:R-:W-:Y:S02]  /*39ea0*/  IADD3 R25, R25, 0x1, RZ ;  /* 0x0000000119197810 */ /* 0x000fe40007ffe0ff */
[----:B------:R-:W-:Y:S01]  /*39eb0*/  IADD3.X R8, R11, UR6, RZ, P2, !PT ;  /* 0x000000060b087c10 */ /* 0x000fe200097fe4ff */
[----:B------:R0:W-:Y:S02]  /*39ec0*/  STL [R1+0x1e04], R5 ;  /* 0x001e040501007387 */ /* 0x0001e40000100800 */
[----:B------:R-:W-:Y:S02]  /*39ed0*/  STL [R1+0x13f4], R25 ;  /* 0x0013f41901007387 */ /* 0x000fe40000100800 */
[----:B------:R-:W-:Y:S01]  /*39ee0*/  STL [R1+0x1e08], R8 ;  /* 0x001e080801007387 */ /* 0x000fe20000100800 */
[----:B---3--:R-:W-:Y:S03]  /*39ef0*/  HMMA.16816.F32 R20, R20, R6, R16 ;  /* 0x000000061414723c */ /* 0x008fe60000001810 */
[----:B------:R-:W3:Y:S01]  /*39f00*/  LDL.LU R18, [R1+0x1ec0] ;  /* 0x001ec00001127983 */ /* 0x000ee20000300800 */
[----:B------:R-:W3:Y:S02]  /*39f10*/  LDL.LU.64 R16, [R1+0x1eb8] ;  /* 0x001eb80001107983 */ /* 0x000ee40000300a00 */
[----:B------:R-:W-:-:S02]  /*39f20*/  IMAD.MOV.U32 R11, RZ, RZ, R14 ;  /* 0x000000ffff0b7224 */ /* 0x000fc400078e000e */
[----:B0-----:R-:W-:Y:S02]  /*39f30*/  IMAD.MOV.U32 R5, RZ, RZ, R4 ;  /* 0x000000ffff057224 */ /* 0x001fe400078e0004 */
[----:B------:R-:W-:Y:S01]  /*39f40*/  IMAD.MOV.U32 R4, RZ, RZ, R9 ;  /* 0x000000ffff047224 */ /* 0x000fe200078e0009 */
[----:B--2---:R-:W-:Y:S02]  /*39f50*/  IADD3 R26, P2, R26, UR12, RZ ;  /* 0x0000000c1a1a7c10 */ /* 0x004fe4000ff5e0ff */
[----:B------:R-:W-:-:S11]  /*39f60*/  IADD3 R27, P1, R27, UR12, RZ ;  /* 0x0000000c1b1b7c10 */ /* 0x000fd6000ff3e0ff */
[----:B------:R-:W-:Y:S02]  /*39f70*/  IMAD.MOV.U32 R6, RZ, RZ, R23 ;  /* 0x000000ffff067224 */ /* 0x000fe400078e0017 */
[----:B------:R-:W-:Y:S01]  /*39f80*/  IMAD.MOV.U32 R7, RZ, RZ, R22 ;  /* 0x000000ffff077224 */ /* 0x000fe200078e0016 */
[----:B------:R-:W-:Y:S01]  /*39f90*/  STL.64 [R1+0xd0], R20 ;  /* 0x0000d01401007387 */ /* 0x000fe20000100a00 */
[----:B------:R-:W-:Y:S02]  /*39fa0*/  STL.64 [R1+0xd8], R22 ;  /* 0x0000d81601007387 */ /* 0x000fe40000100a00 */
[----:B------:R0:W-:Y:S01]  /*39fb0*/  STL [R1+0x1e10], R6 ;  /* 0x001e100601007387 */ /* 0x0001e20000100800 */
[----:B------:R1:W-:Y:S01]  /*39fc0*/  STL [R1+0x1e0c], R7 ;  /* 0x001e0c0701007387 */ /* 0x0003e20000100800 */
[----:B0-----:R-:W-:Y:S02]  /*39fd0*/  IMAD.MOV.U32 R6, RZ, RZ, R15 ;  /* 0x000000ffff067224 */ /* 0x001fe400078e000f */
[----:B-1----:R-:W-:-:S05]  /*39fe0*/  IMAD.MOV.U32 R7, RZ, RZ, R12 ;  /* 0x000000ffff077224 */ /* 0x002fca00078e000c */
[----:B------:R0:W-:Y:S01]  /*39ff0*/  STL.64 [R1+0x1100], R6 ;  /* 0x0011000601007387 */ /* 0x0001e20000100a00 */
[----:B------:R-:W-:Y:S01]  /*3a000*/  IADD3 R29, P4, R29, UR12, RZ ;  /* 0x0000000c1d1d7c10 */ /* 0x000fe2000ff9e0ff */
[----:B0-----:R-:W-:Y:S02]  /*3a010*/  IMAD.MOV.U32 R7, RZ, RZ, R2 ;  /* 0x000000ffff077224 */ /* 0x001fe400078e0002 */
[----:B---3--:R-:W-:Y:S02]  /*3a020*/  IMAD.MOV.U32 R12, RZ, RZ, R16 ;  /* 0x000000ffff0c7224 */ /* 0x008fe400078e0010 */
[----:B------:R-:W-:Y:S02]  /*3a030*/  IMAD.MOV.U32 R10, RZ, RZ, R17 ;  /* 0x000000ffff0a7224 */ /* 0x000fe400078e0011 */
[----:B------:R-:W-:Y:S01]  /*3a040*/  IMAD.MOV.U32 R6, RZ, RZ, R18 ;  /* 0x000000ffff067224 */ /* 0x000fe200078e0012 */
[----:B------:R-:W-:Y:S02]  /*3a050*/  STL.64 [R1+0x10f8], R12 ;  /* 0x0010f80c01007387 */ /* 0x000fe40000100a00 */
[----:B------:R-:W-:Y:S02]  /*3a060*/  STL.64 [R1+0x10f0], R10 ;  /* 0x0010f00a01007387 */ /* 0x000fe40000100a00 */
[----:B------:R-:W-:Y:S02]  /*3a070*/  STL.64 [R1+0x10d0], R6 ;  /* 0x0010d00601007387 */ /* 0x000fe40000100a00 */
[----:B------:R-:W-:Y:S01]  /*3a080*/  STL.64 [R1+0x10d8], R4 ;  /* 0x0010d80401007387 */ /* 0x000fe20000100a00 */
[----:B------:R-:W-:Y:S01]  /*3a090*/  STL [R1+0x140c], R26 ;  /* 0x00140c1a01007387 */ /* 0x000fe20000100800 */
[----:B------:R-:W-:Y:S02]  /*3a0a0*/  STL [R1+0x146c], R27 ;  /* 0x00146c1b01007387 */ /* 0x000fe40000100800 */
[----:B------:R-:W-:Y:S02]  /*3a0b0*/  STL [R1+0x1464], R29 ;  /* 0x0014641d01007387 */ /* 0x000fe40000100800 */
[----:B------:R-:W2:Y:S01]  /*3a0c0*/  LDL.LU R9, [R1+0x1468] ;  /* 0x0014680001097983 */ /* 0x000ea20000300800 */
[----:B----4-:R-:W-:-:S02]  /*3a0d0*/  IADD3 R3, P6, R3, UR12, RZ ;  /* 0x0000000c03037c10 */ /* 0x010fc4000ffde0ff */
[----:B------:R-:W-:-:S03]  /*3a0e0*/  IADD3 R28, P5, R28, UR12, RZ ;  /* 0x0000000c1c1c7c10 */ /* 0x000fc6000ffbe0ff */
[----:B------:R-:W-:Y:S04]  /*3a0f0*/  STL [R1+0x145c], R3 ;  /* 0x00145c0301007387 */ /* 0x000fe80000100800 */
[----:B--2---:R0:W-:Y:S01]  /*3a100*/  STL [R1+0x1eac], R9 ;  /* 0x001eac0901007387 */ /* 0x0041e20000100800 */
[----:B------:R-:W-:Y:S03]  /*3a110*/  STL [R1+0x1454], R28 ;  /* 0x0014541c01007387 */ /* 0x000fe60000100800 */
[----:B0-----:R-:W2:Y:S01]  /*3a120*/  LDL.LU R9, [R1+0x1444] ;  /* 0x0014440001097983 */ /* 0x001ea20000300800 */
[----:B------:R-:W-:-:S05]  /*3a130*/  IADD3 R0, P3, R0, UR12, RZ ;  /* 0x0000000c00007c10 */ /* 0x000fca000ff7e0ff */
[----:B------:R-:W-:Y:S04]  /*3a140*/  STL [R1+0x144c], R0 ;  /* 0x00144c0001007387 */ /* 0x000fe80000100800 */
[----:B--2---:R0:W-:Y:S04]  /*3a150*/  STL [R1+0x1eb0], R9 ;  /* 0x001eb00901007387 */ /* 0x0041e80000100800 */
        /* <DEDUP_REMOVED lines=21> */
[----:B------:R-:W-:Y:S01]  /*3a2b0*/  ISETP.NE.U32.AND P0, PT, R25, UR7, PT ;  /* 0x0000000719007c0c */ /* 0x000fe2000bf05070 */
        /* <DEDUP_REMOVED lines=8> */
[----:B--2---:R-:W-:-:S05]  /*3a340*/  IADD3.X R9, R9, UR6, RZ, P2, !PT ;  /* 0x0000000609097c10 */ /* 0x004fca00097fe4ff */
[----:B------:R0:W-:Y:S04]  /*3a350*/  STL [R1+0x1408], R9 ;  /* 0x0014080901007387 */ /* 0x0001e80000100800 */
[----:B0-----:R-:W2:Y:S02]  /*3a360*/  LDL.LU R9, [R1+0x1eb0] ;  /* 0x001eb00001097983 */ /* 0x001ea40000300800 */
[----:B--2---:R-:W-:-:S05]  /*3a370*/  IADD3 R9, P2, R9, UR12, RZ ;  /* 0x0000000c09097c10 */ /* 0x004fca000ff5e0ff */
[----:B------:R0:W-:Y:S04]  /*3a380*/  STL [R1+0x1444], R9 ;  /* 0x0014440901007387 */ /* 0x0001e80000100800 */
[----:B0-----:R-:W2:Y:S01]  /*3a390*/  LDL.LU R9, [R1+0x1eac] ;  /* 0x001eac0001097983 */ /* 0x001ea20000300800 */
[----:B----4-:R-:W-:Y:S01]  /*3a3a0*/  IADD3.X R18, R18, UR6, RZ, P4, !PT ;  /* 0x0000000612127c10 */ /* 0x010fe2000a7fe4ff */
[----:B---3--:R-:W-:Y:S01]  /*3a3b0*/  IADD3 R2, P4, R2, UR12, RZ ;  /* 0x0000000c02027c10 */ /* 0x008fe2000ff9e0ff */
[----:B------:R-:W-:Y:S01]  /*3a3c0*/  IADD3.X R17, R17, UR6, RZ, P6, !PT ;  /* 0x0000000611117c10 */ /* 0x000fe2000b7fe4ff */
[----:B------:R-:W-:Y:S01]  /*3a3d0*/  IADD3 R14, P6, R14, UR12, RZ ;  /* 0x0000000c0e0e7c10 */ /* 0x000fe2000ffde0ff */
        /* <DEDUP_REMOVED lines=16> */
[----:B--2---:R-:W-:Y:S01]  /*3a4e0*/  IADD3.X R9, R9, UR6, RZ, P1, !PT ;  /* 0x0000000609097c10 */ /* 0x004fe20008ffe4ff */
[----:B------:R-:W-:-:S04]  /*3a4f0*/  IADD3 R4, P1, R4, UR12, RZ ;  /* 0x0000000c04047c10 */ /* 0x000fc8000ff3e0ff */
[----:B------:R0:W-:Y:S01]  /*3a500*/  STL [R1+0x1468], R9 ;  /* 0x0014680901007387 */ /* 0x0001e20000100800 */
[----:B------:R-:W-:Y:S02]  /*3a510*/  STL [R1+0x143c], R4 ;  /* 0x00143c0401007387 */ /* 0x000fe40000100800 */
[----:B------:R-:W-:Y:S02]  /*3a520*/  STL [R1+0x1460], R18 ;  /* 0x0014601201007387 */ /* 0x000fe40000100800 */
[----:B------:R-:W-:Y:S01]  /*3a530*/  STL [R1+0x1434], R2 ;  /* 0x0014340201007387 */ /* 0x000fe20000100800 */
[----:B------:R-:W-:Y:S01]  /*3a540*/  STL [R1+0x1458], R17 ;  /* 0x0014581101007387 */ /* 0x000fe20000100800 */
[----:B------:R-:W-:Y:S02]  /*3a550*/  STL [R1+0x142c], R14 ;  /* 0x00142c0e01007387 */ /* 0x000fe40000100800 */
[----:B------:R-:W-:Y:S02]  /*3a560*/  STL [R1+0x1450], R16 ;  /* 0x0014501001007387 */ /* 0x000fe40000100800 */
[----:B------:R-:W-:Y:S01]  /*3a570*/  STL [R1+0x1424], R13 ;  /* 0x0014240d01007387 */ /* 0x000fe20000100800 */
[----:B------:R-:W-:Y:S01]  /*3a580*/  IADD3.X R20, R20, UR6, RZ, P1, !PT ;  /* 0x0000000614147c10 */ /* 0x000fe20008ffe4ff */
[----:B------:R-:W-:Y:S01]  /*3a590*/  STL [R1+0x1448], R15 ;  /* 0x0014480f01007387 */ /* 0x000fe20000100800 */
[----:B------:R-:W-:Y:S01]  /*3a5a0*/  IADD3 R21, P1, R21, UR12, RZ ;  /* 0x0000000c15157c10 */ /* 0x000fe2000ff3e0ff */
        /* <DEDUP_REMOVED lines=11> */
[----:B------:R-:W-:Y:S01]  /*3a660*/  IADD3.X R27, R27, UR6, RZ, P1, !PT ;  /* 0x000000061b1b7c10 */ /* 0x000fe20008ffe4ff */
[----:B------:R-:W-:Y:S01]  /*3a670*/  STL [R1+0x1418], R19 ;  /* 0x0014181301007387 */ /* 0x000fe20000100800 */
[----:B------:R-:W-:Y:S01]  /*3a680*/  IADD3 R29, P1, R29, UR12, RZ ;  /* 0x0000000c1d1d7c10 */ /* 0x000fe2000ff3e0ff */
[----:B------:R-:W-:Y:S01]  /*3a690*/  STL [R1+0x1480], R24 ;  /* 0x0014801801007387 */ /* 0x000fe20000100800 */
[----:B------:R-:W-:Y:S02]  /*3a6a0*/  STL [R1+0x14a4], R25 ;  /* 0x0014a41901007387 */ /* 0x000fe40000100800 */
[----:B------:R-:W-:Y:S02]  /*3a6b0*/  STL [R1+0x1478], R26 ;  /* 0x0014781a01007387 */ /* 0x000fe40000100800 */
[----:B------:R-:W-:Y:S01]  /*3a6c0*/  STL [R1+0x149c], R27 ;  /* 0x00149c1b01007387 */ /* 0x000fe20000100800 */
[----:B------:R-:W-:Y:S01]  /*3a6d0*/  STL [R1+0x1470], R29 ;  /* 0x0014701d01007387 */ /* 0x000fe20000100800 */
[----:B0-----:R-:W2:Y:S01]  /*3a6e0*/  LDL.LU R9, [R1+0x14d0] ;  /* 0x0014d00001097983 */ /* 0x001ea20000300800 */
[----:B------:R-:W-:Y:S01]  /*3a6f0*/  IADD3.X R3, R3, UR6, RZ, P4, !PT ;  /* 0x0000000603037c10 */ /* 0x000fe2000a7fe4ff */
[----:B------:R-:W-:-:S04]  /*3a700*/  IADD3 R28, P4, R28, UR12, RZ ;  /* 0x0000000c1c1c7c10 */ /* 0x000fc8000ff9e0ff */
[----:B------:R-:W-:Y:S04]  /*3a710*/  STL [R1+0x1494], R3 ;  /* 0x0014940301007387 */ /* 0x000fe80000100800 */
[----:B--2---:R0:W-:Y:S01]  /*3a720*/  STL [R1+0x1ea4], R9 ;  /* 0x001ea40901007387 */ /* 0x0041e20000100800 */
[----:B------:R-:W-:Y:S03]  /*3a730*/  STL [R1+0x14e0], R28 ;  /* 0x0014e01c01007387 */ /* 0x000fe60000100800 */
[----:B0-----:R-:W2:Y:S01]  /*3a740*/  LDL.LU R9, [R1+0x1484] ;  /* 0x0014840001097983 */ /* 0x001ea20000300800 */
[----:B------:R-:W-:-:S05]  /*3a750*/  IADD3.X R0, R0, UR6, RZ, P6, !PT ;  /* 0x0000000600007c10 */ /* 0x000fca000b7fe4ff */
        /* <DEDUP_REMOVED lines=31> */
[----:B--2---:R-:W-:-:S05]  /*3a950*/  IADD3 R9, P6, R9, UR12, RZ ;  /* 0x0000000c09097c10 */ /* 0x004fca000ffde0ff */
[----:B------:R0:W-:Y:S04]  /*3a960*/  STL [R1+0x14d8], R9 ;  /* 0x0014d80901007387 */ /* 0x0001e80000100800 */
[----:B0-----:R-:W2:Y:S02]  /*3a970*/  LDL.LU R9, [R1+0x1ea8] ;  /* 0x001ea80001097983 */ /* 0x001ea40000300800 */
[----:B--2---:R-:W-:-:S05]  /*3a980*/  IADD3.X R9, R9, UR6, RZ, P5, !PT ;  /* 0x0000000609097c10 */ /* 0x004fca000affe4ff */
[----:B------:R0:W-:Y:S04]  /*3a990*/  STL [R1+0x1484], R9 ;  /* 0x0014840901007387 */ /* 0x0001e80000100800 */
[----:B0-----:R-:W2:Y:S01]  /*3a9a0*/  LDL.LU R9, [R1+0x1ea4] ;  /* 0x001ea40001097983 */ /* 0x001ea20000300800 */
[----:B---3--:R-:W-:Y:S01]  /*3a9b0*/  IADD3.X R4, R4, UR6, RZ, P3, !PT ;  /* 0x0000000604047c10 */ /* 0x008fe20009ffe4ff */
[----:B----4-:R-:W-:Y:S01]  /*3a9c0*/  IADD3 R18, P3, R18, UR12, RZ ;  /* 0x0000000c12127c10 */ /* 0x010fe2000ff7e0ff */
        /* <DEDUP_REMOVED lines=18> */
[----:B------:R-:W-:-:S02]  /*3aaf0*/  IADD3.X R29, R29, UR6, RZ, P3, !PT ;  /* 0x000000061d1d7c10 */ /* 0x000fc40009ffe4ff */
[----:B--2---:R-:W-:-:S05]  /*3ab00*/  IADD3 R9, P5, R9, UR12, RZ ;  /* 0x0000000c09097c10 */ /* 0x004fca000ffbe0ff */
[----:B------:R0:W-:Y:S01]  /*3ab10*/  STL [R1+0x14d0], R9 ;  /* 0x0014d00901007387 */ /* 0x0001e20000100800 */
[----:B------:R-:W-:Y:S02]  /*3ab20*/  STL [R1+0x147c], R4 ;  /* 0x00147c0401007387 */ /* 0x000fe40000100800 */
[----:B------:R-:W-:Y:S02]  /*3ab30*/  STL [R1+0x14c8], R18 ;  /* 0x0014c81201007387 */ /* 0x000fe40000100800 */
[----:B------:R-:W-:Y:S01]  /*3ab40*/  STL [R1+0x1474], R2 ;  /* 0x0014740201007387 */ /* 0x000fe20000100800 */
[----:B------:R-:W-:Y:S01]  /*3ab50*/  STL [R1+0x14c0], R17 ;  /* 0x0014c01101007387 */ /* 0x000fe20000100800 */
        /* <DEDUP_REMOVED lines=24> */
[----:B------:R-:W-:Y:S02]  /*3ace0*/  STL [R1+0x150c], R29 ;  /* 0x00150c1d01007387 */ /* 0x000fe40000100800 */
[----:B0-----:R-:W2:Y:S01]  /*3acf0*/  LDL.LU R9, [R1+0x14f4] ;  /* 0x0014f40001097983 */ /* 0x001ea20000300800 */
[----:B------:R-:W-:-:S02]  /*3ad00*/  IADD3 R3, P3, R3, UR12, RZ ;  /* 0x0000000c03037c10 */ /* 0x000fc4000ff7e0ff */
[----:B------:R-:W-:-:S03]  /*3ad10*/  IADD3.X R28, R28, UR6, RZ, P2, !PT ;  /* 0x000000061c1c7c10 */ /* 0x000fc600097fe4ff */
        /* <DEDUP_REMOVED lines=1697> */
[----:B------:R-:W-:-:S02]  /*41730*/  IADD3.X R3, R3, UR8, RZ, P3, !PT ;  /* 0x0000000803037c10 */ /* 0x000fc40009ffe4ff */
[----:B--2---:R-:W-:-:S05]  /*41740*/  IADD3 R6, P1, R6, UR9, RZ ;  /* 0x0000000906067c10 */ /* 0x004fca000ff3e0ff */
[----:B------:R0:W-:Y:S04]  /*41750*/  STL [R1+0x1d90], R6 ;  /* 0x001d900601007387 */ /* 0x0001e80000100800 */
[----:B0-----:R0:W5:Y:S01]  /*41760*/  LDL.LU R6, [R1+0x1e10] ;  /* 0x001e100001067983 */ /* 0x0011620000300800 */
[----:B------:R1:W-:Y:S03]  /*41770*/  STL [R1+0x1d2c], R7 ;  /* 0x001d2c0701007387 */ /* 0x0003e60000100800 */
[----:B-1----:R0:W5:Y:S01]  /*41780*/  LDL.LU R7, [R1+0x1e0c] ;  /* 0x001e0c0001077983 */ /* 0x0021620000300800 */
[----:B------:R1:W-:Y:S03]  /*41790*/  STL [R1+0x1d98], R8 ;  /* 0x001d980801007387 */ /* 0x0003e60000100800 */
[----:B-1----:R-:W2:Y:S01]  /*417a0*/  LDL.LU R8, [R1+0x1e08] ;  /* 0x001e080001087983 */ /* 0x002ea20000300800 */
[----:B------:R1:W-:Y:S03]  /*417b0*/  STL [R1+0x1d34], R5 ;  /* 0x001d340501007387 */ /* 0x0003e60000100800 */
[----:B-1----:R-:W3:Y:S01]  /*417c0*/  LDL.LU R5, [R1+0x1e04] ;  /* 0x001e040001057983 */ /* 0x002ee20000300800 */
[----:B------:R1:W-:Y:S03]  /*417d0*/  STL [R1+0x1da0], R11 ;  /* 0x001da00b01007387 */ /* 0x0003e60000100800 */
[----:B-1----:R-:W4:Y:S01]  /*417e0*/  LDL.LU R11, [R1+0x1e00] ;  /* 0x001e0000010b7983 */ /* 0x002f220000300800 */
[----:B------:R1:W-:Y:S03]  /*417f0*/  STL [R1+0x1d3c], R10 ;  /* 0x001d3c0a01007387 */ /* 0x0003e60000100800 */
[----:B-1----:R-:W4:Y:S01]  /*41800*/  LDL.LU R10, [R1+0x1dfc] ;  /* 0x001dfc00010a7983 */ /* 0x002f220000300800 */
[----:B------:R-:W-:Y:S01]  /*41810*/  IADD3 R28, P3, R28, UR9, RZ ;  /* 0x000000091c1c7c10 */ /* 0x000fe2000ff7e0ff */
[----:B------:R1:W-:Y:S01]  /*41820*/  STL [R1+0x1da8], R29 ;  /* 0x001da81d01007387 */ /* 0x0003e20000100800 */
[----:B------:R-:W-:Y:S01]  /*41830*/  IADD3.X R0, R0, UR8, RZ, P2, !PT ;  /* 0x0000000800007c10 */ /* 0x000fe200097fe4ff */
[----:B------:R-:W-:Y:S01]  /*41840*/  IADD3 R9, P2, R9, UR9, RZ ;  /* 0x0000000909097c10 */ /* 0x000fe2000ff5e0ff */
[----:B------:R-:W-:Y:S01]  /*41850*/  IADD3.X R4, R4, UR8, RZ, P1, !PT ;  /* 0x0000000804047c10 */ /* 0x000fe20008ffe4ff */
[----:B------:R-:W-:Y:S01]  /*41860*/  IADD3 R18, P1, R18, UR9, RZ ;  /* 0x0000000912127c10 */ /* 0x000fe2000ff3e0ff */
[----:B------:R-:W-:Y:S01]  /*41870*/  IADD3.X R2, R2, UR8, RZ, P4, !PT ;  /* 0x0000000802027c10 */ /* 0x000fe2000a7fe4ff */
[----:B-1----:R0:W5:Y:S01]  /*41880*/  LDL.LU R29, [R1+0x1df8] ;  /* 0x001df800011d7983 */ /* 0x0021620000300800 */
[----:B------:R1:W-:Y:S01]  /*41890*/  STL [R1+0x1d44], R3 ;  /* 0x001d440301007387 */ /* 0x0003e20000100800 */
[----:B------:R-:W-:-:S02]  /*418a0*/  IADD3 R17, P4, R17, UR9, RZ ;  /* 0x0000000911117c10 */ /* 0x000fc4000ff9e0ff */
[----:B------:R-:W-:Y:S01]  /*418b0*/  IADD3.X R14, R14, UR8, RZ, P6, !PT ;  /* 0x000000080e0e7c10 */ /* 0x000fe2000b7fe4ff */
[----:B------:R-:W-:Y:S01]  /*418c0*/  IADD3 R16, P6, R16, UR9, RZ ;  /* 0x0000000910107c10 */ /* 0x000fe2000ffde0ff */
[----:B------:R-:W-:Y:S01]  /*418d0*/  IADD3.X R13, R13, UR8, RZ, P5, !PT ;  /* 0x000000080d0d7c10 */ /* 0x000fe2000affe4ff */
[----:B-1----:R0:W5:Y:S01]  /*418e0*/  LDL.LU R3, [R1+0x1df4] ;  /* 0x001df40001037983 */ /* 0x0021620000300800 */
[----:B------:R1:W-:Y:S01]  /*418f0*/  STL [R1+0x1db0], R28 ;  /* 0x001db01c01007387 */ /* 0x0003e20000100800 */
[----:B------:R-:W-:Y:S02]  /*41900*/  IADD3 R15, P5, R15, UR9, RZ ;  /* 0x000000090f0f7c10 */ /* 0x000fe4000ffbe0ff */
[----:B------:R-:W-:Y:S01]  /*41910*/  IADD3.X R12, R12, UR8, RZ, P3, !PT ;  /* 0x000000080c0c7c10 */ /* 0x000fe20009ffe4ff */
[----:B------:R-:W-:Y:S01]  /*41920*/  IADD3 R20, P3, R20, UR9, RZ ;  /* 0x0000000914147c10 */ /* 0x000fe2000ff7e0ff */
[----:B-1----:R0:W5:Y:S01]  /*41930*/  LDL.LU R28, [R1+0x1df0] ;  /* 0x001df000011c7983 */ /* 0x0021620000300800 */
[----:B------:R1:W-:Y:S02]  /*41940*/  STL [R1+0x1d4c], R0 ;  /* 0x001d4c0001007387 */ /* 0x0003e40000100800 */
        /* <DEDUP_REMOVED lines=8> */
[----:B------:R3:W-:Y:S01]  /*419d0*/  STL [R1+0x1d6c], R13 ;  /* 0x001d6c0d01007387 */ /* 0x0007e20000100800 */
[----:B------:R-:W-:Y:S01]  /*419e0*/  IADD3 R22, P2, R22, UR9, RZ ;  /* 0x0000000916167c10 */ /* 0x000fe2000ff5e0ff */
[----:B------:R-:W-:Y:S01]  /*419f0*/  STL [R1+0x1dbc], R15 ;  /* 0x001dbc0f01007387 */ /* 0x000fe20000100800 */
[----:B------:R-:W-:Y:S01]  /*41a00*/  IADD3.X R23, R23, UR8, RZ, P1, !PT ;  /* 0x0000000817177c10 */ /* 0x000fe20008ffe4ff */
[----:B------:R0:W-:Y:S01]  /*41a10*/  STL [R1+0x1d74], R12 ;  /* 0x001d740c01007387 */ /* 0x0001e20000100800 */
[----:B------:R-:W-:Y:S01]  /*41a20*/  IADD3.X R19, R19, UR8, RZ, P4, !PT ;  /* 0x0000000813137c10 */ /* 0x000fe2000a7fe4ff */
[----:B------:R0:W-:Y:S01]  /*41a30*/  STL [R1+0x1db8], R20 ;  /* 0x001db81401007387 */ /* 0x0001e20000100800 */
[----:B------:R-:W-:-:S03]  /*41a40*/  IADD3.X R24, R24, UR8, RZ, P6, !PT ;  /* 0x0000000818187c10 */ /* 0x000fc6000b7fe4ff */
[----:B-1----:R-:W1:Y:S01]  /*41a50*/  S2R R0, SR_TID.X ;  /* 0x0000000000007919 */ /* 0x002e620000002100 */
[----:B------:R0:W-:Y:S01]  /*41a60*/  STL [R1+0x1d7c], R21 ;  /* 0x001d7c1501007387 */ /* 0x0001e20000100800 */
[----:B------:R-:W-:Y:S01]  /*41a70*/  IADD3.X R25, R25, UR8, RZ, P5, !PT ;  /* 0x0000000819197c10 */ /* 0x000fe2000affe4ff */
[----:B------:R0:W-:Y:S01]  /*41a80*/  STL [R1+0x1db4], R22 ;  /* 0x001db41601007387 */ /* 0x0001e20000100800 */
[----:B------:R-:W-:Y:S01]  /*41a90*/  IADD3.X R26, R26, UR8, RZ, P3, !PT ;  /* 0x000000081a1a7c10 */ /* 0x000fe20009ffe4ff */
[----:B------:R0:W-:Y:S01]  /*41aa0*/  STL [R1+0x1d84], R23 ;  /* 0x001d841701007387 */ /* 0x0001e20000100800 */
[----:B------:R0:W-:Y:S01]  /*41ab0*/  STL [R1+0x1d8c], R19 ;  /* 0x001d8c1301007387 */ /* 0x0001e20000100800 */
[----:B------:R-:W-:Y:S01]  /*41ac0*/  IADD3.X R27, R27, UR8, RZ, P2, !PT ;  /* 0x000000081b1b7c10 */ /* 0x000fe200097fe4ff */
[----:B------:R0:W-:Y:S01]  /*41ad0*/  STL [R1+0x1d94], R24 ;  /* 0x001d941801007387 */ /* 0x0001e20000100800 */
[----:B------:R0:W-:Y:S01]  /*41ae0*/  STL [R1+0x1d9c], R25 ;  /* 0x001d9c1901007387 */ /* 0x0001e20000100800 */
[----:B------:R0:W-:Y:S01]  /*41af0*/  STL [R1+0x1da4], R26 ;  /* 0x001da41a01007387 */ /* 0x0001e20000100800 */
[----:B-1----:R-:W-:-:S05]  /*41b00*/  LOP3.LUT R0, R0, 0x3f, RZ, 0xc0, !PT ;  /* 0x0000003f00007812 */ /* 0x002fca00078ec0ff */
[----:B------:R-:W-:Y:S02]  /*41b10*/  IMAD.SHL.U32 R0, R0, 0x2, RZ ;  /* 0x0000000200007824 */ /* 0x000fe400078e00ff */
[----:B---3--:R-:W-:Y:S02]  /*41b20*/  IMAD.MOV.U32 R13, RZ, RZ, R5 ;  /* 0x000000ffff0d7224 */ /* 0x008fe400078e0005 */
[----:B--2---:R-:W-:Y:S02]  /*41b30*/  IMAD.MOV.U32 R5, RZ, RZ, R8 ;  /* 0x000000ffff057224 */ /* 0x004fe400078e0008 */
[----:B----4-:R-:W-:-:S05]  /*41b40*/  IMAD.MOV.U32 R4, RZ, RZ, R11 ;  /* 0x000000ffff047224 */ /* 0x010fca00078e000b */
[----:B------:R1:W-:Y:S01]  /*41b50*/  STL.64 [R1+0x10e8], R4 ;  /* 0x0010e80401007387 */ /* 0x0003e20000100a00 */
[----:B------:R1:W-:Y:S02]  /*41b60*/  STL [R1+0x1dac], R27 ;  /* 0x001dac1b01007387 */ /* 0x0003e40000100800 */
[----:B0-----:R-:W-:-:S05]  /*41b70*/  IMAD.MOV.U32 R12, RZ, RZ, R10 ;  /* 0x000000ffff0c7224 */ /* 0x001fca00078e000a */
[----:B------:R1:W-:Y:S01]  /*41b80*/  STL.64 [R1+0x10e0], R12 ;  /* 0x0010e00c01007387 */ /* 0x0003e20000100a00 */
[----:B------:R-:W-:Y:S01]  /*41b90*/  @!P0 CALL.REL.NOINC `(.L_x_2) ;  /* 0x0000001000008944 */ /* 0x000fe20003c00000 */
[----:B------:R-:W-:Y:S05]  /*41ba0*/  BRA `(.L_x_3) ;  /* 0xfffce96000007947 */ /* 0x000fea000383ffff */
.L_x_2:
[----:B-----5:R-:W2:Y:S04]  /*41bb0*/  LDL.LU R28, [R1+0x7b8] ;  /* 0x0007b800011c7983 */ /* 0x020ea80000300800 */
[----:B--2---:R0:W-:Y:S04]  /*41bc0*/  STL [R1+0x2628], R28 ;  /* 0x0026281c01007387 */ /* 0x0041e80000100800 */
[----:B0-----:R-:W2:Y:S04]  /*41bd0*/  LDL.LU R28, [R1+0x1c8] ;  /* 0x0001c800011c7983 */ /* 0x001ea80000300800 */
        /* <DEDUP_REMOVED lines=31> */
[----:B------:R-:W2:Y:S01]  /*41dd0*/  LDL.LU R0, [R1+0x7cc] ;  /* 0x0007cc0001007983 */ /* 0x000ea20000300800 */
[----:B0-----:R-:W-:-:S03]  /*41de0*/  IMAD.MOV.U32 R28, RZ, RZ, R7 ;  /* 0x000000ffff1c7224 */ /* 0x001fc600078e0007 */
        /* <DEDUP_REMOVED lines=35> */
[----:B------:R-:W2:Y:S04]  /*42020*/  LDL.LU R3, [R1+0x7c8] ;  /* 0x0007c80001037983 */ /* 0x000ea80000300800 */
[----:B------:R-:W3:Y:S04]  /*42030*/  LDL.LU R29, [R1+0x7dc] ;  /* 0x0007dc00011d7983 */ /* 0x000ee80000300800 */
[----:B------:R-:W3:Y:S04]  /*42040*/  LDL.LU R11, [R1+0x7d8] ;  /* 0x0007d800010b7983 */ /* 0x000ee80000300800 */
[----:B------:R-:W4:Y:S04]  /*42050*/  LDL.LU R8, [R1+0x1c4] ;  /* 0x0001c40001087983 */ /* 0x000f280000300800 */
[----:B------:R-:W4:Y:S04]  /*42060*/  LDL.LU R10, [R1+0x1c0] ;  /* 0x0001c000010a7983 */ /* 0x000f280000300800 */
[----:B-1----:R-:W2:Y:S04]  /*42070*/  LDL.LU R5, [R1+0x7b4] ;  /* 0x0007b40001057983 */ /* 0x002ea80000300800 */
[----:B------:R-:W2:Y:S04]  /*42080*/  LDL.LU R9, [R1+0x7b0] ;  /* 0x0007b00001097983 */ /* 0x000ea80000300800 */
[----:B------:R-:W2:Y:S04]  /*42090*/  LDL.LU R4, [R1+0x7c4] ;  /* 0x0007c40001047983 */ /* 0x000ea80000300800 */
[----:B------:R-:W2:Y:S04]  /*420a0*/  LDL.LU R18, [R1+0x7c0] ;  /* 0x0007c00001127983 */ /* 0x000ea80000300800 */
[----:B------:R-:W2:Y:S04]  /*420b0*/  LDL.LU R2, [R1+0x7d4] ;  /* 0x0007d40001027983 */ /* 0x000ea80000300800 */
[----:B------:R-:W2:Y:S04]  /*420c0*/  LDL.LU R17, [R1+0x7d0] ;  /* 0x0007d00001117983 */ /* 0x000ea80000300800 */
[----:B------:R-:W2:Y:S04]  /*420d0*/  LDL.LU R14, [R1+0x24c] ;  /* 0x00024c00010e7983 */ /* 0x000ea80000300800 */
[----:B------:R-:W2:Y:S04]  /*420e0*/  LDL.LU R16, [R1+0x248] ;  /* 0x0002480001107983 */ /* 0x000ea80000300800 */
[----:B------:R-:W2:Y:S04]  /*420f0*/  LDL.LU R13, [R1+0x83c] ;  /* 0x00083c00010d7983 */ /* 0x000ea80000300800 */
[----:B------:R-:W2:Y:S01]  /*42100*/  LDL.LU R15, [R1+0x838] ;  /* 0x00083800010f7983 */ /* 0x000ea20000300800 */
[----:B0-----:R-:W-:-:S03]  /*42110*/  IMAD.MOV.U32 R0, RZ, RZ, R6 ;  /* 0x000000ffff007224 */ /* 0x001fc600078e0006 */
[----:B------:R-:W2:Y:S04]  /*42120*/  LDL.LU R12, [R1+0x84c] ;  /* 0x00084c00010c7983 */ /* 0x000ea80000300800 */
[----:B------:R-:W2:Y:S04]  /*42130*/  LDL.LU R20, [R1+0x848] ;  /* 0x0008480001147983 */ /* 0x000ea80000300800 */
[----:B------:R-:W2:Y:S04]  /*42140*/  LDL.LU R21, [R1+0x85c] ;  /* 0x00085c0001157983 */ /* 0x000ea80000300800 */
[----:B------:R-:W2:Y:S04]  /*42150*/  LDL.LU R22, [R1+0x858] ;  /* 0x0008580001167983 */ /* 0x000ea80000300800 */
[----:B------:R-:W2:Y:S01]  /*42160*/  LDL.LU R23, [R1+0x244] ;  /* 0x0002440001177983 */ /* 0x000ea20000300800 */
[----:B------:R-:W-:-:S03]  /*42170*/  F2FP.PACK_AB R28, R0, R28 ;  /* 0x0000001c001c723e */ /* 0x000fc600000000ff */
        /* <DEDUP_REMOVED lines=8> */
[----:B------:R0:W-:Y:S04]  /*42200*/  STL [R1+0x125c], R28 ;  /* 0x00125c1c01007387 */ /* 0x0001e80000100800 */
[----:B0-----:R-:W2:Y:S02]  /*42210*/  LDL.LU R28, [R1+0x26a8] ;  /* 0x0026a800011c7983 */ /* 0x001ea40000300800 */
[----:B--2---:R-:W-:-:S02]  /*42220*/  F2FP.PACK_AB R28, R0, R28 ;  /* 0x0000001c001c723e */ /* 0x004fc400000000ff */
        /* <DEDUP_REMOVED lines=65> */
[----:B------:R2:W-:Y:S01]  /*42640*/  STL [R1+0x1208], R28 ;  /* 0x0012081c01007387 */ /* 0x0005e20000100800 */
[----:B------:R-:W-:Y:S02]  /*42650*/  F2FP.PACK_AB R5, R5, R9 ;  /* 0x000000090505723e */ /* 0x000fe400000000ff */
[----:B--2---:R-:W-:Y:S02]  /*42660*/  F2FP.PACK_AB R28, R0, R3 ;  /* 0x00000003001c723e */ /* 0x004fe400000000ff */
[----:B---3--:R-:W-:Y:S02]  /*42670*/  F2FP.PACK_AB R0, R29, R11 ;  /* 0x0000000b1d00723e */ /* 0x008fe400000000ff */
[----:B----4-:R-:W-:Y:S01]  /*42680*/  F2FP.PACK_AB R3, R8, R10 ;  /* 0x0000000a0803723e */ /* 0x010fe200000000ff */
[----:B------:R-:W-:Y:S04]  /*42690*/  STL [R1+0x1204], R28 ;  /* 0x0012041c01007387 */ /* 0x000fe80000100800 */
[----:B------:R0:W-:Y:S04]  /*426a0*/  STL [R1+0x1200], R0 ;  /* 0x0012000001007387 */ /* 0x0001e80000100800 */
[----:B------:R1:W-:Y:S01]  /*426b0*/  STL [R1+0x11fc], R3 ;  /* 0x0011fc0301007387 */ /* 0x0003e20000100800 */
[----:B0-----:R-:W-:-:S03]  /*426c0*/  F2FP.PACK_AB R0, R4, R18 ;  /* 0x000000120400723e */ /* 0x001fc600000000ff */
[----:B------:R-:W-:Y:S01]  /*426d0*/  STL [R1+0x11f8], R5 ;  /* 0x0011f80501007387 */ /* 0x000fe20000100800 */
[----:B-1----:R-:W-:-:S03]  /*426e0*/  F2FP.PACK_AB R3, R2, R17 ;  /* 0x000000110203723e */ /* 0x002fc600000000ff */
[----:B------:R0:W-:Y:S01]  /*426f0*/  STL [R1+0x11f4], R0 ;  /* 0x0011f40001007387 */ /* 0x0001e20000100800 */
[----:B------:R-:W-:-:S03]  /*42700*/  F2FP.PACK_AB R2, R14, R16 ;  /* 0x000000100e02723e */ /* 0x000fc600000000ff */
[----:B------:R1:W-:Y:S01]  /*42710*/  STL [R1+0x11f0], R3 ;  /* 0x0011f00301007387 */ /* 0x0003e20000100800 */
[----:B0-----:R-:W-:-:S03]  /*42720*/  F2FP.PACK_AB R0, R13, R15 ;  /* 0x0000000f0d00723e */ /* 0x001fc600000000ff */
[----:B------:R0:W-:Y:S01]  /*42730*/  STL [R1+0x11ec], R2 ;  /* 0x0011ec0201007387 */ /* 0x0001e20000100800 */
[----:B-1----:R-:W-:-:S03]  /*42740*/  F2FP.PACK_AB R3, R12, R20 ;  /* 0x000000140c03723e */ /* 0x002fc600000000ff */
[----:B------:R1:W-:Y:S04]  /*42750*/  STL [R1+0x11e8], R0 ;  /* 0x0011e80001007387 */ /* 0x0003e80000100800 */
[----:B------:R2:W-:Y:S01]  /*42760*/  STL [R1+0x11e4], R3 ;  /* 0x0011e40301007387 */ /* 0x0005e20000100800 */
[----:B0-----:R-:W-:Y:S02]  /*42770*/  F2FP.PACK_AB R2, R21, R22 ;  /* 0x000000161502723e */ /* 0x001fe400000000ff */
[----:B-1----:R-:W-:-:S03]  /*42780*/  F2FP.PACK_AB R0, R23, R6 ;  /* 0x000000061700723e */ /* 0x002fc600000000ff */
[----:B------:R0:W-:Y:S01]  /*42790*/  STL [R1+0x11e0], R2 ;  /* 0x0011e00201007387 */ /* 0x0001e20000100800 */
[----:B--2---:R-:W-:-:S03]  /*427a0*/  F2FP.PACK_AB R3, R7, R19 ;  /* 0x000000130703723e */ /* 0x004fc600000000ff */
[----:B------:R1:W-:Y:S04]  /*427b0*/  STL [R1+0x11dc], R0 ;  /* 0x0011dc0001007387 */ /* 0x0003e80000100800 */
[----:B------:R-:W-:Y:S04]  /*427c0*/  STL [R1+0x11d8], R3 ;  /* 0x0011d80301007387 */ /* 0x000fe80000100800 */
[----:B------:R-:W2:Y:S01]  /*427d0*/  LDL.LU R28, [R1+0x9e8] ;  /* 0x0009e800011c7983 */ /* 0x000ea20000300800 */
[----:B0-----:R-:W-:Y:S02]  /*427e0*/  F2FP.PACK_AB R2, R24, R25 ;  /* 0x000000191802723e */ /* 0x001fe400000000ff */
[----:B-1----:R-:W-:-:S03]  /*427f0*/  F2FP.PACK_AB R0, R26, R27 ;  /* 0x0000001b1a00723e */ /* 0x002fc600000000ff */
        /* <DEDUP_REMOVED lines=36> */
[----:B------:R-:W3:Y:S04]  /*42a40*/  LDL.LU R0, [R1+0x9fc] ;  /* 0x0009fc0001007983 */ /* 0x000ee80000300800 */
[----:B---3--:R0:W-:Y:S04]  /*42a50*/  STL [R1+0x2598], R0 ;  /* 0x0025980001007387 */ /* 0x0081e80000100800 */
[----:B0-----:R-:W3:Y:S04]  /*42a60*/  LDL.LU R0, [R1+0x9ec] ;  /* 0x0009ec0001007983 */ /* 0x001ee80000300800 */
        /* <DEDUP_REMOVED lines=33> */
[----:B0-----:R-:W2:Y:S04]  /*42c80*/  LDL.LU R0, [R1+0x2bc] ;  /* 0x0002bc0001007983 */ /* 0x001ea80000300800 */
[----:B------:R-:W3:Y:S04]  /*42c90*/  LDL.LU R3, [R1+0x9f8] ;  /* 0x0009f80001037983 */ /* 0x000ee80000300800 */
[----:B------:R-:W4:Y:S04]  /*42ca0*/  LDL.LU R29, [R1+0xa0c] ;  /* 0x000a0c00011d7983 */ /* 0x000f280000300800 */
        /* <DEDUP_REMOVED lines=25> */
[----:B--2---:R-:W-:-:S03]  /*42e40*/  F2FP.PACK_AB R28, R0, R28 ;  /* 0x0000001c001c723e */ /* 0x004fc600000000ff */
        /* <DEDUP_REMOVED lines=70> */
[----:B---3--:R-:W-:Y:S02]  /*432b0*/  F2FP.PACK_AB R5, R5, R9 ;  /* 0x000000090505723e */ /* 0x008fe400000000ff */
[----:B--2---:R-:W-:Y:S02]  /*432c0*/  F2FP.PACK_AB R28, R0, R3 ;  /* 0x00000003001c723e */ /* 0x004fe400000000ff */
[----:B----4-:R-:W-:Y:S02]  /*432d0*/  F2FP.PACK_AB R0, R29, R11 ;  /* 0x0000000b1d00723e */ /* 0x010fe400000000ff */
[----:B------:R-:W-:Y:S01]  /*432e0*/  F2FP.PACK_AB R3, R8, R10 ;  /* 0x0000000a0803723e */ /* 0x000fe200000000ff */
        /* <DEDUP_REMOVED lines=778> */
[----:B------:R-:W2:Y:S03]  /*46390*/  LDL.LU R0, [R1+0x2378] ;  /* 0x0023780001007983 */ /* 0x000ea60000300800 */
[----:B------:R0:W-:Y:S02]  /*463a0*/  STL [R1+0x8c0], R28 ;  /* 0x0008c01c01007387 */ /* 0x0001e40000100800 */
[----:B0-----:R-:W2:Y:S02]  /*463b0*/  LDL.LU R28, [R1+0x2374] ;  /* 0x00237400011c7983 */ /* 0x001ea40000300800 */
[----:B--2---:R-:W-:Y:S02]  /*463c0*/  F2FP.PACK_AB R28, R0, R28 ;  /* 0x0000001c001c723e */ /* 0x004fe400000000ff */
[----:B------:R-:W2:Y:S03]  /*463d0*/  LDL.LU R0, [R1+0x2370] ;  /* 0x0023700001007983 */ /* 0x000ea60000300800 */
[----:B------:R0:W-:Y:S02]  /*463e0*/  STL [R1+0x89c], R28 ;  /* 0x00089c1c01007387 */ /* 0x0001e40000100800 */
[----:B0-----:R-:W2:Y:S02]  /*463f0*/  LDL.LU R28, [R1+0x236c] ;  /* 0x00236c00011c7983 */ /* 0x001ea40000300800 */
[----:B--2---:R-:W-:-:S02]  /*46400*/  F2FP.PACK_AB R28, R0, R28 ;  /* 0x0000001c001c723e */ /* 0x004fc400000000ff */
[----:B------:R-:W2:Y:S03]  /*46410*/  LDL.LU R0, [R1+0x2368] ;  /* 0x0023680001007983 */ /* 0x000ea60000300800 */
[----:B------:R2:W-:Y:S01]  /*46420*/  STL [R1+0x898], R28 ;  /* 0x0008981c01007387 */ /* 0x0005e20000100800 */
[----:B---3--:R-:W-:Y:S02]  /*46430*/  F2FP.PACK_AB R5, R5, R9 ;  /* 0x000000090505723e */ /* 0x008fe400000000ff */
[----:B--2---:R-:W-:Y:S01]  /*46440*/  F2FP.PACK_AB R28, R0, R3 ;  /* 0x00000003001c723e */ /* 0x004fe200000000ff */
[----:B----4-:R-:W-:Y:S01]  /*46450*/  F2FP.PACK_AB R0, R29, R11 ;  /* 0x0000000b1d00723e */ /* 0x010fe200000000ff */
[----:B------:R-:W-:-:S03]  /*46460*/  F2FP.PACK_AB R3, R8, R10 ;  /* 0x0000000a0803723e */ /* 0x000fc600000000ff */
[----:B------:R-:W-:Y:S01]  /*46470*/  STL [R1+0x894], R28 ;  /* 0x0008941c01007387 */ /* 0x000fe20000100800 */
[----:B------:R0:W-:Y:S02]  /*46480*/  STL [R1+0x890], R0 ;  /* 0x0008900001007387 */ /* 0x0001e40000100800 */
[----:B------:R1:W-:Y:S02]  /*46490*/  STL [R1+0x88c], R3 ;  /* 0x00088c0301007387 */ /* 0x0003e40000100800 */
[----:B------:R-:W-:Y:S01]  /*464a0*/  STL [R1+0x888], R5 ;  /* 0x0008880501007387 */ /* 0x000fe20000100800 */
[----:B0-----:R-:W-:Y:S02]  /*464b0*/  F2FP.PACK_AB R0, R4, R18 ;  /* 0x000000120400723e */ /* 0x001fe400000000ff */
[----:B-1----:R-:W-:Y:S01]  /*464c0*/  F2FP.PACK_AB R3, R2, R17 ;  /* 0x000000110203723e */ /* 0x002fe200000000ff */
[----:B------:R-:W-:Y:S02]  /*464d0*/  F2FP.PACK_AB R2, R14, R16 ;  /* 0x000000100e02723e */ /* 0x000fe400000000ff */
[----:B------:R0:W-:Y:S02]  /*464e0*/  STL [R1+0x884], R0 ;  /* 0x0008840001007387 */ /* 0x0001e40000100800 */
[----:B------:R1:W-:Y:S02]  /*464f0*/  STL [R1+0x880], R3 ;  /* 0x0008800301007387 */ /* 0x0003e40000100800 */
[----:B------:R2:W-:Y:S01]  /*46500*/  STL [R1+0x87c], R2 ;  /* 0x00087c0201007387 */ /* 0x0005e20000100800 */
[----:B0-----:R-:W-:-:S02]  /*46510*/  F2FP.PACK_AB R0, R13, R15 ;  /* 0x0000000f0d00723e */ /* 0x001fc400000000ff */
[----:B-1----:R-:W-:Y:S02]  /*46520*/  F2FP.PACK_AB R3, R12, R20 ;  /* 0x000000140c03723e */ /* 0x002fe400000000ff */
[----:B--2---:R-:W-:Y:S01]  /*46530*/  F2FP.PACK_AB R2, R21, R22 ;  /* 0x000000161502723e */ /* 0x004fe200000000ff */
[----:B------:R0:W-:Y:S02]  /*46540*/  STL [R1+0x878], R0 ;  /* 0x0008780001007387 */ /* 0x0001e40000100800 */
[----:B------:R1:W-:Y:S02]  /*46550*/  STL [R1+0x874], R3 ;  /* 0x0008740301007387 */ /* 0x0003e40000100800 */
[----:B------:R2:W-:Y:S01]  /*46560*/  STL [R1+0x870], R2 ;  /* 0x0008700201007387 */ /* 0x0005e20000100800 */
[----:B0-----:R-:W-:Y:S02]  /*46570*/  F2FP.PACK_AB R0, R23, R6 ;  /* 0x000000061700723e */ /* 0x001fe400000000ff */
[----:B-1----:R-:W-:-:S03]  /*46580*/  F2FP.PACK_AB R3, R7, R19 ;  /* 0x000000130703723e */ /* 0x002fc600000000ff */
[----:B------:R0:W-:Y:S02]  /*46590*/  STL [R1+0x86c], R0 ;  /* 0x00086c0001007387 */ /* 0x0001e40000100800 */
[----:B------:R-:W-:Y:S02]  /*465a0*/  STL [R1+0x868], R3 ;  /* 0x0008680301007387 */ /* 0x000fe40000100800 */
[----:B------:R-:W3:Y:S01]  /*465b0*/  LDL.LU R28, [R1+0xc68] ;  /* 0x000c6800011c7983 */ /* 0x000ee20000300800 */
[----:B--2---:R-:W-:Y:S02]  /*465c0*/  F2FP.PACK_AB R2, R24, R25 ;  /* 0x000000191802723e */ /* 0x004fe400000000ff */
[----:B0-----:R-:W-:-:S03]  /*465d0*/  F2FP.PACK_AB R0, R26, R27 ;  /* 0x0000001b1a00723e */ /* 0x001fc600000000ff */
[----:B------:R-:W-:Y:S04]  /*465e0*/  STL [R1+0x864], R2 ;  /* 0x0008640201007387 */ /* 0x000fe80000100800 */
[----:B---3--:R0:W-:Y:S01]  /*465f0*/  STL [R1+0x22e0], R28 ;  /* 0x0022e01c01007387 */ /* 0x0081e20000100800 */
[----:B------:R-:W-:Y:S03]  /*46600*/  STL [R1+0x860], R0 ;  /* 0x0008600001007387 */ /* 0x000fe60000100800 */
        /* <DEDUP_REMOVED lines=32> */
[----:B0-----:R-:W2:Y:S01]  /*46810*/  LDL.LU R28, [R1+0xb38] ;  /* 0x000b3800011c7983 */ /* 0x001ea20000300800 */
[----:B------:R-:W3:Y:S03]  /*46820*/  LDL.LU R0, [R1+0xc7c] ;  /* 0x000c7c0001007983 */ /* 0x000ee60000300800 */
        /* <DEDUP_REMOVED lines=35> */
[----:B0-----:R-:W2:Y:S01]  /*46a60*/  LDL.LU R0, [R1+0xb3c] ;  /* 0x000b3c0001007983 */ /* 0x001ea20000300800 */
[----:B------:R-:W3:Y:S02]  /*46a70*/  LDL.LU R3, [R1+0xc78] ;  /* 0x000c780001037983 */ /* 0x000ee40000300800 */
[----:B------:R-:W4:Y:S02]  /*46a80*/  LDL.LU R29, [R1+0xc8c] ;  /* 0x000c8c00011d7983 */ /* 0x000f240000300800 */
[----:B------:R-:W4:Y:S01]  /*46a90*/  LDL.LU R11, [R1+0xc88] ;  /* 0x000c8800010b7983 */ /* 0x000f220000300800 */
        /* <DEDUP_REMOVED lines=94> */
[----:B------:R2:W-:Y:S01]  /*47080*/  STL [R1+0x808], R28 ;  /* 0x0008081c01007387 */ /* 0x0005e20000100800 */
[----:B---3--:R-:W-:-:S02]  /*47090*/  F2FP.PACK_AB R5, R5, R9 ;  /* 0x000000090505723e */ /* 0x008fc400000000ff */
        /* <DEDUP_REMOVED lines=1647> */
[----:B------:R-:W3:Y:S03]  /*4d790*/  LDL.LU R5, [R1+0x1038] ;  /* 0x0010380001057983 */ /* 0x000ee60000300800 */
[----:B---3--:R0:W-:Y:S04]  /*4d7a0*/  STL [R1+0x1e34], R5 ;  /* 0x001e340501007387 */ /* 0x0081e80000100800 */
[----:B0-----:R-:W3:Y:S01]  /*4d7b0*/  LDL.LU R5, [R1+0x102c] ;  /* 0x00102c0001057983 */ /* 0x001ee20000300800 */
[----:B------:R-:W4:Y:S03]  /*4d7c0*/  LDL.LU R4, [R1+0x1048] ;  /* 0x0010480001047983 */ /* 0x000f260000300800 */
[----:B----4-:R0:W-:Y:S04]  /*4d7d0*/  STL [R1+0x1e30], R4 ;  /* 0x001e300401007387 */ /* 0x0101e80000100800 */
[----:B0-----:R-:W4:Y:S01]  /*4d7e0*/  LDL.LU R4, [R1+0x103c] ;  /* 0x00103c0001047983 */ /* 0x001f220000300800 */
[----:B------:R-:W2:Y:S03]  /*4d7f0*/  LDL.LU R11, [R1+0x1010] ;  /* 0x00101000010b7983 */ /* 0x000ea60000300800 */
[----:B--2---:R0:W-:Y:S04]  /*4d800*/  STL [R1+0x1e2c], R11 ;  /* 0x001e2c0b01007387 */ /* 0x0041e80000100800 */
[----:B0-----:R-:W2:Y:S01]  /*4d810*/  LDL.LU R11, [R1+0x104c] ;  /* 0x00104c00010b7983 */ /* 0x001ea20000300800 */
        /* <DEDUP_REMOVED lines=42> */
[----:B------:R-:W2:Y:S01]  /*4dac0*/  LDL.LU R28, [R1+0x10cc] ;  /* 0x0010cc00011c7983 */ /* 0x000ea20000300800 */
[----:B------:R-:W-:-:S02]  /*4dad0*/  F2FP.PACK_AB R7, R6, R7 ;  /* 0x000000070607723e */ /* 0x000fc400000000ff */
[----:B--2---:R0:W-:Y:S04]  /*4dae0*/  STL [R1+0x1df0], R28 ;  /* 0x001df01c01007387 */ /* 0x0041e80000100800 */
        /* <DEDUP_REMOVED lines=39> */
[----:B------:R0:W-:Y:S02]  /*4dd60*/  STL [R1], R7 ;  /* 0x0000000701007387 */ /* 0x0001e40000100800 */
[----:B0-----:R-:W2:Y:S02]  /*4dd70*/  LDL.LU R7, [R1+0x1e3c] ;  /* 0x001e3c0001077983 */ /* 0x001ea40000300800 */
[----:B--2---:R-:W-:Y:S02]  /*4dd80*/  F2FP.PACK_AB R7, R6, R7 ;  /* 0x000000070607723e */ /* 0x004fe400000000ff */
[----:B------:R-:W3:Y:S02]  /*4dd90*/  LDL.LU R6, [R1+0x1e38] ;  /* 0x001e380001067983 */ /* 0x000ee40000300800 */
[----:B---3--:R-:W-:-:S02]  /*4dda0*/  F2FP.PACK_AB R6, R5, R6 ;  /* 0x000000060506723e */ /* 0x008fc400000000ff */
[----:B------:R-:W4:Y:S02]  /*4ddb0*/  LDL.LU R5, [R1+0x1e34] ;  /* 0x001e340001057983 */ /* 0x000f240000300800 */
[----:B----4-:R-:W-:Y:S02]  /*4ddc0*/  F2FP.PACK_AB R5, R4, R5 ;  /* 0x000000050405723e */ /* 0x010fe400000000ff */
[----:B------:R-:W2:Y:S02]  /*4ddd0*/  LDL.LU R4, [R1+0x1e30] ;  /* 0x001e300001047983 */ /* 0x000ea40000300800 */
[----:B--2---:R-:W-:Y:S02]  /*4dde0*/  F2FP.PACK_AB R4, R11, R4 ;  /* 0x000000040b04723e */ /* 0x004fe400000000ff */
[----:B------:R-:W2:Y:S02]  /*4ddf0*/  LDL.LU R11, [R1+0x1e2c] ;  /* 0x001e2c00010b7983 */ /* 0x000ea40000300800 */
[----:B--2---:R-:W-:-:S02]  /*4de00*/  F2FP.PACK_AB R11, R10, R11 ;  /* 0x0000000b0a0b723e */ /* 0x004fc400000000ff */
[----:B------:R-:W2:Y:S02]  /*4de10*/  LDL.LU R10, [R1+0x1e28] ;  /* 0x001e2800010a7983 */ /* 0x000ea40000300800 */
[----:B--2---:R-:W-:Y:S02]  /*4de20*/  F2FP.PACK_AB R10, R9, R10 ;  /* 0x0000000a090a723e */ /* 0x004fe400000000ff */
        /* <DEDUP_REMOVED lines=26> */
[----:B------:R-:W2:Y:S01]  /*4dfd0*/  LDL.LU R28, [R1+0x1df0] ;  /* 0x001df000011c7983 */ /* 0x000ea20000300800 */
[----:B------:R-:W-:Y:S02]  /*4dfe0*/  F2FP.PACK_AB R27, R0, R27 ;  /* 0x0000001b001b723e */ /* 0x000fe400000000ff */
[----:B------:R-:W-:-:S02]  /*4dff0*/  F2FP.PACK_AB R26, R3, R26 ;  /* 0x0000001a031a723e */ /* 0x000fc400000000ff */
[----:B------:R-:W-:Y:S02]  /*4e000*/  F2FP.PACK_AB R25, R29, R25 ;  /* 0x000000191d19723e */ /* 0x000fe400000000ff */
[----:B------:R-:W-:Y:S02]  /*4e010*/  F2FP.PACK_AB R24, R2, R24 ;  /* 0x000000180218723e */ /* 0x000fe400000000ff */
[----:B--2---:R-:W-:Y:S02]  /*4e020*/  F2FP.PACK_AB R20, R28, R20 ;  /* 0x000000141c14723e */ /* 0x004fe400000000ff */
.L_x_1:
[----:B------:R1:W-:Y:S04]  /*4e030*/  STL.64 [R1+0x2958], R6 ;  /* 0x0029580601007387 */ /* 0x0003e80000100a00 */
[----:B-1----:R-:W2:Y:S04]  /*4e040*/  LDL.LU R7, [R1+0x1dec] ;  /* 0x001dec0001077983 */ /* 0x002ea80000300800 */
[----:B------:R-:W1:Y:S04]  /*4e050*/  S2R R3, SR_TID.X ;  /* 0x0000000000037919 */ /* 0x000e680000002100 */
[----:B------:R-:W3:Y:S04]  /*4e060*/  S2R R6, SR_TID.X ;  /* 0x0000000000067919 */ /* 0x000ee80000002100 */
[----:B------:R-:W-:Y:S04]  /*4e070*/  STL.64 [R1+0x2950], R4 ;  /* 0x0029500401007387 */ /* 0x000fe80000100a00 */
[----:B------:R-:W-:Y:S04]  /*4e080*/  STL [R1+0x2468], R29 ;  /* 0x0024681d01007387 */ /* 0x000fe80000100800 */
[----:B------:R-:W-:Y:S04]  /*4e090*/  STL [R1+0x2464], R28 ;  /* 0x0024641c01007387 */ /* 0x000fe80000100800 */
[----:B------:R-:W-:Y:S01]  /*4e0a0*/  STL [R1+0x2480], R24 ;  /* 0x0024801801007387 */ /* 0x000fe20000100800 */
[----:B01----:R-:W-:-:S03]  /*4e0b0*/  IMAD.SHL.U32 R0, R3, 0x80, RZ ;  /* 0x0000008003007824 */ /* 0x003fc600078e00ff */
[----:B------:R-:W-:Y:S01]  /*4e0c0*/  STL [R1+0x247c], R25 ;  /* 0x00247c1901007387 */ /* 0x000fe20000100800 */
[----:B------:R-:W-:Y:S01]  /*4e0d0*/  IMAD.SHL.U32 R2, R3, 0x20, RZ ;  /* 0x0000002003027824 */ /* 0x000fe200078e00ff */
[----:B---3--:R-:W-:Y:S02]  /*4e0e0*/  LOP3.LUT R6, R6, 0x20, RZ, 0xc0, !PT ;  /* 0x0000002006067812 */ /* 0x008fe400078ec0ff */
[----:B------:R-:W-:Y:S01]  /*4e0f0*/  STL [R1+0x246c], R27 ;  /* 0x00246c1b01007387 */ /* 0x000fe20000100800 */
[----:B------:R-:W-:-:S03]  /*4e100*/  LOP3.LUT R0, R0, 0xc00, RZ, 0xc0, !PT ;  /* 0x00000c0000007812 */ /* 0x000fc600078ec0ff */
[----:B------:R-:W-:Y:S01]  /*4e110*/  STL [R1+0x24e0], R20 ;  /* 0x0024e01401007387 */ /* 0x000fe20000100800 */
[----:B------:R-:W-:Y:S01]  /*4e120*/  LOP3.LUT R0, R0, 0x60, R2, 0xf8, !PT ;  /* 0x0000006000007812 */ /* 0x000fe200078ef802 */
[C---:B------:R-:W-:Y:S01]  /*4e130*/  IMAD.SHL.U32 R2, R3.reuse, 0x4, RZ ;  /* 0x0000000403027824 */ /* 0x040fe200078e00ff */
[----:B------:R-:W-:-:S04]  /*4e140*/  LOP3.LUT R3, R3, 0x3f, RZ, 0xc0, !PT ;  /* 0x0000003f03037812 */ /* 0x000fc800078ec0ff */
[----:B------:R-:W-:-:S05]  /*4e150*/  LOP3.LUT R0, R0, 0x70, R2, 0x78, !PT ;  /* 0x0000007000007812 */ /* 0x000fca00078e7802 */
[----:B------:R-:W-:Y:S01]  /*4e160*/  IMAD R0, R6, 0x8, R0 ;  /* 0x0000000806007824 */ /* 0x000fe200078e0200 */
[----:B------:R-:W-:Y:S06]  /*4e170*/  BAR.SYNC.DEFER_BLOCKING 0x0 ;  /* 0x0000000000007b1d */ /* 0x000fec0000010000 */
[----:B------:R-:W-:Y:S04]  /*4e180*/  STS.128 [R0], R24 ;  /* 0x0000001800007388 */ /* 0x000fe80000000c00 */
[----:B------:R0:W-:Y:S04]  /*4e190*/  STS.128 [R0+0x80], R20 ;  /* 0x0000801400007388 */ /* 0x0001e80000000c00 */
[----:B------:R-:W-:Y:S04]  /*4e1a0*/  STS.128 [R0+0x200], R16 ;  /* 0x0002001000007388 */ /* 0x000fe80000000c00 */
[----:B------:R-:W-:Y:S04]  /*4e1b0*/  STS.128 [R0+0x280], R12 ;  /* 0x0002800c00007388 */ /* 0x000fe80000000c00 */
[----:B------:R-:W-:Y:S01]  /*4e1c0*/  BAR.SYNC.DEFER_BLOCKING 0x0 ;  /* 0x0000000000007b1d */ /* 0x000fe20000010000 */
[----:B--2---:R-:W-:-:S05]  /*4e1d0*/  LOP3.LUT R2, R7, 0xc00, RZ, 0xc0, !PT ;  /* 0x00000c0007027812 */ /* 0x004fca00078ec0ff */
[----:B0-----:R-:W-:-:S05]  /*4e1e0*/  IMAD R23, R3, 0x10, R2 ;  /* 0x0000001003177824 */ /* 0x001fca00078e0202 */
[----:B------:R-:W0:Y:S01]  /*4e1f0*/  LDS.128 R4, [R23] ;  /* 0x0000000017047984 */ /* 0x000e220000000c00 */
[C---:B------:R-:W-:Y:S02]  /*4e200*/  LOP3.LUT R28, R23.reuse, 0x20, RZ, 0x3c, !PT ;  /* 0x00000020171c7812 */ /* 0x040fe400078e3cff */
[C---:B------:R-:W-:Y:S01]  /*4e210*/  LOP3.LUT R22, R23.reuse, 0x40, RZ, 0x3c, !PT ;  /* 0x0000004017167812 */ /* 0x040fe200078e3cff */
[----:B------:R-:W-:Y:S01]  /*4e220*/  STL [R1+0x60c], R23 ;  /* 0x00060c1701007387 */ /* 0x000fe20000100800 */
[----:B------:R-:W-:Y:S01]  /*4e230*/  LOP3.LUT R3, R23, 0x60, RZ, 0x3c, !PT ;  /* 0x0000006017037812 */ /* 0x000fe200078e3cff */
[----:B0-----:R-:W-:Y:S02]  /*4e240*/  IMAD.MOV.U32 R12, RZ, RZ, R4 ;  /* 0x000000ffff0c7224 */ /* 0x001fe400078e0004 */
[----:B------:R-:W-:Y:S01]  /*4e250*/  STL [R1+0x190], R4 ;  /* 0x0001900401007387 */ /* 0x000fe20000100800 */
[----:B------:R-:W-:-:S03]  /*4e260*/  IMAD.MOV.U32 R21, RZ, RZ, R5 ;  /* 0x000000ffff157224 */ /* 0x000fc600078e0005 */
[----:B------:R-:W-:Y:S04]  /*4e270*/  STL.64 [R1+0x198], R6 ;  /* 0x0001980601007387 */ /* 0x000fe80000100a00 */
[----:B------:R-:W-:Y:S04]  /*4e280*/  STL [R1+0x600], R28 ;  /* 0x0006001c01007387 */ /* 0x000fe80000100800 */
[----:B------:R-:W-:Y:S04]  /*4e290*/  STL [R1+0x604], R22 ;  /* 0x0006041601007387 */ /* 0x000fe80000100800 */
[----:B------:R-:W-:Y:S04]  /*4e2a0*/  STL [R1+0x608], R3 ;  /* 0x0006080301007387 */ /* 0x000fe80000100800 */
[----:B------:R-:W-:Y:S04]  /*4e2b0*/  STL [R1+0x24e8], R12 ;  /* 0x0024e80c01007387 */ /* 0x000fe80000100800 */
[----:B------:R-:W0:Y:S04]  /*4e2c0*/  LDS.128 R12, [R28] ;  /* 0x000000001c0c7984 */ /* 0x000e280000000c00 */
[----:B------:R-:W1:Y:S04]  /*4e2d0*/  LDS.128 R4, [R22] ;  /* 0x0000000016047984 */ /* 0x000e680000000c00 */
[----:B------:R-:W-:Y:S04]  /*4e2e0*/  STL [R1+0x2494], R21 ;  /* 0x0024941501007387 */ /* 0x000fe80000100800 */
[----:B------:R-:W2:Y:S04]  /*4e2f0*/  LDL.LU R24, [R1+0x50] ;  /* 0x0000500001187983 */ /* 0x000ea80000300800 */
[----:B0-----:R0:W-:Y:S04]  /*4e300*/  STL.64 [R1+0x210], R12 ;  /* 0x0002100c01007387 */ /* 0x0011e80000100a00 */
[----:B------:R3:W-:Y:S04]  /*4e310*/  STL.64 [R1+0x218], R14 ;  /* 0x0002180e01007387 */ /* 0x0007e80000100a00 */
[----:B-1----:R-:W-:Y:S04]  /*4e320*/  STL.64 [R1+0x280], R4 ;  /* 0x0002800401007387 */ /* 0x002fe80000100a00 */
[----:B------:R-:W-:Y:S04]  /*4e330*/  STL.64 [R1+0x288], R6 ;  /* 0x0002880601007387 */ /* 0x000fe80000100a00 */
[----:B------:R-:W2:Y:S04]  /*4e340*/  LDL.LU R25, [R1+0x54] ;  /* 0x0000540001197983 */ /* 0x000ea80000300800 */
[----:B------:R-:W4:Y:S04]  /*4e350*/  LDL.LU R26, [R1+0x58] ;  /* 0x00005800011a7983 */ /* 0x000f280000300800 */
[----:B------:R-:W4:Y:S04]  /*4e360*/  LDL.LU R27, [R1+0x5c] ;  /* 0x00005c00011b7983 */ /* 0x000f280000300800 */
[----:B------:R-:W1:Y:S04]  /*4e370*/  LDS.128 R4, [R3] ;  /* 0x0000000003047984 */ /* 0x000e680000000c00 */
[----:B------:R-:W-:Y:S06]  /*4e380*/  BAR.SYNC.DEFER_BLOCKING 0x0 ;  /* 0x0000000000007b1d */ /* 0x000fec0000010000 */
[----:B----4-:R-:W-:Y:S04]  /*4e390*/  STL.64 [R1+0x2938], R26 ;  /* 0x0029381a01007387 */ /* 0x010fe80000100a00 */
[----:B--2---:R2:W-:Y:S04]  /*4e3a0*/  STL.64 [R1+0x2930], R24 ;  /* 0x0029301801007387 */ /* 0x0045e80000100a00 */
[----:B0-----:R-:W4:Y:S04]  /*4e3b0*/  LDL.LU R12, [R1+0x80] ;  /* 0x00008000010c7983 */ /* 0x001f280000300800 */
[----:B------:R-:W4:Y:S04]  /*4e3c0*/  LDL.LU R13, [R1+0x84] ;  /* 0x00008400010d7983 */ /* 0x000f280000300800 */
[----:B---3--:R-:W3:Y:S04]  /*4e3d0*/  LDL.LU R14, [R1+0x88] ;  /* 0x00008800010e7983 */ /* 0x008ee80000300800 */
[----:B------:R-:W3:Y:S04]  /*4e3e0*/  LDL.LU R15, [R1+0x8c] ;  /* 0x00008c00010f7983 */ /* 0x000ee80000300800 */
[----:B--2---:R-:W2:Y:S04]  /*4e3f0*/  LDL.LU R24, [R1+0x20] ;  /* 0x0000200001187983 */ /* 0x004ea80000300800 */
[----:B------:R-:W2:Y:S04]  /*4e400*/  LDL.LU R25, [R1+0x24] ;  /* 0x0000240001197983 */ /* 0x000ea80000300800 */
[----:B------:R-:W5:Y:S04]  /*4e410*/  LDL.LU R26, [R1+0x28] ;  /* 0x00002800011a7983 */ /* 0x000f680000300800 */
[----:B------:R-:W5:Y:S04]  /*4e420*/  LDL.LU R27, [R1+0x2c] ;  /* 0x00002c00011b7983 */ /* 0x000f680000300800 */
[----:B-----5:R-:W-:Y:S04]  /*4e430*/  STL.64 [R1+0x2948], R26 ;  /* 0x0029481a01007387 */ /* 0x020fe80000100a00 */
[----:B--2---:R0:W-:Y:S04]  /*4e440*/  STL.64 [R1+0x2940], R24 ;  /* 0x0029401801007387 */ /* 0x0041e80000100a00 */
[----:B0-----:R-:W2:Y:S04]  /*4e450*/  LDL.LU R24, [R1+0x10] ;  /* 0x0000100001187983 */ /* 0x001ea80000300800 */
[----:B------:R-:W2:Y:S04]  /*4e460*/  LDL.LU R25, [R1+0x14] ;  /* 0x0000140001197983 */ /* 0x000ea80000300800 */
[----:B------:R-:W2:Y:S04]  /*4e470*/  LDL.LU R26, [R1+0x18] ;  /* 0x00001800011a7983 */ /* 0x000ea80000300800 */
[----:B------:R-:W2:Y:S04]  /*4e480*/  LDL.LU R27, [R1+0x1c] ;  /* 0x00001c00011b7983 */ /* 0x000ea80000300800 */
[----:B---3--:R-:W-:Y:S04]  /*4e490*/  STL.64 [R1+0x2928], R14 ;  /* 0x0029280e01007387 */ /* 0x008fe80000100a00 */
[----:B----4-:R0:W-:Y:S04]  /*4e4a0*/  STL.64 [R1+0x2920], R12 ;  /* 0x0029200c01007387 */ /* 0x0101e80000100a00 */
[----:B0-----:R-:W3:Y:S04]  /*4e4b0*/  LDL.LU R12, [R1+0x40] ;  /* 0x00004000010c7983 */ /* 0x001ee80000300800 */
[----:B------:R-:W3:Y:S04]  /*4e4c0*/  LDL.LU R13, [R1+0x44] ;  /* 0x00004400010d7983 */ /* 0x000ee80000300800 */
[----:B------:R-:W3:Y:S04]  /*4e4d0*/  LDL.LU R14, [R1+0x48] ;  /* 0x00004800010e7983 */ /* 0x000ee80000300800 */
[----:B------:R-:W3:Y:S04]  /*4e4e0*/  LDL.LU R15, [R1+0x4c] ;  /* 0x00004c00010f7983 */ /* 0x000ee80000300800 */
[----:B------:R-:W4:Y:S04]  /*4e4f0*/  LDL.LU R16, [R1+0x90] ;  /* 0x0000900001107983 */ /* 0x000f280000300800 */
[----:B------:R-:W4:Y:S04]  /*4e500*/  LDL.LU R17, [R1+0x94] ;  /* 0x0000940001117983 */ /* 0x000f280000300800 */
[----:B------:R-:W4:Y:S04]  /*4e510*/  LDL.LU R18, [R1+0x98] ;  /* 0x0000980001127983 */ /* 0x000f280000300800 */
[----:B------:R-:W4:Y:S04]  /*4e520*/  LDL.LU R19, [R1+0x9c] ;  /* 0x00009c0001137983 */ /* 0x000f280000300800 */
[----:B-1----:R-:W-:Y:S04]  /*4e530*/  STL.64 [R1+0x2e0], R4 ;  /* 0x0002e00401007387 */ /* 0x002fe80000100a00 */
[----:B------:R0:W-:Y:S04]  /*4e540*/  STL.64 [R1+0x2e8], R6 ;  /* 0x0002e80601007387 */ /* 0x0001e80000100a00 */
[----:B0-----:R-:W5:Y:S04]  /*4e550*/  LDL.LU.64 R6, [R1+0x2958] ;  /* 0x0029580001067983 */ /* 0x001f680000300a00 */
[----:B------:R-:W5:Y:S04]  /*4e560*/  LDL.LU.64 R4, [R1+0x2950] ;  /* 0x0029500001047983 */ /* 0x000f680000300a00 */
[----:B------:R0:W-:Y:S04]  /*4e570*/  STS.128 [R0], R8 ;  /* 0x0000000800007388 */ /* 0x0001e80000000c00 */
[----:B0-----:R-:W2:Y:S04]  /*4e580*/  LDL.LU R8, [R1+0x30] ;  /* 0x0000300001087983 */ /* 0x001ea80000300800 */
[----:B------:R-:W2:Y:S04]  /*4e590*/  LDL.LU R9, [R1+0x34] ;  /* 0x0000340001097983 */ /* 0x000ea80000300800 */
[----:B------:R-:W2:Y:S04]  /*4e5a0*/  LDL.LU R10, [R1+0x38] ;  /* 0x00003800010a7983 */ /* 0x000ea80000300800 */
[----:B------:R-:W2:Y:S04]  /*4e5b0*/  LDL.LU R11, [R1+0x3c] ;  /* 0x00003c00010b7983 */ /* 0x000ea80000300800 */
[----:B-----5:R0:W-:Y:S04]  /*4e5c0*/  STS.128 [R0+0x80], R4 ;  /* 0x0000800400007388 */ /* 0x0201e80000000c00 */
[----:B0-----:R-:W5:Y:S04]  /*4e5d0*/  LDL.LU R4, [R1] ;  /* 0x0000000001047983 */ /* 0x001f680000300800 */
[----:B------:R-:W5:Y:S04]  /*4e5e0*/  LDL.LU R5, [R1+0x4] ;  /* 0x0000040001057983 */ /* 0x000f680000300800 */
[----:B------:R-:W5:Y:S04]  /*4e5f0*/  LDL.LU R6, [R1+0x8] ;  /* 0x0000080001067983 */ /* 0x000f680000300800 */
[----:B------:R-:W5:Y:S04]  /*4e600*/  LDL.LU R7, [R1+0xc] ;  /* 0x00000c0001077983 */ /* 0x000f680000300800 */
[----:B--2---:R-:W-:Y:S04]  /*4e610*/  STS.128 [R0+0x280], R24 ;  /* 0x0002801800007388 */ /* 0x004fe80000000c00 */
[----:B-----5:R-:W-:Y:S04]  /*4e620*/  STS.128 [R0+0x200], R4 ;  /* 0x0002000400007388 */ /* 0x020fe80000000c00 */
[----:B------:R-:W-:Y:S06]  /*4e630*/  BAR.SYNC.DEFER_BLOCKING 0x0 ;  /* 0x0000000000007b1d */ /* 0x000fec0000010000 */
[----:B------:R-:W0:Y:S04]  /*4e640*/  LDS.128 R4, [R23] ;  /* 0x0000000017047984 */ /* 0x000e280000000c00 */
[----:B------:R-:W1:Y:S04]  /*4e650*/  LDS.128 R24, [R28] ;  /* 0x000000001c187984 */ /* 0x000e680000000c00 */
[----:B0-----:R-:W-:Y:S04]  /*4e660*/  STL.64 [R1+0x180], R4 ;  /* 0x0001800401007387 */ /* 0x001fe80000100a00 */
[----:B------:R-:W-:Y:S04]  /*4e670*/  STL.64 [R1+0x188], R6 ;  /* 0x0001880601007387 */ /* 0x000fe80000100a00 */
[----:B------:R0:W-:Y:S04]  /*4e680*/  STL [R1+0x24ec], R4 ;  /* 0x0024ec0401007387 */ /* 0x0001e80000100800 */
[----:B0-----:R-:W2:Y:S04]  /*4e690*/  LDL.LU R4, [R1+0x70] ;  /* 0x0000700001047983 */ /* 0x001ea80000300800 */
[----:B------:R-:W2:Y:S04]  /*4e6a0*/  LDL.LU R5, [R1+0x74] ;  /* 0x0000740001057983 */ /* 0x000ea80000300800 */
[----:B------:R-:W2:Y:S04]  /*4e6b0*/  LDL.LU R6, [R1+0x78] ;  /* 0x0000780001067983 */ /* 0x000ea80000300800 */
[----:B------:R-:W2:Y:S04]  /*4e6c0*/  LDL.LU R7, [R1+0x7c] ;  /* 0x00007c0001077983 */ /* 0x000ea80000300800 */
[----:B-1----:R-:W-:Y:S04]  /*4e6d0*/  STL.64 [R1+0x200], R24 ;  /* 0x0002001801007387 */ /* 0x002fe80000100a00 */
[----:B------:R-:W-:Y:S04]  /*4e6e0*/  STL.64 [R1+0x208], R26 ;  /* 0x0002081a01007387 */ /* 0x000fe80000100a00 */
[----:B------:R-:W0:Y:S04]  /*4e6f0*/  LDS.128 R24, [R22] ;  /* 0x0000000016187984 */ /* 0x000e280000000c00 */
[----:B0-----:R-:W-:Y:S04]  /*4e700*/  STL.64 [R1+0x270], R24 ;  /* 0x0002701801007387 */ /* 0x001fe80000100a00 */
[----:B------:R-:W-:Y:S04]  /*4e710*/  STL.64 [R1+0x278], R26 ;  /* 0x0002781a01007387 */ /* 0x000fe80000100a00 */
[----:B------:R-:W0:Y:S04]  /*4e720*/  LDS.128 R24, [R3] ;  /* 0x0000000003187984 */ /* 0x000e280000000c00 */
[----:B------:R-:W-:Y:S06]  /*4e730*/  BAR.SYNC.DEFER_BLOCKING 0x0 ;  /* 0x0000000000007b1d */ /* 0x000fec0000010000 */
[----:B0-----:R-:W-:Y:S04]  /*4e740*/  STL.64 [R1+0x300], R24 ;  /* 0x0003001801007387 */ /* 0x001fe80000100a00 */
[----:B------:R0:W-:Y:S04]  /*4e750*/  STL.64 [R1+0x308], R26 ;  /* 0x0003081a01007387 */ /* 0x0001e80000100a00 */
[----:B0-----:R-:W5:Y:S04]  /*4e760*/  LDL.LU.64 R26, [R1+0x2948] ;  /* 0x00294800011a7983 */ /* 0x001f680000300a00 */
[----:B------:R-:W5:Y:S04]  /*4e770*/  LDL.LU.64 R24, [R1+0x2940] ;  /* 0x0029400001187983 */ /* 0x000f680000300a00 */
[----:B-----5:R0:W-:Y:S04]  /*4e780*/  STS.128 [R0], R24 ;  /* 0x0000001800007388 */ /* 0x0201e80000000c00 */
[----:B0-----:R-:W5:Y:S04]  /*4e790*/  LDL.LU.64 R26, [R1+0x2938] ;  /* 0x00293800011a7983 */ /* 0x001f680000300a00 */
[----:B------:R-:W5:Y:S04]  /*4e7a0*/  LDL.LU.64 R24, [R1+0x2930] ;  /* 0x0029300001187983 */ /* 0x000f680000300a00 */
[----:B------:R-:W-:Y:S04]  /*4e7b0*/  STS.128 [R0+0x80], R8 ;  /* 0x0000800800007388 */ /* 0x000fe80000000c00 */
[----:B---3--:R-:W-:Y:S04]  /*4e7c0*/  STS.128 [R0+0x200], R12 ;  /* 0x0002000c00007388 */ /* 0x008fe80000000c00 */
[----:B-----5:R-:W-:Y:S04]  /*4e7d0*/  STS.128 [R0+0x280], R24 ;  /* 0x0002801800007388 */ /* 0x020fe80000000c00 */
[----:B------:R-:W-:Y:S06]  /*4e7e0*/  BAR.SYNC.DEFER_BLOCKING 0x0 ;  /* 0x0000000000007b1d */ /* 0x000fec0000010000 */
[----:B------:R-:W0:Y:S04]  /*4e7f0*/  LDS.128 R12, [R23] ;  /* 0x00000000170c7984 */ /* 0x000e280000000c00 */
[----:B0-----:R-:W-:Y:S01]  /*4e800*/  STL [R1+0x50], R12 ;  /* 0x0000500c01007387 */ /* 0x001fe20000100800 */
[----:B------:R-:W-:-:S02]  /*4e810*/  IMAD.MOV.U32 R10, RZ, RZ, R12 ;  /* 0x000000ffff0a7224 */ /* 0x000fc400078e000c */
[----:B------:R-:W-:Y:S01]  /*4e820*/  IMAD.MOV.U32 R24, RZ, RZ, R13 ;  /* 0x000000ffff187224 */ /* 0x000fe200078e000d */
[----:B------:R-:W-:Y:S04]  /*4e830*/  STL.64 [R1+0x58], R14 ;  /* 0x0000580e01007387 */ /* 0x000fe80000100a00 */
[----:B------:R-:W0:Y:S04]  /*4e840*/  LDS.128 R12, [R28] ;  /* 0x000000001c0c7984 */ /* 0x000e280000000c00 */
[----:B------:R1:W-:Y:S04]  /*4e850*/  STL [R1+0x2490], R24 ;  /* 0x0024901801007387 */ /* 0x0003e80000100800 */
[----:B-1----:R-:W3:Y:S04]  /*4e860*/  LDL.LU R24, [R1+0x60] ;  /* 0x0000600001187983 */ /* 0x002ee80000300800 */
[----:B------:R-:W3:Y:S04]  /*4e870*/  LDL.LU R25, [R1+0x64] ;  /* 0x0000640001197983 */ /* 0x000ee80000300800 */
[----:B------:R-:W3:Y:S04]  /*4e880*/  LDL.LU R26, [R1+0x68] ;  /* 0x00006800011a7983 */ /* 0x000ee80000300800 */
[----:B------:R-:W3:Y:S04]  /*4e890*/  LDL.LU R27, [R1+0x6c] ;  /* 0x00006c00011b7983 */ /* 0x000ee80000300800 */
[----:B0-----:R-:W-:Y:S04]  /*4e8a0*/  STL.64 [R1+0x1b0], R12 ;  /* 0x0001b00c01007387 */ /* 0x001fe80000100a00 */
        /* <DEDUP_REMOVED lines=10> */
[----:B--2---:R-:W-:Y:S04]  /*4e950*/  STS.128 [R0+0x80], R4 ;  /* 0x0000800400007388 */ /* 0x004fe80000000c00 */
[----:B----4-:R-:W-:Y:S04]  /*4e960*/  STS.128 [R0+0x280], R16 ;  /* 0x0002801000007388 */ /* 0x010fe80000000c00 */
[----:B---3--:R-:W-:Y:S04]  /*4e970*/  STS.128 [R0], R24 ;  /* 0x0000001800007388 */ /* 0x008fe80000000c00 */
[----:B-----5:R-:W-:Y:S04]  /*4e980*/  STS.128 [R0+0x200], R12 ;  /* 0x0002000c00007388 */ /* 0x020fe80000000c00 */
[----:B------:R-:W-:Y:S06]  /*4e990*/  BAR.SYNC.DEFER_BLOCKING 0x0 ;  /* 0x0000000000007b1d */ /* 0x000fec0000010000 */
[----:B------:R-:W0:Y:S04]  /*4e9a0*/  LDS.128 R4, [R23] ;  /* 0x0000000017047984 */ /* 0x000e280000000c00 */
[----:B0-----:R-:W-:Y:S01]  /*4e9b0*/  STL.64 [R1+0x40], R4 ;  /* 0x0000400401007387 */ /* 0x001fe20000100a00 */
[----:B------:R-:W-:-:S03]  /*4e9c0*/  IMAD.MOV.U32 R8, RZ, RZ, R4 ;  /* 0x000000ffff087224 */ /* 0x000fc600078e0004 */
[----:B------:R-:W-:Y:S04]  /*4e9d0*/  STL.64 [R1+0x48], R6 ;  /* 0x0000480601007387 */ /* 0x000fe80000100a00 */
[----:B------:R-:W0:Y:S04]  /*4e9e0*/  LDS.128 R4, [R28] ;  /* 0x000000001c047984 */ /* 0x000e280000000c00 */
[----:B------:R-:W-:Y:S04]  /*4e9f0*/  STL [R1+0x24f4], R10 ;  /* 0x0024f40a01007387 */ /* 0x000fe80000100800 */
[----:B------:R-:W-:Y:S04]  /*4ea00*/  STL [R1+0x24f0], R8 ;  /* 0x0024f00801007387 */ /* 0x000fe80000100800 */
[----:B------:R-:W2:Y:S04]  /*4ea10*/  LDL.LU R24, [R1+0x110] ;  /* 0x0001100001187983 */ /* 0x000ea80000300800 */
[----:B0-----:R-:W-:Y:S04]  /*4ea20*/  STL.64 [R1+0x1a0], R4 ;  /* 0x0001a00401007387 */ /* 0x001fe80000100a00 */
[----:B------:R-:W-:Y:S04]  /*4ea30*/  STL.64 [R1+0x1a8], R6 ;  /* 0x0001a80601007387 */ /* 0x000fe80000100a00 */
[----:B------:R-:W2:Y:S04]  /*4ea40*/  LDL.LU R25, [R1+0x114] ;  /* 0x0001140001197983 */ /* 0x000ea80000300800 */
[----:B------:R-:W3:Y:S04]  /*4ea50*/  LDL.LU R26, [R1+0x118] ;  /* 0x00011800011a7983 */ /* 0x000ee80000300800 */
[----:B------:R-:W3:Y:S04]  /*4ea60*/  LDL.LU R27, [R1+0x11c] ;  /* 0x00011c00011b7983 */ /* 0x000ee80000300800 */
[----:B---3--:R-:W-:Y:S04]  /*4ea70*/  STL.64 [R1+0x28a8], R26 ;  /* 0x0028a81a01007387 */ /* 0x008fe80000100a00 */
[----:B--2---:R0:W-:Y:S04]  /*4ea80*/  STL.64 [R1+0x28a0], R24 ;  /* 0x0028a01801007387 */ /* 0x0041e80000100a00 */
[----:B0-----:R-:W2:Y:S04]  /*4ea90*/  LDL.LU R24, [R1+0x100] ;  /* 0x0001000001187983 */ /* 0x001ea80000300800 */
        /* <DEDUP_REMOVED lines=40> */
[----:B--2---:R-:W-:Y:S04]  /*4ed20*/  STL.64 [R1+0x2910], R24 ;  /* 0x0029101801007387 */ /* 0x004fe80000100a00 */
[----:B------:R-:W0:Y:S04]  /*4ed30*/  LDS.128 R24, [R22] ;  /* 0x0000000016187984 */ /* 0x000e280000000c00 */
[----:B------:R-:W2:Y:S04]  /*4ed40*/  LDL.LU R12, [R1+0x140] ;  /* 0x00014000010c7983 */ /* 0x000ea80000300800 */
[----:B------:R-:W2:Y:S04]  /*4ed50*/  LDL.LU R13, [R1+0x144] ;  /* 0x00014400010d7983 */ /* 0x000ea80000300800 */
[----:B------:R-:W2:Y:S04]  /*4ed60*/  LDL.LU R14, [R1+0x148] ;  /* 0x00014800010e7983 */ /* 0x000ea80000300800 */
[----:B------:R-:W2:Y:S04]  /*4ed70*/  LDL.LU R15, [R1+0x14c] ;  /* 0x00014c00010f7983 */ /* 0x000ea80000300800 */
[----:B------:R-:W3:Y:S04]  /*4ed80*/  LDL.LU R4, [R1+0x130] ;  /* 0x0001300001047983 */ /* 0x000ee80000300800 */
[----:B------:R-:W3:Y:S04]  /*4ed90*/  LDL.LU R5, [R1+0x134] ;  /* 0x0001340001057983 */ /* 0x000ee80000300800 */
[----:B------:R-:W3:Y:S04]  /*4eda0*/  LDL.LU R6, [R1+0x138] ;  /* 0x0001380001067983 */ /* 0x000ee80000300800 */
[----:B------:R-:W3:Y:S04]  /*4edb0*/  LDL.LU R7, [R1+0x13c] ;  /* 0x00013c0001077983 */ /* 0x000ee80000300800 */
[----:B------:R-:W4:Y:S04]  /*4edc0*/  LDL.LU R8, [R1+0x120] ;  /* 0x0001200001087983 */ /* 0x000f280000300800 */
[----:B------:R-:W4:Y:S04]  /*4edd0*/  LDL.LU R9, [R1+0x124] ;  /* 0x0001240001097983 */ /* 0x000f280000300800 */
[----:B------:R-:W4:Y:S04]  /*4ede0*/  LDL.LU R10, [R1+0x128] ;  /* 0x00012800010a7983 */ /* 0x000f280000300800 */
[----:B------:R-:W4:Y:S04]  /*4edf0*/  LDL.LU R11, [R1+0x12c] ;  /* 0x00012c00010b7983 */ /* 0x000f280000300800 */
[----:B------:R-:W5:Y:S04]  /*4ee00*/  LDL.LU R16, [R1+0x150] ;  /* 0x0001500001107983 */ /* 0x000f680000300800 */
[----:B------:R-:W5:Y:S04]  /*4ee10*/  LDL.LU R17, [R1+0x154] ;  /* 0x0001540001117983 */ /* 0x000f680000300800 */
[----:B------:R-:W5:Y:S04]  /*4ee20*/  LDL.LU R18, [R1+0x158] ;  /* 0x0001580001127983 */ /* 0x000f680000300800 */
[----:B------:R-:W5:Y:S04]  /*4ee30*/  LDL.LU R19, [R1+0x15c] ;  /* 0x00015c0001137983 */ /* 0x000f680000300800 */
[----:B0-----:R-:W-:Y:S04]  /*4ee40*/  STL.64 [R1+0x230], R24 ;  /* 0x0002301801007387 */ /* 0x001fe80000100a00 */
[----:B------:R-:W-:Y:S04]  /*4ee50*/  STL.64 [R1+0x238], R26 ;  /* 0x0002381a01007387 */ /* 0x000fe80000100a00 */
[----:B------:R-:W0:Y:S04]  /*4ee60*/  LDS.128 R24, [R3] ;  /* 0x0000000003187984 */ /* 0x000e280000000c00 */
[----:B0-----:R-:W-:Y:S04]  /*4ee70*/  STL.64 [R1+0x2a0], R24 ;  /* 0x0002a01801007387 */ /* 0x001fe80000100a00 */
[----:B------:R0:W-:Y:S04]  /*4ee80*/  STL.64 [R1+0x2a8], R26 ;  /* 0x0002a81a01007387 */ /* 0x0001e80000100a00 */
[----:B0-----:R-:W2:Y:S04]  /*4ee90*/  LDL.LU.64 R26, [R1+0x2918] ;  /* 0x00291800011a7983 */ /* 0x001ea80000300a00 */
[----:B------:R-:W2:Y:S04]  /*4eea0*/  LDL.LU.64 R24, [R1+0x2910] ;  /* 0x0029100001187983 */ /* 0x000ea80000300a00 */
[----:B------:R-:W-:Y:S06]  /*4eeb0*/  BAR.SYNC.DEFER_BLOCKING 0x0 ;  /* 0x0000000000007b1d */ /* 0x000fec0000010000 */
[----:B--2---:R0:W-:Y:S04]  /*4eec0*/  STS.128 [R0], R24 ;  /* 0x0000001800007388 */ /* 0x0041e80000000c00 */
[----:B0-----:R-:W2:Y:S04]  /*4eed0*/  LDL.LU.64 R26, [R1+0x2908] ;  /* 0x00290800011a7983 */ /* 0x001ea80000300a00 */
[----:B------:R-:W2:Y:S04]  /*4eee0*/  LDL.LU.64 R24, [R1+0x2900] ;  /* 0x0029000001187983 */ /* 0x000ea80000300a00 */
[----:B--2---:R0:W-:Y:S04]  /*4eef0*/  STS.128 [R0+0x80], R24 ;  /* 0x0000801800007388 */ /* 0x0041e80000000c00 */
[----:B0-----:R-:W2:Y:S04]  /*4ef00*/  LDL.LU.64 R26, [R1+0x28f8] ;  /* 0x0028f800011a7983 */ /* 0x001ea80000300a00 */
[----:B------:R-:W2:Y:S04]  /*4ef10*/  LDL.LU.64 R24, [R1+0x28f0] ;  /* 0x0028f00001187983 */ /* 0x000ea80000300a00 */
[----:B--2---:R0:W-:Y:S04]  /*4ef20*/  STS.128 [R0+0x200], R24 ;  /* 0x0002001800007388 */ /* 0x0041e80000000c00 */
[----:B0-----:R-:W2:Y:S04]  /*4ef30*/  LDL.LU.64 R26, [R1+0x28e8] ;  /* 0x0028e800011a7983 */ /* 0x001ea80000300a00 */
[----:B------:R-:W2:Y:S04]  /*4ef40*/  LDL.LU.64 R24, [R1+0x28e0] ;  /* 0x0028e00001187983 */ /* 0x000ea80000300a00 */
[----:B--2---:R-:W-:Y:S04]  /*4ef50*/  STS.128 [R0+0x280], R24 ;  /* 0x0002801800007388 */ /* 0x004fe80000000c00 */
[----:B------:R-:W-:Y:S06]  /*4ef60*/  BAR.SYNC.DEFER_BLOCKING 0x0 ;  /* 0x0000000000007b1d */ /* 0x000fec0000010000 */
[----:B------:R-:W0:Y:S04]  /*4ef70*/  LDS.128 R24, [R23] ;  /* 0x0000000017187984 */ /* 0x000e280000000c00 */
[----:B0-----:R-:W-:Y:S04]  /*4ef80*/  STL.64 [R1+0x30], R24 ;  /* 0x0000301801007387 */ /* 0x001fe80000100a00 */
[----:B------:R-:W-:Y:S04]  /*4ef90*/  STL.64 [R1+0x38], R26 ;  /* 0x0000381a01007387 */ /* 0x000fe80000100a00 */
        /* <DEDUP_REMOVED lines=24> */
[----:B0-----:R-:W-:Y:S04]  /*4f120*/  STL [R1+0x20], R24 ;  /* 0x0000201801007387 */ /* 0x001fe80000100800 */
[----:B------:R-:W-:Y:S04]  /*4f130*/  STL.64 [R1+0x28], R26 ;  /* 0x0000281a01007387 */ /* 0x000fe80000100a00 */
[----:B------:R-:W-:Y:S04]  /*4f140*/  STL [R1+0x2488], R25 ;  /* 0x0024881901007387 */ /* 0x000fe80000100800 */
[----:B------:R-:W0:Y:S04]  /*4f150*/  LDS.128 R24, [R28] ;  /* 0x000000001c187984 */ /* 0x000e280000000c00 */
[----:B0-----:R-:W-:Y:S04]  /*4f160*/  STL.64 [R1+0x80], R24 ;  /* 0x0000801801007387 */ /* 0x001fe80000100a00 */
[----:B------:R-:W-:Y:S04]  /*4f170*/  STL.64 [R1+0x88], R26 ;  /* 0x0000881a01007387 */ /* 0x000fe80000100a00 */
[----:B------:R-:W0:Y:S04]  /*4f180*/  LDS.128 R24, [R22] ;  /* 0x0000000016187984 */ /* 0x000e280000000c00 */
[----:B0-----:R-:W-:Y:S04]  /*4f190*/  STL.64 [R1+0xc0], R24 ;  /* 0x0000c01801007387 */ /* 0x001fe80000100a00 */
[----:B------:R-:W-:Y:S04]  /*4f1a0*/  STL.64 [R1+0xc8], R26 ;  /* 0x0000c81a01007387 */ /* 0x000fe80000100a00 */
[----:B------:R-:W0:Y:S04]  /*4f1b0*/  LDS.128 R24, [R3] ;  /* 0x0000000003187984 */ /* 0x000e280000000c00 */
[----:B------:R-:W-:Y:S06]  /*4f1c0*/  BAR.SYNC.DEFER_BLOCKING 0x0 ;  /* 0x0000000000007b1d */ /* 0x000fec0000010000 */
[----:B----4-:R-:W-:Y:S04]  /*4f1d0*/  STS.128 [R0], R8 ;  /* 0x0000000800007388 */ /* 0x010fe80000000c00 */
[----:B---3--:R-:W-:Y:S04]  /*4f1e0*/  STS.128 [R0+0x80], R4 ;  /* 0x0000800400007388 */ /* 0x008fe80000000c00 */
[----:B------:R-:W-:Y:S04]  /*4f1f0*/  STS.128 [R0+0x200], R12 ;  /* 0x0002000c00007388 */ /* 0x000fe80000000c00 */
[----:B-----5:R-:W-:Y:S04]  /*4f200*/  STS.128 [R0+0x280], R16 ;  /* 0x0002801000007388 */ /* 0x020fe80000000c00 */
[----:B------:R-:W-:Y:S06]  /*4f210*/  BAR.SYNC.DEFER_BLOCKING 0x0 ;  /* 0x0000000000007b1d */ /* 0x000fec0000010000 */
[----:B0-----:R0:W-:Y:S04]  /*4f220*/  STL [R1+0x104], R25 ;  /* 0x0001041901007387 */ /* 0x0011e80000100800 */
[----:B------:R-:W-:Y:S01]  /*4f230*/  STL.64 [R1+0x108], R26 ;  /* 0x0001081a01007387 */ /* 0x000fe20000100a00 */
[----:B0-----:R-:W-:-:S05]  /*4f240*/  IMAD.MOV.U32 R25, RZ, RZ, R24 ;  /* 0x000000ffff197224 */ /* 0x001fca00078e0018 */
[----:B------:R-:W-:Y:S04]  /*4f250*/  STL [R1+0x249c], R25 ;  /* 0x00249c1901007387 */ /* 0x000fe80000100800 */
[----:B------:R-:W0:Y:S04]  /*4f260*/  LDS.128 R8, [R23] ;  /* 0x0000000017087984 */ /* 0x000e280000000c00 */
[----:B------:R-:W1:Y:S04]  /*4f270*/  LDS.128 R4, [R28] ;  /* 0x000000001c047984 */ /* 0x000e680000000c00 */
[----:B------:R-:W2:Y:S04]  /*4f280*/  LDL.LU R24, [R1+0x1d0] ;  /* 0x0001d00001187983 */ /* 0x000ea80000300800 */
[----:B------:R-:W-:Y:S04]  /*4f290*/  LDS.128 R12, [R22] ;  /* 0x00000000160c7984 */ /* 0x000fe80000000c00 */
[----:B0-----:R0:W-:Y:S04]  /*4f2a0*/  STL.64 [R1+0x10], R8 ;  /* 0x0000100801007387 */ /* 0x0011e80000100a00 */
[----:B------:R3:W-:Y:S04]  /*4f2b0*/  STL.64 [R1+0x18], R10 ;  /* 0x0000180a01007387 */ /* 0x0007e80000100a00 */
[----:B-1----:R-:W-:Y:S04]  /*4f2c0*/  STL.64 [R1+0x60], R4 ;  /* 0x0000600401007387 */ /* 0x002fe80000100a00 */
[----:B------:R-:W-:Y:S04]  /*4f2d0*/  STL.64 [R1+0x68], R6 ;  /* 0x0000680601007387 */ /* 0x000fe80000100a00 */
[----:B------:R-:W2:Y:S04]  /*4f2e0*/  LDL.LU R25, [R1+0x1d4] ;  /* 0x0001d40001197983 */ /* 0x000ea80000300800 */
[----:B------:R-:W4:Y:S04]  /*4f2f0*/  LDL.LU R26, [R1+0x1d8] ;  /* 0x0001d800011a7983 */ /* 0x000f280000300800 */
[----:B------:R-:W4:Y:S04]  /*4f300*/  LDL.LU R27, [R1+0x1dc] ;  /* 0x0001dc00011b7983 */ /* 0x000f280000300800 */
[----:B----4-:R-:W-:Y:S04]  /*4f310*/  STL.64 [R1+0x2878], R26 ;  /* 0x0028781a01007387 */ /* 0x010fe80000100a00 */
[----:B--2---:R1:W-:Y:S04]  /*4f320*/  STL.64 [R1+0x2870], R24 ;  /* 0x0028701801007387 */ /* 0x0043e80000100a00 */
[----:B0-----:R-:W2:Y:S04]  /*4f330*/  LDL.LU R8, [R1+0x240] ;  /* 0x0002400001087983 */ /* 0x001ea80000300800 */
[----:B------:R-:W2:Y:S04]  /*4f340*/  LDL.LU R9, [R1+0x244] ;  /* 0x0002440001097983 */ /* 0x000ea80000300800 */
[----:B---3--:R-:W3:Y:S04]  /*4f350*/  LDL.LU R10, [R1+0x248] ;  /* 0x00024800010a7983 */ /* 0x008ee80000300800 */
[----:B------:R-:W3:Y:S04]  /*4f360*/  LDL.LU R11, [R1+0x24c] ;  /* 0x00024c00010b7983 */ /* 0x000ee80000300800 */
[----:B-1----:R-:W4:Y:S04]  /*4f370*/  LDL.LU R24, [R1+0x170] ;  /* 0x0001700001187983 */ /* 0x002f280000300800 */
[----:B------:R-:W4:Y:S04]  /*4f380*/  LDL.LU R25, [R1+0x174] ;  /* 0x0001740001197983 */ /* 0x000f280000300800 */
[----:B------:R-:W5:Y:S04]  /*4f390*/  LDL.LU R26, [R1+0x178] ;  /* 0x00017800011a7983 */ /* 0x000f680000300800 */
[----:B------:R-:W5:Y:S04]  /*4f3a0*/  LDL.LU R27, [R1+0x17c] ;  /* 0x00017c00011b7983 */ /* 0x000f680000300800 */
[----:B-----5:R-:W-:Y:S04]  /*4f3b0*/  STL.64 [R1+0x2888], R26 ;  /* 0x0028881a01007387 */ /* 0x020fe80000100a00 */
[----:B----4-:R0:W-:Y:S04]  /*4f3c0*/  STL.64 [R1+0x2880], R24 ;  /* 0x0028801801007387 */ /* 0x0101e80000100a00 */
[----:B0-----:R-:W4:Y:S04]  /*4f3d0*/  LDL.LU R24, [R1+0x160] ;  /* 0x0001600001187983 */ /* 0x001f280000300800 */
[----:B------:R-:W4:Y:S04]  /*4f3e0*/  LDL.LU R25, [R1+0x164] ;  /* 0x0001640001197983 */ /* 0x000f280000300800 */
[----:B------:R-:W5:Y:S04]  /*4f3f0*/  LDL.LU R26, [R1+0x168] ;  /* 0x00016800011a7983 */ /* 0x000f680000300800 */
[----:B------:R-:W5:Y:S04]  /*4f400*/  LDL.LU R27, [R1+0x16c] ;  /* 0x00016c00011b7983 */ /* 0x000f680000300800 */
[----:B-----5:R-:W-:Y:S04]  /*4f410*/  STL.64 [R1+0x2898], R26 ;  /* 0x0028981a01007387 */ /* 0x020fe80000100a00 */
[----:B----4-:R-:W-:Y:S04]  /*4f420*/  STL.64 [R1+0x2890], R24 ;  /* 0x0028901801007387 */ /* 0x010fe80000100a00 */
[----:B---3--:R-:W-:Y:S04]  /*4f430*/  STL.64 [R1+0x2858], R10 ;  /* 0x0028580a01007387 */ /* 0x008fe80000100a00 */
[----:B--2---:R-:W-:Y:S04]  /*4f440*/  STL.64 [R1+0x2850], R8 ;  /* 0x0028500801007387 */ /* 0x004fe80000100a00 */
[----:B------:R-:W2:Y:S04]  /*4f450*/  LDL.LU R4, [R1+0x250] ;  /* 0x0002500001047983 */ /* 0x000ea80000300800 */
[----:B------:R-:W2:Y:S04]  /*4f460*/  LDL.LU R5, [R1+0x254] ;  /* 0x0002540001057983 */ /* 0x000ea80000300800 */
[----:B------:R-:W3:Y:S04]  /*4f470*/  LDL.LU R6, [R1+0x258] ;  /* 0x0002580001067983 */ /* 0x000ee80000300800 */
[----:B------:R-:W3:Y:S04]  /*4f480*/  LDL.LU R7, [R1+0x25c] ;  /* 0x00025c0001077983 */ /* 0x000ee80000300800 */
[----:B------:R-:W0:Y:S02]  /*4f490*/  LDS.128 R24, [R3] ;  /* 0x0000000003187984 */ /* 0x000e240000000c00 */
[----:B0-----:R-:W-:-:S02]  /*4f4a0*/  IMAD.MOV.U32 R21, RZ, RZ, R24 ;  /* 0x000000ffff157224 */ /* 0x001fc400078e0018 */
[----:B------:R-:W-:Y:S06]  /*4f4b0*/  BAR.SYNC.DEFER_BLOCKING 0x0 ;  /* 0x0000000000007b1d */ /* 0x000fec0000010000 */
[----:B---3--:R-:W-:Y:S04]  /*4f4c0*/  STL.64 [R1+0x2868], R6 ;  /* 0x0028680601007387 */ /* 0x008fe80000100a00 */
[----:B--2---:R0:W-:Y:S04]  /*4f4d0*/  STL.64 [R1+0x2860], R4 ;  /* 0x0028600401007387 */ /* 0x0041e80000100a00 */
[----:B0-----:R-:W2:Y:S04]  /*4f4e0*/  LDL.LU R4, [R1+0x1c0] ;  /* 0x0001c00001047983 */ /* 0x001ea80000300800 */
[----:B------:R-:W2:Y:S04]  /*4f4f0*/  LDL.LU R5, [R1+0x1c4] ;  /* 0x0001c40001057983 */ /* 0x000ea80000300800 */
[----:B------:R-:W2:Y:S04]  /*4f500*/  LDL.LU R6, [R1+0x1c8] ;  /* 0x0001c80001067983 */ /* 0x000ea80000300800 */
[----:B------:R-:W2:Y:S04]  /*4f510*/  LDL.LU R7, [R1+0x1cc] ;  /* 0x0001cc0001077983 */ /* 0x000ea80000300800 */
[----:B------:R-:W3:Y:S04]  /*4f520*/  LDL.LU R8, [R1+0x1e0] ;  /* 0x0001e00001087983 */ /* 0x000ee80000300800 */
[----:B------:R0:W-:Y:S04]  /*4f530*/  STL.64 [R1+0xb0], R12 ;  /* 0x0000b00c01007387 */ /* 0x0001e80000100a00 */
[----:B------:R1:W-:Y:S04]  /*4f540*/  STL.64 [R1+0xb8], R14 ;  /* 0x0000b80e01007387 */ /* 0x0003e80000100a00 */
[----:B------:R-:W3:Y:S04]  /*4f550*/  LDL.LU R9, [R1+0x1e4] ;  /* 0x0001e40001097983 */ /* 0x000ee80000300800 */
[----:B------:R-:W3:Y:S04]  /*4f560*/  LDL.LU R10, [R1+0x1e8] ;  /* 0x0001e800010a7983 */ /* 0x000ee80000300800 */
[----:B------:R-:W3:Y:S04]  /*4f570*/  LDL.LU R11, [R1+0x1ec] ;  /* 0x0001ec00010b7983 */ /* 0x000ee80000300800 */
[----:B0-----:R-:W4:Y:S04]  /*4f580*/  LDL.LU R12, [R1+0x260] ;  /* 0x00026000010c7983 */ /* 0x001f280000300800 */
[----:B------:R-:W4:Y:S04]  /*4f590*/  LDL.LU R13, [R1+0x264] ;  /* 0x00026400010d7983 */ /* 0x000f280000300800 */
[----:B-1----:R-:W4:Y:S04]  /*4f5a0*/  LDL.LU R14, [R1+0x268] ;  /* 0x00026800010e7983 */ /* 0x002f280000300800 */
[----:B------:R-:W4:Y:S04]  /*4f5b0*/  LDL.LU R15, [R1+0x26c] ;  /* 0x00026c00010f7983 */ /* 0x000f280000300800 */
[----:B------:R-:W5:Y:S04]  /*4f5c0*/  LDL.LU R16, [R1+0x2b0] ;  /* 0x0002b00001107983 */ /* 0x000f680000300800 */
[----:B------:R-:W5:Y:S04]  /*4f5d0*/  LDL.LU R17, [R1+0x2b4] ;  /* 0x0002b40001117983 */ /* 0x000f680000300800 */
[----:B------:R-:W5:Y:S04]  /*4f5e0*/  LDL.LU R18, [R1+0x2b8] ;  /* 0x0002b80001127983 */ /* 0x000f680000300800 */
[----:B------:R-:W5:Y:S04]  /*4f5f0*/  LDL.LU R19, [R1+0x2bc] ;  /* 0x0002bc0001137983 */ /* 0x000f680000300800 */
[----:B------:R-:W-:Y:S04]  /*4f600*/  STL [R1+0xf4], R25 ;  /* 0x0000f41901007387 */ /* 0x000fe80000100800 */
[----:B------:R0:W-:Y:S04]  /*4f610*/  STL.64 [R1+0xf8], R26 ;  /* 0x0000f81a01007387 */ /* 0x0001e80000100a00 */
[----:B0-----:R-:W2:Y:S04]  /*4f620*/  LDL.LU.64 R26, [R1+0x2898] ;  /* 0x00289800011a7983 */ /* 0x001ea80000300a00 */
[----:B------:R-:W2:Y:S04]  /*4f630*/  LDL.LU.64 R24, [R1+0x2890] ;  /* 0x0028900001187983 */ /* 0x000ea80000300a00 */
[----:B------:R-:W-:Y:S04]  /*4f640*/  STL [R1+0x24a0], R21 ;  /* 0x0024a01501007387 */ /* 0x000fe80000100800 */
[----:B--2---:R0:W-:Y:S04]  /*4f650*/  STS.128 [R0], R24 ;  /* 0x0000001800007388 */ /* 0x0041e80000000c00 */
[----:B0-----:R-:W2:Y:S04]  /*4f660*/  LDL.LU.64 R26, [R1+0x2888] ;  /* 0x00288800011a7983 */ /* 0x001ea80000300a00 */
[----:B------:R-:W2:Y:S04]  /*4f670*/  LDL.LU.64 R24, [R1+0x2880] ;  /* 0x0028800001187983 */ /* 0x000ea80000300a00 */
[----:B--2---:R0:W-:Y:S04]  /*4f680*/  STS.128 [R0+0x80], R24 ;  /* 0x0000801800007388 */ /* 0x0041e80000000c00 */
[----:B0-----:R-:W2:Y:S04]  /*4f690*/  LDL.LU.64 R26, [R1+0x2878] ;  /* 0x00287800011a7983 */ /* 0x001ea80000300a00 */
[----:B------:R-:W2:Y:S04]  /*4f6a0*/  LDL.LU.64 R24, [R1+0x2870] ;  /* 0x0028700001187983 */ /* 0x000ea80000300a00 */
[----:B------:R-:W-:Y:S04]  /*4f6b0*/  STS.128 [R0+0x200], R4 ;  /* 0x0002000400007388 */ /* 0x000fe80000000c00 */
[----:B--2---:R-:W-:Y:S04]  /*4f6c0*/  STS.128 [R0+0x280], R24 ;  /* 0x0002801800007388 */ /* 0x004fe80000000c00 */
[----:B------:R-:W-:Y:S06]  /*4f6d0*/  BAR.SYNC.DEFER_BLOCKING 0x0 ;  /* 0x0000000000007b1d */ /* 0x000fec0000010000 */
[----:B------:R-:W0:Y:S04]  /*4f6e0*/  LDS.128 R4, [R23] ;  /* 0x0000000017047984 */ /* 0x000e280000000c00 */
[----:B0-----:R-:W-:Y:S01]  /*4f6f0*/  STL.64 [R1], R4 ;  /* 0x0000000401007387 */ /* 0x001fe20000100a00 */
[----:B------:R-:W-:-:S03]  /*4f700*/  IMAD.MOV.U32 R20, RZ, RZ, R4 ;  /* 0x000000ffff147224 */ /* 0x000fc600078e0004 */
[----:B------:R-:W-:Y:S04]  /*4f710*/  STL.64 [R1+0x8], R6 ;  /* 0x0000080601007387 */ /* 0x000fe80000100a00 */
[----:B------:R-:W0:Y:S04]  /*4f720*/  LDS.128 R4, [R28] ;  /* 0x000000001c047984 */ /* 0x000e280000000c00 */
[----:B------:R-:W-:Y:S04]  /*4f730*/  STL [R1+0x24e4], R20 ;  /* 0x0024e41401007387 */ /* 0x000fe80000100800 */
[----:B0-----:R-:W-:Y:S01]  /*4f740*/  STL.64 [R1+0x70], R4 ;  /* 0x0000700401007387 */ /* 0x001fe20000100a00 */
[----:B------:R-:W-:-:S03]  /*4f750*/  IMAD.MOV.U32 R27, RZ, RZ, R5 ;  /* 0x000000ffff1b7224 */ /* 0x000fc600078e0005 */
[----:B------:R-:W-:Y:S04]  /*4f760*/  STL.64 [R1+0x78], R6 ;  /* 0x0000780601007387 */ /* 0x000fe80000100a00 */
[----:B------:R-:W0:Y:S04]  /*4f770*/  LDS.128 R4, [R22] ;  /* 0x0000000016047984 */ /* 0x000e280000000c00 */
[----:B------:R1:W-:Y:S04]  /*4f780*/  STL [R1+0x2470], R27 ;  /* 0x0024701b01007387 */ /* 0x0003e80000100800 */
[----:B------:R-:W2:Y:S04]  /*4f790*/  LDL.LU R24, [R1+0x1f0] ;  /* 0x0001f00001187983 */ /* 0x000ea80000300800 */
[----:B------:R-:W2:Y:S04]  /*4f7a0*/  LDL.LU R25, [R1+0x1f4] ;  /* 0x0001f40001197983 */ /* 0x000ea80000300800 */
[----:B------:R-:W2:Y:S04]  /*4f7b0*/  LDL.LU R26, [R1+0x1f8] ;  /* 0x0001f800011a7983 */ /* 0x000ea80000300800 */
[----:B-1----:R-:W2:Y:S04]  /*4f7c0*/  LDL.LU R27, [R1+0x1fc] ;  /* 0x0001fc00011b7983 */ /* 0x002ea80000300800 */
[----:B0-----:R-:W-:Y:S04]  /*4f7d0*/  STL.64 [R1+0xa0], R4 ;  /* 0x0000a00401007387 */ /* 0x001fe80000100a00 */
[----:B------:R-:W-:Y:S04]  /*4f7e0*/  STL.64 [R1+0xa8], R6 ;  /* 0x0000a80601007387 */ /* 0x000fe80000100a00 */
[----:B------:R-:W0:Y:S04]  /*4f7f0*/  LDS.128 R4, [R3] ;  /* 0x0000000003047984 */ /* 0x000e280000000c00 */
[----:B------:R-:W-:Y:S06]  /*4f800*/  BAR.SYNC.DEFER_BLOCKING 0x0 ;  /* 0x0000000000007b1d */ /* 0x000fec0000010000 */
[----:B---3--:R-:W-:Y:S04]  /*4f810*/  STS.128 [R0], R8 ;  /* 0x0000000800007388 */ /* 0x008fe80000000c00 */
[----:B0-----:R-:W-:Y:S04]  /*4f820*/  STL.64 [R1+0xe0], R4 ;  /* 0x0000e00401007387 */ /* 0x001fe80000100a00 */
[----:B------:R0:W-:Y:S04]  /*4f830*/  STL.64 [R1+0xe8], R6 ;  /* 0x0000e80601007387 */ /* 0x0001e80000100a00 */
[----:B0-----:R-:W3:Y:S04]  /*4f840*/  LDL.LU.64 R6, [R1+0x2868] ;  /* 0x0028680001067983 */ /* 0x001ee80000300a00 */
[----:B------:R-:W3:Y:S04]  /*4f850*/  LDL.LU.64 R4, [R1+0x2860] ;  /* 0x0028600001047983 */ /* 0x000ee80000300a00 */
[----:B------:R-:W4:Y:S04]  /*4f860*/  LDL.LU.64 R10, [R1+0x2858] ;  /* 0x00285800010a7983 */ /* 0x000f280000300a00 */
[----:B------:R-:W4:Y:S04]  /*4f870*/  LDL.LU.64 R8, [R1+0x2850] ;  /* 0x0028500001087983 */ /* 0x000f280000300a00 */
[----:B--2---:R-:W-:Y:S04]  /*4f880*/  STS.128 [R0+0x80], R24 ;  /* 0x0000801800007388 */ /* 0x004fe80000000c00 */
[----:B---3--:R-:W-:Y:S04]  /*4f890*/  STS.128 [R0+0x280], R4 ;  /* 0x0002800400007388 */ /* 0x008fe80000000c00 */
[----:B----4-:R-:W-:Y:S04]  /*4f8a0*/  STS.128 [R0+0x200], R8 ;  /* 0x0002000800007388 */ /* 0x010fe80000000c00 */
[----:B------:R-:W-:Y:S06]  /*4f8b0*/  BAR.SYNC.DEFER_BLOCKING 0x0 ;  /* 0x0000000000007b1d */ /* 0x000fec0000010000 */
[----:B------:R-:W0:Y:S04]  /*4f8c0*/  LDS.128 R24, [R23] ;  /* 0x0000000017187984 */ /* 0x000e280000000c00 */
[----:B------:R-:W1:Y:S04]  /*4f8d0*/  LDS.128 R4, [R28] ;  /* 0x000000001c047984 */ /* 0x000e680000000c00 */
[----:B------:R-:W2:Y:S04]  /*4f8e0*/  LDS.128 R8, [R22] ;  /* 0x0000000016087984 */ /* 0x000ea80000000c00 */
[----:B0-----:R-:W-:Y:S04]  /*4f8f0*/  STL.64 [R1+0x1c0], R24 ;  /* 0x0001c01801007387 */ /* 0x001fe80000100a00 */
[----:B------:R-:W-:Y:S04]  /*4f900*/  STL.64 [R1+0x1c8], R26 ;  /* 0x0001c81a01007387 */ /* 0x000fe80000100a00 */
[----:B------:R-:W-:Y:S04]  /*4f910*/  STL.64 [R1+0x2848], R22 ;  /* 0x0028481601007387 */ /* 0x000fe80000100a00 */
[----:B-1----:R-:W-:Y:S04]  /*4f920*/  STL.64 [R1+0x310], R4 ;  /* 0x0003100401007387 */ /* 0x002fe80000100a00 */
[----:B------:R-:W-:Y:S04]  /*4f930*/  STL.64 [R1+0x318], R6 ;  /* 0x0003180601007387 */ /* 0x000fe80000100a00 */
[----:B------:R-:W0:Y:S04]  /*4f940*/  LDS.128 R4, [R3] ;  /* 0x0000000003047984 */ /* 0x000e280000000c00 */
[----:B--2---:R1:W-:Y:S04]  /*4f950*/  STL.64 [R1+0x370], R8 ;  /* 0x0003700801007387 */ /* 0x0043e80000100a00 */
[----:B------:R2:W-:Y:S04]  /*4f960*/  STL.64 [R1+0x378], R10 ;  /* 0x0003780a01007387 */ /* 0x0005e80000100a00 */
[----:B------:R-:W-:Y:S06]  /*4f970*/  BAR.SYNC.DEFER_BLOCKING 0x0 ;  /* 0x0000000000007b1d */ /* 0x000fec0000010000 */
[----:B------:R-:W-:Y:S04]  /*4f980*/  STS.128 [R0], R12 ;  /* 0x0000000c00007388 */ /* 0x000fe80000000c00 */
[----:B0-----:R-:W-:Y:S04]  /*4f990*/  STL.64 [R1+0x3d0], R4 ;  /* 0x0003d00401007387 */ /* 0x001fe80000100a00 */
[----:B------:R-:W-:Y:S04]  /*4f9a0*/  STL.64 [R1+0x3d8], R6 ;  /* 0x0003d80601007387 */ /* 0x000fe80000100a00 */
[----:B-1----:R-:W3:Y:S04]  /*4f9b0*/  LDL.LU R8, [R1+0x410] ;  /* 0x0004100001087983 */ /* 0x002ee80000300800 */
[----:B------:R-:W3:Y:S04]  /*4f9c0*/  LDL.LU R9, [R1+0x414] ;  /* 0x0004140001097983 */ /* 0x000ee80000300800 */
[----:B--2---:R-:W2:Y:S04]  /*4f9d0*/  LDL.LU R10, [R1+0x418] ;  /* 0x00041800010a7983 */ /* 0x004ea80000300800 */
[----:B------:R-:W2:Y:S04]  /*4f9e0*/  LDL.LU R11, [R1+0x41c] ;  /* 0x00041c00010b7983 */ /* 0x000ea80000300800 */
[----:B-----5:R-:W-:Y:S04]  /*4f9f0*/  STS.128 [R0+0x80], R16 ;  /* 0x0000801000007388 */ /* 0x020fe80000000c00 */
[----:B--2---:R-:W-:Y:S04]  /*4fa00*/  STL.64 [R1+0x27e0], R10 ;  /* 0x0027e00a01007387 */ /* 0x004fe80000100a00 */
[----:B---3--:R0:W-:Y:S04]  /*4fa10*/  STL.64 [R1+0x27d8], R8 ;  /* 0x0027d80801007387 */ /* 0x0081e80000100a00 */
[----:B------:R-:W2:Y:S04]  /*4fa20*/  LDL.LU R24, [R1+0x400] ;  /* 0x0004000001187983 */ /* 0x000ea80000300800 */
[----:B------:R-:W2:Y:S04]  /*4fa30*/  LDL.LU R25, [R1+0x404] ;  /* 0x0004040001197983 */ /* 0x000ea80000300800 */
[----:B------:R-:W3:Y:S04]  /*4fa40*/  LDL.LU R26, [R1+0x408] ;  /* 0x00040800011a7983 */ /* 0x000ee80000300800 */
[----:B------:R-:W3:Y:S04]  /*4fa50*/  LDL.LU R27, [R1+0x40c] ;  /* 0x00040c00011b7983 */ /* 0x000ee80000300800 */
[----:B---3--:R-:W-:Y:S04]  /*4fa60*/  STL.64 [R1+0x27f0], R26 ;  /* 0x0027f01a01007387 */ /* 0x008fe80000100a00 */
[----:B--2---:R-:W-:Y:S04]  /*4fa70*/  STL.64 [R1+0x27e8], R24 ;  /* 0x0027e81801007387 */ /* 0x004fe80000100a00 */
        /* <DEDUP_REMOVED lines=16> */
[----:B------:R-:W4:Y:S04]  /*4fb80*/  LDL.LU R20, [R1+0x2c0] ;  /* 0x0002c00001147983 */ /* 0x000f280000300800 */
[----:B------:R-:W4:Y:S04]  /*4fb90*/  LDL.LU R21, [R1+0x2c4] ;  /* 0x0002c40001157983 */ /* 0x000f280000300800 */
[----:B------:R-:W4:Y:S04]  /*4fba0*/  LDL.LU R22, [R1+0x2c8] ;  /* 0x0002c80001167983 */ /* 0x000f280000300800 */
[----:B------:R-:W4:Y:S04]  /*4fbb0*/  LDL.LU R23, [R1+0x2cc] ;  /* 0x0002cc0001177983 */ /* 0x000f280000300800 */
        /* <DEDUP_REMOVED lines=12> */
[----:B----4-:R-:W-:Y:S04]  /*4fc80*/  STS.128 [R0+0x200], R20 ;  /* 0x0002001400007388 */ /* 0x010fe80000000c00 */
[----:B---3--:R-:W-:Y:S04]  /*4fc90*/  STL.64 [R1+0x2840], R10 ;  /* 0x0028400a01007387 */ /* 0x008fe80000100a00 */
[----:B--2---:R0:W-:Y:S04]  /*4fca0*/  STL.64 [R1+0x2838], R8 ;  /* 0x0028380801007387 */ /* 0x0041e80000100a00 */
[----:B0-----:R-:W2:Y:S04]  /*4fcb0*/  LDL.LU R8, [R1+0x2d0] ;  /* 0x0002d00001087983 */ /* 0x001ea80000300800 */
        /* <DEDUP_REMOVED lines=15> */
[----:B------:R-:W3:Y:S04]  /*4fdb0*/  LDL.LU R16, [R1+0x550] ;  /* 0x0005500001107983 */ /* 0x000ee80000300800 */
[----:B------:R-:W3:Y:S04]  /*4fdc0*/  LDL.LU R17, [R1+0x554] ;  /* 0x0005540001117983 */ /* 0x000ee80000300800 */
[----:B------:R-:W3:Y:S04]  /*4fdd0*/  LDL.LU R18, [R1+0x558] ;  /* 0x0005580001127983 */ /* 0x000ee80000300800 */
[----:B------:R-:W3:Y:S04]  /*4fde0*/  LDL.LU R19, [R1+0x55c] ;  /* 0x00055c0001137983 */ /* 0x000ee80000300800 */
[----:B------:R-:W3:Y:S04]  /*4fdf0*/  LDL.LU.64 R22, [R1+0x2848] ;  /* 0x0028480001167983 */ /* 0x000ee80000300a00 */
[----:B--2---:R-:W-:Y:S04]  /*4fe00*/  STS.128 [R0+0x280], R8 ;  /* 0x0002800800007388 */ /* 0x004fe80000000c00 */
[----:B------:R-:W-:Y:S06]  /*4fe10*/  BAR.SYNC.DEFER_BLOCKING 0x0 ;  /* 0x0000000000007b1d */ /* 0x000fec0000010000 */
[----:B---3--:R-:W0:Y:S04]  /*4fe20*/  LDS.128 R8, [R23] ;  /* 0x0000000017087984 */ /* 0x008e280000000c00 */
        /* <DEDUP_REMOVED lines=38> */
[----:B0-----:R-:W2:Y:S04]  /*50090*/  LDL.LU.64 R10, [R1+0x2800] ;  /* 0x00280000010a7983 */ /* 0x001ea80000300a00 */
[----:B------:R-:W2:Y:S04]  /*500a0*/  LDL.LU.64 R8, [R1+0x27f8] ;  /* 0x0027f80001087983 */ /* 0x000ea80000300a00 */
[----:B------:R0:W-:Y:S04]  /*500b0*/  STS.128 [R0], R24 ;  /* 0x0000001800007388 */ /* 0x0001e80000000c00 */
[----:B0-----:R-:W3:Y:S04]  /*500c0*/  LDL.LU.64 R26, [R1+0x27f0] ;  /* 0x0027f000011a7983 */ /* 0x001ee80000300a00 */
[----:B------:R-:W3:Y:S04]  /*500d0*/  LDL.LU.64 R24, [R1+0x27e8] ;  /* 0x0027e80001187983 */ /* 0x000ee80000300a00 */
[----:B--2---:R0:W-:Y:S04]  /*500e0*/  STS.128 [R0+0x80], R8 ;  /* 0x0000800800007388 */ /* 0x0041e80000000c00 */
[----:B0-----:R-:W2:Y:S04]  /*500f0*/  LDL.LU.64 R10, [R1+0x27e0] ;  /* 0x0027e000010a7983 */ /* 0x001ea80000300a00 */
[----:B------:R-:W2:Y:S04]  /*50100*/  LDL.LU.64 R8, [R1+0x27d8] ;  /* 0x0027d80001087983 */ /* 0x000ea80000300a00 */
[----:B---3--:R-:W-:Y:S04]  /*50110*/  STS.128 [R0+0x200], R24 ;  /* 0x0002001800007388 */ /* 0x008fe80000000c00 */
[----:B--2---:R-:W-:Y:S04]  /*50120*/  STS.128 [R0+0x280], R8 ;  /* 0x0002800800007388 */ /* 0x004fe80000000c00 */
[----:B------:R-:W-:Y:S06]  /*50130*/  BAR.SYNC.DEFER_BLOCKING 0x0 ;  /* 0x0000000000007b1d */ /* 0x000fec0000010000 */
[----:B------:R-:W0:Y:S04]  /*50140*/  LDS.128 R24, [R23] ;  /* 0x0000000017187984 */ /* 0x000e280000000c00 */
[----:B------:R-:W1:Y:S04]  /*50150*/  LDS.128 R8, [R28] ;  /* 0x000000001c087984 */ /* 0x000e680000000c00 */
[----:B0-----:R-:W-:Y:S04]  /*50160*/  STL.64 [R1+0x150], R24 ;  /* 0x0001501801007387 */ /* 0x001fe80000100a00 */
[----:B------:R-:W-:Y:S04]  /*50170*/  STL.64 [R1+0x158], R26 ;  /* 0x0001581a01007387 */ /* 0x000fe80000100a00 */
[----:B------:R-:W0:Y:S04]  /*50180*/  LDS.128 R24, [R22] ;  /* 0x0000000016187984 */ /* 0x000e280000000c00 */
[----:B-1----:R-:W-:Y:S04]  /*50190*/  STL.64 [R1+0x250], R8 ;  /* 0x0002500801007387 */ /* 0x002fe80000100a00 */
[----:B------:R-:W-:Y:S04]  /*501a0*/  STL.64 [R1+0x258], R10 ;  /* 0x0002580a01007387 */ /* 0x000fe80000100a00 */
[----:B------:R-:W1:Y:S04]  /*501b0*/  LDS.128 R8, [R3] ;  /* 0x0000000003087984 */ /* 0x000e680000000c00 */
[----:B------:R-:W-:Y:S06]  /*501c0*/  BAR.SYNC.DEFER_BLOCKING 0x0 ;  /* 0x0000000000007b1d */ /* 0x000fec0000010000 */
[----:B0-----:R-:W-:Y:S04]  /*501d0*/  STL.64 [R1+0x350], R24 ;  /* 0x0003501801007387 */ /* 0x001fe80000100a00 */
[----:B------:R-:W-:Y:S04]  /*501e0*/  STL.64 [R1+0x358], R26 ;  /* 0x0003581a01007387 */ /* 0x000fe80000100a00 */
[----:B----4-:R0:W-:Y:S04]  /*501f0*/  STS.128 [R0+0x80], R12 ;  /* 0x0000800c00007388 */ /* 0x0101e80000000c00 */
[----:B-1----:R-:W-:Y:S04]  /*50200*/  STL.64 [R1+0x3c0], R8 ;  /* 0x0003c00801007387 */ /* 0x002fe80000100a00 */
[----:B------:R-:W-:Y:S04]  /*50210*/  STL.64 [R1+0x3c8], R10 ;  /* 0x0003c80a01007387 */ /* 0x000fe80000100a00 */
[----:B0-----:R-:W2:Y:S04]  /*50220*/  LDL.LU R12, [R1+0x700] ;  /* 0x00070000010c7983 */ /* 0x001ea80000300800 */
[----:B------:R-:W2:Y:S04]  /*50230*/  LDL.LU R13, [R1+0x704] ;  /* 0x00070400010d7983 */ /* 0x000ea80000300800 */
[----:B------:R-:W3:Y:S04]  /*50240*/  LDL.LU R14, [R1+0x708] ;  /* 0x00070800010e7983 */ /* 0x000ee80000300800 */
[----:B------:R-:W3:Y:S04]  /*50250*/  LDL.LU R15, [R1+0x70c] ;  /* 0x00070c00010f7983 */ /* 0x000ee80000300800 */
[----:B---3--:R-:W-:Y:S04]  /*50260*/  STL.64 [R1+0x2760], R14 ;  /* 0x0027600e01007387 */ /* 0x008fe80000100a00 */
[----:B--2---:R0:W-:Y:S04]  /*50270*/  STL.64 [R1+0x2758], R12 ;  /* 0x0027580c01007387 */ /* 0x0041e80000100a00 */
        /* <DEDUP_REMOVED lines=44> */
[----:B------:R-:W2:Y:S04]  /*50540*/  LDL.LU R14, [R1+0x5b8] ;  /* 0x0005b800010e7983 */ /* 0x000ea80000300800 */
[----:B------:R-:W2:Y:S04]  /*50550*/  LDL.LU R15, [R1+0x5bc] ;  /* 0x0005bc00010f7983 */ /* 0x000ea80000300800 */
[----:B-----5:R0:W-:Y:S04]  /*50560*/  STS.128 [R0], R4 ;  /* 0x0000000400007388 */ /* 0x0201e80000000c00 */
[----:B------:R1:W-:Y:S04]  /*50570*/  STS.128 [R0+0x200], R16 ;  /* 0x0002001000007388 */ /* 0x0003e80000000c00 */
[----:B------:R-:W3:Y:S04]  /*50580*/  LDL.LU R24, [R1+0x6b0] ;  /* 0x0006b00001187983 */ /* 0x000ee80000300800 */
[----:B------:R-:W3:Y:S04]  /*50590*/  LDL.LU R25, [R1+0x6b4] ;  /* 0x0006b40001197983 */ /* 0x000ee80000300800 */
[----:B------:R-:W3:Y:S04]  /*505a0*/  LDL.LU R26, [R1+0x6b8] ;  /* 0x0006b800011a7983 */ /* 0x000ee80000300800 */
[----:B------:R-:W3:Y:S04]  /*505b0*/  LDL.LU R27, [R1+0x6bc] ;  /* 0x0006bc00011b7983 */ /* 0x000ee80000300800 */
[----:B0-----:R-:W4:Y:S04]  /*505c0*/  LDL.LU R4, [R1+0x6f0] ;  /* 0x0006f00001047983 */ /* 0x001f280000300800 */
[----:B------:R-:W4:Y:S04]  /*505d0*/  LDL.LU R5, [R1+0x6f4] ;  /* 0x0006f40001057983 */ /* 0x000f280000300800 */
[----:B------:R-:W4:Y:S04]  /*505e0*/  LDL.LU R6, [R1+0x6f8] ;  /* 0x0006f80001067983 */ /* 0x000f280000300800 */
[----:B------:R-:W4:Y:S04]  /*505f0*/  LDL.LU R7, [R1+0x6fc] ;  /* 0x0006fc0001077983 */ /* 0x000f280000300800 */
[----:B------:R-:W5:Y:S04]  /*50600*/  LDL.LU R8, [R1+0x6e0] ;  /* 0x0006e00001087983 */ /* 0x000f680000300800 */
[----:B------:R-:W5:Y:S04]  /*50610*/  LDL.LU R9, [R1+0x6e4] ;  /* 0x0006e40001097983 */ /* 0x000f680000300800 */
[----:B------:R-:W5:Y:S04]  /*50620*/  LDL.LU R10, [R1+0x6e8] ;  /* 0x0006e800010a7983 */ /* 0x000f680000300800 */
[----:B------:R-:W5:Y:S04]  /*50630*/  LDL.LU R11, [R1+0x6ec] ;  /* 0x0006ec00010b7983 */ /* 0x000f680000300800 */
[----:B-1----:R-:W3:Y:S04]  /*50640*/  LDL.LU R16, [R1+0x720] ;  /* 0x0007200001107983 */ /* 0x002ee80000300800 */
[----:B------:R-:W3:Y:S04]  /*50650*/  LDL.LU R17, [R1+0x724] ;  /* 0x0007240001117983 */ /* 0x000ee80000300800 */
[----:B------:R-:W3:Y:S04]  /*50660*/  LDL.LU R18, [R1+0x728] ;  /* 0x0007280001127983 */ /* 0x000ee80000300800 */
[----:B------:R-:W3:Y:S04]  /*50670*/  LDL.LU R19, [R1+0x72c] ;  /* 0x00072c0001137983 */ /* 0x000ee80000300800 */
        /* <DEDUP_REMOVED lines=43> */
[----:B---3--:R-:W-:Y:S04]  /*50930*/  STS.128 [R0+0x80], R24 ;  /* 0x0000801800007388 */ /* 0x008fe80000000c00 */
[----:B--2---:R0:W-:Y:S04]  /*50940*/  STS.128 [R0], R12 ;  /* 0x0000000c00007388 */ /* 0x0041e80000000c00 */
[----:B0-----:R-:W2:Y:S04]  /*50950*/  LDL.LU.64 R14, [R1+0x2780] ;  /* 0x00278000010e7983 */ /* 0x001ea80000300a00 */
[----:B------:R-:W2:Y:S04]  /*50960*/  LDL.LU.64 R12, [R1+0x2778] ;  /* 0x00277800010c7983 */ /* 0x000ea80000300a00 */
[----:B------:R-:W3:Y:S04]  /*50970*/  LDL.LU.64 R26, [R1+0x2770] ;  /* 0x00277000011a7983 */ /* 0x000ee80000300a00 */
[----:B------:R-:W3:Y:S04]  /*50980*/  LDL.LU.64 R24, [R1+0x2768] ;  /* 0x0027680001187983 */ /* 0x000ee80000300a00 */
[----:B--2---:R0:W-:Y:S04]  /*50990*/  STS.128 [R0+0x200], R12 ;  /* 0x0002000c00007388 */ /* 0x0041e80000000c00 */
[----:B0-----:R-:W2:Y:S04]  /*509a0*/  LDL.LU.64 R14, [R1+0x2760] ;  /* 0x00276000010e7983 */ /* 0x001ea80000300a00 */
[----:B------:R-:W2:Y:S04]  /*509b0*/  LDL.LU.64 R12, [R1+0x2758] ;  /* 0x00275800010c7983 */ /* 0x000ea80000300a00 */
[----:B---3--:R-:W-:Y:S04]  /*509c0*/  STS.128 [R0+0x280], R24 ;  /* 0x0002801800007388 */ /* 0x008fe80000000c00 */
        /* <DEDUP_REMOVED lines=12> */
[----:B-----5:R-:W-:Y:S04]  /*50a90*/  STS.128 [R0], R8 ;  /* 0x0000000800007388 */ /* 0x020fe80000000c00 */
[----:B----4-:R1:W-:Y:S04]  /*50aa0*/  STS.128 [R0+0x80], R4 ;  /* 0x0000800400007388 */ /* 0x0103e80000000c00 */
[----:B------:R-:W-:Y:S04]  /*50ab0*/  STS.128 [R0+0x280], R16 ;  /* 0x0002801000007388 */ /* 0x000fe80000000c00 */
[----:B0-----:R-:W-:Y:S04]  /*50ac0*/  STL.64 [R1+0x390], R24 ;  /* 0x0003901801007387 */ /* 0x001fe80000100a00 */
[----:B------:R-:W-:Y:S04]  /*50ad0*/  STL.64 [R1+0x398], R26 ;  /* 0x0003981a01007387 */ /* 0x000fe80000100a00 */
[----:B-1----:R-:W3:Y:S04]  /*50ae0*/  LDL.LU R4, [R1+0x7f0] ;  /* 0x0007f00001047983 */ /* 0x002ee80000300800 */
[----:B--2---:R-:W-:Y:S04]  /*50af0*/  STS.128 [R0+0x200], R12 ;  /* 0x0002000c00007388 */ /* 0x004fe80000000c00 */
[----:B------:R-:W-:Y:S06]  /*50b00*/  BAR.SYNC.DEFER_BLOCKING 0x0 ;  /* 0x0000000000007b1d */ /* 0x000fec0000010000 */
[----:B------:R-:W0:Y:S04]  /*50b10*/  LDS.128 R12, [R23] ;  /* 0x00000000170c7984 */ /* 0x000e280000000c00 */
[----:B------:R-:W1:Y:S04]  /*50b20*/  LDS.128 R8, [R28] ;  /* 0x000000001c087984 */ /* 0x000e680000000c00 */
[----:B0-----:R-:W-:Y:S04]  /*50b30*/  STL.64 [R1+0x110], R12 ;  /* 0x0001100c01007387 */ /* 0x001fe80000100a00 */
[----:B------:R-:W-:Y:S04]  /*50b40*/  STL.64 [R1+0x118], R14 ;  /* 0x0001180e01007387 */ /* 0x000fe80000100a00 */
[----:B-1----:R-:W-:Y:S04]  /*50b50*/  STL.64 [R1+0x1e0], R8 ;  /* 0x0001e00801007387 */ /* 0x002fe80000100a00 */
[----:B------:R-:W-:Y:S04]  /*50b60*/  STL.64 [R1+0x1e8], R10 ;  /* 0x0001e80a01007387 */ /* 0x000fe80000100a00 */
[----:B------:R-:W3:Y:S04]  /*50b70*/  LDL.LU R5, [R1+0x7f4] ;  /* 0x0007f40001057983 */ /* 0x000ee80000300800 */
[----:B------:R-:W2:Y:S04]  /*50b80*/  LDL.LU R6, [R1+0x7f8] ;  /* 0x0007f80001067983 */ /* 0x000ea80000300800 */
[----:B------:R-:W2:Y:S04]  /*50b90*/  LDL.LU R7, [R1+0x7fc] ;  /* 0x0007fc0001077983 */ /* 0x000ea80000300800 */
[----:B--2---:R-:W-:Y:S04]  /*50ba0*/  STL.64 [R1+0x26e0], R6 ;  /* 0x0026e00601007387 */ /* 0x004fe80000100a00 */
[----:B---3--:R0:W-:Y:S04]  /*50bb0*/  STL.64 [R1+0x26d8], R4 ;  /* 0x0026d80401007387 */ /* 0x0081e80000100a00 */
        /* <DEDUP_REMOVED lines=24> */
[----:B------:R-:W5:Y:S04]  /*50d40*/  LDL.LU R18, [R1+0x738] ;  /* 0x0007380001127983 */ /* 0x000f680000300800 */
[----:B------:R-:W5:Y:S04]  /*50d50*/  LDL.LU R19, [R1+0x73c] ;  /* 0x00073c0001137983 */ /* 0x000f680000300800 */
[----:B-----5:R-:W-:Y:S04]  /*50d60*/  STL.64 [R1+0x2750], R18 ;  /* 0x0027501201007387 */ /* 0x020fe80000100a00 */
[----:B----4-:R-:W-:Y:S04]  /*50d70*/  STL.64 [R1+0x2748], R16 ;  /* 0x0027481001007387 */ /* 0x010fe80000100a00 */
[----:B---3--:R-:W-:Y:S04]  /*50d80*/  STL.64 [R1+0x2720], R6 ;  /* 0x0027200601007387 */ /* 0x008fe80000100a00 */
[----:B--2---:R0:W-:Y:S04]  /*50d90*/  STL.64 [R1+0x2718], R4 ;  /* 0x0027180401007387 */ /* 0x0041e80000100a00 */
[----:B------:R-:W1:Y:S04]  /*50da0*/  LDS.128 R16, [R22] ;  /* 0x0000000016107984 */ /* 0x000e680000000c00 */
        /* <DEDUP_REMOVED lines=28> */
[----:B-1----:R-:W-:Y:S04]  /*50f70*/  STL.64 [R1+0x2c0], R16 ;  /* 0x0002c01001007387 */ /* 0x002fe80000100a00 */
[----:B------:R-:W-:Y:S04]  /*50f80*/  STL.64 [R1+0x2c8], R18 ;  /* 0x0002c81201007387 */ /* 0x000fe80000100a00 */
[----:B------:R-:W0:Y:S04]  /*50f90*/  LDS.128 R16, [R3] ;  /* 0x0000000003107984 */ /* 0x000e280000000c00 */
[----:B------:R-:W-:Y:S06]  /*50fa0*/  BAR.SYNC.DEFER_BLOCKING 0x0 ;  /* 0x0000000000007b1d */ /* 0x000fec0000010000 */
[----:B0-----:R-:W-:Y:S04]  /*50fb0*/  STL.64 [R1+0x380], R16 ;  /* 0x0003801001007387 */ /* 0x001fe80000100a00 */
[----:B------:R0:W-:Y:S04]  /*50fc0*/  STL.64 [R1+0x388], R18 ;  /* 0x0003881201007387 */ /* 0x0001e80000100a00 */
[----:B0-----:R-:W3:Y:S04]  /*50fd0*/  LDL.LU.64 R18, [R1+0x2750] ;  /* 0x0027500001127983 */ /* 0x001ee80000300a00 */
[----:B------:R-:W3:Y:S04]  /*50fe0*/  LDL.LU.64 R16, [R1+0x2748] ;  /* 0x0027480001107983 */ /* 0x000ee80000300a00 */
[----:B--2---:R-:W-:Y:S04]  /*50ff0*/  STS.128 [R0+0x80], R4 ;  /* 0x0000800400007388 */ /* 0x004fe80000000c00 */
[----:B---3--:R0:W-:Y:S04]  /*51000*/  STS.128 [R0], R16 ;  /* 0x0000001000007388 */ /* 0x0081e80000000c00 */
[----:B0-----:R-:W2:Y:S04]  /*51010*/  LDL.LU R16, [R1+0x810] ;  /* 0x0008100001107983 */ /* 0x001ea80000300800 */
[----:B------:R-:W2:Y:S04]  /*51020*/  LDL.LU R17, [R1+0x814] ;  /* 0x0008140001117983 */ /* 0x000ea80000300800 */
[----:B------:R-:W2:Y:S04]  /*51030*/  LDL.LU R18, [R1+0x818] ;  /* 0x0008180001127983 */ /* 0x000ea80000300800 */
[----:B------:R-:W2:Y:S04]  /*51040*/  LDL.LU R19, [R1+0x81c] ;  /* 0x00081c0001137983 */ /* 0x000ea80000300800 */
[----:B------:R-:W3:Y:S04]  /*51050*/  LDL.LU.64 R6, [R1+0x2740] ;  /* 0x0027400001067983 */ /* 0x000ee80000300a00 */
[----:B------:R-:W3:Y:S04]  /*51060*/  LDL.LU.64 R4, [R1+0x2738] ;  /* 0x0027380001047983 */ /* 0x000ee80000300a00 */
[----:B---3--:R0:W-:Y:S04]  /*51070*/  STS.128 [R0+0x200], R4 ;  /* 0x0002000400007388 */ /* 0x0081e80000000c00 */
[----:B0-----:R-:W3:Y:S04]  /*51080*/  LDL.LU.64 R6, [R1+0x2730] ;  /* 0x0027300001067983 */ /* 0x001ee80000300a00 */
[----:B------:R-:W3:Y:S04]  /*51090*/  LDL.LU.64 R4, [R1+0x2728] ;  /* 0x0027280001047983 */ /* 0x000ee80000300a00 */
        /* <DEDUP_REMOVED lines=14> */
[----:B0-----:R-:W3:Y:S04]  /*51180*/  LDL.LU.64 R6, [R1+0x2720] ;  /* 0x0027200001067983 */ /* 0x001ee80000300a00 */
[----:B------:R-:W3:Y:S04]  /*51190*/  LDL.LU.64 R4, [R1+0x2718] ;  /* 0x0027180001047983 */ /* 0x000ee80000300a00 */
[----:B------:R-:W-:Y:S06]  /*511a0*/  BAR.SYNC.DEFER_BLOCKING 0x0 ;  /* 0x0000000000007b1d */ /* 0x000fec0000010000 */
[----:B---3--:R0:W-:Y:S04]  /*511b0*/  STS.128 [R0], R4 ;  /* 0x0000000400007388 */ /* 0x0081e80000000c00 */
[----:B0-----:R-:W3:Y:S04]  /*511c0*/  LDL.LU.64 R6, [R1+0x2710] ;  /* 0x0027100001067983 */ /* 0x001ee80000300a00 */
[----:B------:R-:W3:Y:S04]  /*511d0*/  LDL.LU.64 R4, [R1+0x2708] ;  /* 0x0027080001047983 */ /* 0x000ee80000300a00 */
[----:B---3--:R0:W-:Y:S04]  /*511e0*/  STS.128 [R0+0x80], R4 ;  /* 0x0000800400007388 */ /* 0x0081e80000000c00 */
[----:B0-----:R-:W3:Y:S04]  /*511f0*/  LDL.LU.64 R6, [R1+0x2700] ;  /* 0x0027000001067983 */ /* 0x001ee80000300a00 */
        /* <DEDUP_REMOVED lines=19> */
[----:B0-----:R-:W3:Y:S04]  /*51330*/  LDL.LU.64 R6, [R1+0x26e0] ;  /* 0x0026e00001067983 */ /* 0x001ee80000300a00 */
[----:B------:R-:W3:Y:S04]  /*51340*/  LDL.LU.64 R4, [R1+0x26d8] ;  /* 0x0026d80001047983 */ /* 0x000ee80000300a00 */
[----:B----4-:R-:W-:Y:S04]  /*51350*/  STS.128 [R0], R24 ;  /* 0x0000001800007388 */ /* 0x010fe80000000c00 */
[----:B------:R-:W-:Y:S04]  /*51360*/  STS.128 [R0+0x80], R8 ;  /* 0x0000800800007388 */ /* 0x000fe80000000c00 */
[----:B-----5:R-:W-:Y:S04]  /*51370*/  STS.128 [R0+0x280], R12 ;  /* 0x0002800c00007388 */ /* 0x020fe80000000c00 */
[----:B---3--:R-:W-:Y:S04]  /*51380*/  STS.128 [R0+0x200], R4 ;  /* 0x0002000400007388 */ /* 0x008fe80000000c00 */
[----:B------:R-:W-:Y:S06]  /*51390*/  BAR.SYNC.DEFER_BLOCKING 0x0 ;  /* 0x0000000000007b1d */ /* 0x000fec0000010000 */
[----:B------:R-:W0:Y:S04]  /*513a0*/  LDS.128 R12, [R23] ;  /* 0x00000000170c7984 */ /* 0x000e280000000c00 */
[----:B------:R-:W1:Y:S04]  /*513b0*/  LDS.128 R4, [R28] ;  /* 0x000000001c047984 */ /* 0x000e680000000c00 */
[----:B------:R-:W3:Y:S04]  /*513c0*/  LDS.128 R8, [R22] ;  /* 0x0000000016087984 */ /* 0x000ee80000000c00 */
[----:B0-----:R-:W-:Y:S04]  /*513d0*/  STL.64 [R1+0x450], R12 ;  /* 0x0004500c01007387 */ /* 0x001fe80000100a00 */
[----:B------:R-:W-:Y:S04]  /*513e0*/  STL.64 [R1+0x458], R14 ;  /* 0x0004580e01007387 */ /* 0x000fe80000100a00 */
[----:B------:R-:W-:Y:S04]  /*513f0*/  STL.64 [R1+0x26d0], R22 ;  /* 0x0026d01601007387 */ /* 0x000fe80000100a00 */
[----:B-1----:R-:W-:Y:S04]  /*51400*/  STL.64 [R1+0x4d0], R4 ;  /* 0x0004d00401007387 */ /* 0x002fe80000100a00 */
[----:B------:R-:W-:Y:S04]  /*51410*/  STL.64 [R1+0x4d8], R6 ;  /* 0x0004d80601007387 */ /* 0x000fe80000100a00 */
[----:B------:R-:W0:Y:S04]  /*51420*/  LDS.128 R4, [R3] ;  /* 0x0000000003047984 */ /* 0x000e280000000c00 */
[----:B---3--:R1:W-:Y:S04]  /*51430*/  STL.64 [R1+0x550], R8 ;  /* 0x0005500801007387 */ /* 0x0083e80000100a00 */
[----:B------:R3:W-:Y:S04]  /*51440*/  STL.64 [R1+0x558], R10 ;  /* 0x0005580a01007387 */ /* 0x0007e80000100a00 */
[----:B------:R-:W-:Y:S06]  /*51450*/  BAR.SYNC.DEFER_BLOCKING 0x0 ;  /* 0x0000000000007b1d */ /* 0x000fec0000010000 */
[----:B0-----:R-:W-:Y:S04]  /*51460*/  STL.64 [R1+0x5d0], R4 ;  /* 0x0005d00401007387 */ /* 0x001fe80000100a00 */
[----:B------:R-:W-:Y:S04]  /*51470*/  STL.64 [R1+0x5d8], R6 ;  /* 0x0005d80601007387 */ /* 0x000fe80000100a00 */
[----:B-1----:R-:W4:Y:S04]  /*51480*/  LDL.LU R8, [R1+0x8e0] ;  /* 0x0008e00001087983 */ /* 0x002f280000300800 */
[----:B------:R-:W4:Y:S04]  /*51490*/  LDL.LU R9, [R1+0x8e4] ;  /* 0x0008e40001097983 */ /* 0x000f280000300800 */
[----:B---3--:R-:W3:Y:S04]  /*514a0*/  LDL.LU R10, [R1+0x8e8] ;  /* 0x0008e800010a7983 */ /* 0x008ee80000300800 */
[----:B------:R-:W3:Y:S04]  /*514b0*/  LDL.LU R11, [R1+0x8ec] ;  /* 0x0008ec00010b7983 */ /* 0x000ee80000300800 */
[----:B---3--:R-:W-:Y:S04]  /*514c0*/  STL.64 [R1+0x2678], R10 ;  /* 0x0026780a01007387 */ /* 0x008fe80000100a00 */
[----:B----4-:R-:W-:Y:S04]  /*514d0*/  STL.64 [R1+0x2670], R8 ;  /* 0x0026700801007387 */ /* 0x010fe80000100a00 */
[----:B------:R-:W3:Y:S04]  /*514e0*/  LDL.LU R24, [R1+0x8d0] ;  /* 0x0008d00001187983 */ /* 0x000ee80000300800 */
[----:B------:R-:W3:Y:S04]  /*514f0*/  LDL.LU R25, [R1+0x8d4] ;  /* 0x0008d40001197983 */ /* 0x000ee80000300800 */
[----:B------:R-:W4:Y:S04]  /*51500*/  LDL.LU R26, [R1+0x8d8] ;  /* 0x0008d800011a7983 */ /* 0x000f280000300800 */
[----:B------:R-:W4:Y:S04]  /*51510*/  LDL.LU R27, [R1+0x8dc] ;  /* 0x0008dc00011b7983 */ /* 0x000f280000300800 */
[----:B----4-:R-:W-:Y:S04]  /*51520*/  STL.64 [R1+0x2688], R26 ;  /* 0x0026881a01007387 */ /* 0x010fe80000100a00 */
[----:B---3--:R0:W-:Y:S04]  /*51530*/  STL.64 [R1+0x2680], R24 ;  /* 0x0026801801007387 */ /* 0x0081e80000100a00 */
[----:B0-----:R-:W3:Y:S04]  /*51540*/  LDL.LU R24, [R1+0x890] ;  /* 0x0008900001187983 */ /* 0x001ee80000300800 */
[----:B------:R-:W3:Y:S04]  /*51550*/  LDL.LU R25, [R1+0x894] ;  /* 0x0008940001197983 */ /* 0x000ee80000300800 */
[----:B------:R-:W4:Y:S04]  /*51560*/  LDL.LU R26, [R1+0x898] ;  /* 0x00089800011a7983 */ /* 0x000f280000300800 */
[----:B------:R-:W4:Y:S04]  /*51570*/  LDL.LU R27, [R1+0x89c] ;  /* 0x00089c00011b7983 */ /* 0x000f280000300800 */
[----:B--2---:R-:W-:Y:S04]  /*51580*/  STS.128 [R0], R16 ;  /* 0x0000001000007388 */ /* 0x004fe80000000c00 */
[----:B----4-:R-:W-:Y:S04]  /*51590*/  STL.64 [R1+0x2698], R26 ;  /* 0x0026981a01007387 */ /* 0x010fe80000100a00 */
[----:B---3--:R0:W-:Y:S04]  /*515a0*/  STL.64 [R1+0x2690], R24 ;  /* 0x0026901801007387 */ /* 0x0081e80000100a00 */
        /* <DEDUP_REMOVED lines=25> */
[----:B-----5:R-:W-:Y:S04]  /*51740*/  STS.128 [R0+0x200], R20 ;  /* 0x0002001400007388 */ /* 0x020fe80000000c00 */
        /* <DEDUP_REMOVED lines=62> */
[----:B------:R-:W-:Y:S04]  /*51b30*/  STS.128 [R0], R8 ;  /* 0x0000000800007388 */ /* 0x000fe80000000c00 */
[----:B0-----:R-:W-:Y:S04]  /*51b40*/  STL.64 [R1+0x5b0], R24 ;  /* 0x0005b01801007387 */ /* 0x001fe80000100a00 */
[----:B------:R0:W-:Y:S04]  /*51b50*/  STL.64 [R1+0x5b8], R26 ;  /* 0x0005b81a01007387 */ /* 0x0001e80000100a00 */
[----:B0-----:R-:W2:Y:S04]  /*51b60*/  LDL.LU.64 R26, [R1+0x2688] ;  /* 0x00268800011a7983 */ /* 0x001ea80000300a00 */
[----:B------:R-:W2:Y:S04]  /*51b70*/  LDL.LU.64 R24, [R1+0x2680] ;  /* 0x0026800001187983 */ /* 0x000ea80000300a00 */
[----:B------:R-:W3:Y:S04]  /*51b80*/  LDL.LU.64 R10, [R1+0x2678] ;  /* 0x00267800010a7983 */ /* 0x000ee80000300a00 */
[----:B------:R-:W3:Y:S04]  /*51b90*/  LDL.LU.64 R8, [R1+0x2670] ;  /* 0x0026700001087983 */ /* 0x000ee80000300a00 */
[----:B----4-:R-:W-:Y:S04]  /*51ba0*/  STS.128 [R0+0x280], R4 ;  /* 0x0002800400007388 */ /* 0x010fe80000000c00 */
[----:B--2---:R-:W-:Y:S04]  /*51bb0*/  STS.128 [R0+0x80], R24 ;  /* 0x0000801800007388 */ /* 0x004fe80000000c00 */
[----:B---3--:R-:W-:Y:S04]  /*51bc0*/  STS.128 [R0+0x200], R8 ;  /* 0x0002000800007388 */ /* 0x008fe80000000c00 */
        /* <DEDUP_REMOVED lines=13> */
[----:B0-----:R-:W-:Y:S04]  /*51ca0*/  STL.64 [R1+0x5a0], R4 ;  /* 0x0005a00401007387 */ /* 0x001fe80000100a00 */
[----:B------:R-:W-:Y:S04]  /*51cb0*/  STL.64 [R1+0x5a8], R6 ;  /* 0x0005a80601007387 */ /* 0x000fe80000100a00 */
[----:B-1----:R-:W3:Y:S04]  /*51cc0*/  LDL.LU R8, [R1+0xb90] ;  /* 0x000b900001087983 */ /* 0x002ee80000300800 */
[----:B------:R-:W3:Y:S04]  /*51cd0*/  LDL.LU R9, [R1+0xb94] ;  /* 0x000b940001097983 */ /* 0x000ee80000300800 */
[----:B--2---:R-:W2:Y:S04]  /*51ce0*/  LDL.LU R10, [R1+0xb98] ;  /* 0x000b9800010a7983 */ /* 0x004ea80000300800 */
[----:B------:R-:W2:Y:S04]  /*51cf0*/  LDL.LU R11, [R1+0xb9c] ;  /* 0x000b9c00010b7983 */ /* 0x000ea80000300800 */
        /* <DEDUP_REMOVED lines=40> */
[----:B-----5:R-:W-:Y:S04]  /*51f80*/  STS.128 [R0], R12 ;  /* 0x0000000c00007388 */ /* 0x020fe80000000c00 */
[----:B------:R-:W-:Y:S04]  /*51f90*/  STS.128 [R0+0x80], R16 ;  /* 0x0000801000007388 */ /* 0x000fe80000000c00 */
        /* <DEDUP_REMOVED lines=226> */
[----:B----4-:R-:W-:Y:S04]  /*52dc0*/  STS.128 [R0+0x80], R4 ;  /* 0x0000800400007388 */ /* 0x010fe80000000c00 */
[----:B------:R-:W-:Y:S04]  /*52dd0*/  STS.128 [R0+0x280], R16 ;  /* 0x0002801000007388 */ /* 0x000fe80000000c00 */
[----:B0-----:R-:W-:Y:S04]  /*52de0*/  STL.64 [R1+0x790], R24 ;  /* 0x0007901801007387 */ /* 0x001fe80000100a00 */
[----:B------:R-:W-:Y:S04]  /*52df0*/  STL.64 [R1+0x798], R26 ;  /* 0x0007981a01007387 */ /* 0x000fe80000100a00 */
[----:B--2---:R0:W-:Y:S04]  /*52e00*/  STS.128 [R0+0x200], R12 ;  /* 0x0002000c00007388 */ /* 0x0041e80000000c00 */
[----:B------:R-:W-:Y:S06]  /*52e10*/  BAR.SYNC.DEFER_BLOCKING 0x0 ;  /* 0x0000000000007b1d */ /* 0x000fec0000010000 */
[----:B0-----:R-:W2:Y:S04]  /*52e20*/  LDL.LU R12, [R1+0x1240] ;  /* 0x00124000010c7983 */ /* 0x001ea80000300800 */
[----:B------:R-:W0:Y:S04]  /*52e30*/  LDS.128 R4, [R23] ;  /* 0x0000000017047984 */ /* 0x000e280000000c00 */
        /* <DEDUP_REMOVED lines=47> */
[----:B------:R-:W0:Y:S04]  /*53130*/  LDS.128 R24, [R28] ;  /* 0x000000001c187984 */ /* 0x000e280000000c00 */
[----:B---3--:R-:W-:Y:S04]  /*53140*/  STL.64 [R1+0x2520], R14 ;  /* 0x0025200e01007387 */ /* 0x008fe80000100a00 */
[----:B--2---:R1:W-:Y:S04]  /*53150*/  STL.64 [R1+0x2518], R12 ;  /* 0x0025180c01007387 */ /* 0x0043e80000100a00 */
[----:B-1----:R-:W2:Y:S04]  /*53160*/  LDL.LU R12, [R1+0x11e0] ;  /* 0x0011e000010c7983 */ /* 0x002ea80000300800 */
        /* <DEDUP_REMOVED lines=52> */
[----:B------:R-:W-:Y:S04]  /*534b0*/  STS.128 [R0+0x80], R12 ;  /* 0x0000800c00007388 */ /* 0x000fe80000000c00 */
[----:B--2---:R0:W-:Y:S04]  /*534c0*/  STS.128 [R0], R24 ;  /* 0x0000001800007388 */ /* 0x0041e80000000c00 */
[----:B0-----:R-:W2:Y:S04]  /*534d0*/  LDL R26, [R1+0x1188] ;  /* 0x00118800011a7983 */ /* 0x001ea80000100800 */
[----:B------:R-:W2:Y:S04]  /*534e0*/  LDL.LU.64 R14, [R1+0x2520] ;  /* 0x00252000010e7983 */ /* 0x000ea80000300a00 */
[----:B------:R-:W2:Y:S04]  /*534f0*/  LDL.LU.64 R12, [R1+0x2518] ;  /* 0x00251800010c7983 */ /* 0x000ea80000300a00 */
[----:B--2---:R0:W-:Y:S04]  /*53500*/  STS.128 [R0+0x200], R12 ;  /* 0x0002000c00007388 */ /* 0x0041e80000000c00 */
[----:B0-----:R-:W2:Y:S04]  /*53510*/  LDL.LU.64 R14, [R1+0x2510] ;  /* 0x00251000010e7983 */ /* 0x001ea80000300a00 */
[----:B------:R-:W2:Y:S04]  /*53520*/  LDL.LU.64 R12, [R1+0x2508] ;  /* 0x00250800010c7983 */ /* 0x000ea80000300a00 */
[----:B--2---:R-:W-:Y:S04]  /*53530*/  STS.128 [R0+0x280], R12 ;  /* 0x0002800c00007388 */ /* 0x004fe80000000c00 */
[----:B------:R-:W-:Y:S06]  /*53540*/  BAR.SYNC.DEFER_BLOCKING 0x0 ;  /* 0x0000000000007b1d */ /* 0x000fec0000010000 */
[----:B------:R0:W1:Y:S04]  /*53550*/  LDS.128 R12, [R23] ;  /* 0x00000000170c7984 */ /* 0x0000680000000c00 */
[----:B0-----:R-:W2:Y:S04]  /*53560*/  LDL R23, [R1+0x1220] ;  /* 0x0012200001177983 */ /* 0x001ea80000100800 */
[----:B-1----:R-:W-:Y:S04]  /*53570*/  STL.64 [R1+0x620], R12 ;  /* 0x0006200c01007387 */ /* 0x002fe80000100a00 */
        /* <DEDUP_REMOVED lines=13> */
[----:B----4-:R0:W-:Y:S04]  /*53650*/  STS.128 [R0], R8 ;  /* 0x0000000800007388 */ /* 0x0101e80000000c00 */
[----:B---3--:R1:W-:Y:S04]  /*53660*/  STS.128 [R0+0x80], R4 ;  /* 0x0000800400007388 */ /* 0x0083e80000000c00 */
[----:B0-----:R-:W3:Y:S04]  /*53670*/  LDL.LU R10, [R1+0x24f4] ;  /* 0x0024f400010a7983 */ /* 0x001ee80000300800 */
[----:B------:R-:W4:Y:S04]  /*53680*/  LDL.LU R8, [R1+0x24f0] ;  /* 0x0024f00001087983 */ /* 0x000f280000300800 */
[----:B-1----:R-:W3:Y:S04]  /*53690*/  LDL.LU R4, [R1+0x24ec] ;  /* 0x0024ec0001047983 */ /* 0x002ee80000300800 */
[----:B--2---:R0:W-:Y:S04]  /*536a0*/  STS.128 [R0+0x200], R12 ;  /* 0x0002000c00007388 */ /* 0x0041e80000000c00 */
[----:B0-----:R-:W2:Y:S04]  /*536b0*/  LDL.LU R12, [R1+0x24e8] ;  /* 0x0024e800010c7983 */ /* 0x001ea80000300800 */
[----:B------:R-:W3:Y:S04]  /*536c0*/  LDL R29, [R1+0x13e8] ;  /* 0x0013e800011d7983 */ /* 0x000ee80000100800 */
[----:B------:R-:W4:Y:S04]  /*536d0*/  LDL R9, [R1+0x13f0] ;  /* 0x0013f00001097983 */ /* 0x000f280000100800 */
[----:B------:R-:W4:Y:S04]  /*536e0*/  LDL.LU R21, [R1+0x30] ;  /* 0x0000300001157983 */ /* 0x000f280000300800 */
[----:B------:R-:W4:Y:S04]  /*536f0*/  LDL.LU R25, [R1+0x20] ;  /* 0x0000200001197983 */ /* 0x000f280000300800 */
[----:B------:R-:W4:Y:S04]  /*53700*/  LDL R28, [R1+0x13ec] ;  /* 0x0013ec00011c7983 */ /* 0x000f280000100800 */
[----:B------:R-:W4:Y:S04]  /*53710*/  LDL R24, [R1+0x13f8] ;  /* 0x0013f80001187983 */ /* 0x000f280000100800 */
[----:B------:R-:W4:Y:S04]  /*53720*/  LDL R22, [R1+0x13fc] ;  /* 0x0013fc0001167983 */ /* 0x000f280000100800 */
[----:B-----5:R0:W-:Y:S01]  /*53730*/  STS.128 [R0+0x280], R16 ;  /* 0x0002801000007388 */ /* 0x0201e20000000c00 */
[----:B------:R-:W-:-:S03]  /*53740*/  IMAD R6, R26, c[0x0][0x194], RZ ;  /* 0x000065001a067a24 */ /* 0x000fc600078e02ff */
[----:B------:R-:W-:Y:S01]  /*53750*/  BAR.SYNC.DEFER_BLOCKING 0x0 ;  /* 0x0000000000007b1d */ /* 0x000fe20000010000 */
[----:B------:R-:W-:-:S04]  /*53760*/  ISETP.GE.AND P0, PT, R26, c[0x0][0x178], PT ;  /* 0x00005e001a007a0c */ /* 0x000fc80003f06270 */
[C---:B------:R-:W-:Y:S01]  /*53770*/  ISETP.LT.AND P0, PT, R23.reuse, c[0x0][0x17c], !P0 ;  /* 0x00005f0017007a0c */ /* 0x040fe20004701270 */
[----:B------:R-:W-:Y:S01]  /*53780*/  IMAD.MOV.U32 R7, RZ, RZ, c[0x0][0x194] ;  /* 0x00006500ff077624 */ /* 0x000fe200078e00ff */
[----:B------:R-:W5:Y:S04]  /*53790*/  LDL R20, [R1+0x10] ;  /* 0x0000100001147983 */ /* 0x000f680000100800 */
[----:B------:R-:W5:Y:S01]  /*537a0*/  LDL R27, [R1+0x1404] ;  /* 0x00140400011b7983 */ /* 0x000f620000100800 */
[----:B0-----:R-:W-:Y:S01]  /*537b0*/  LEA R18, P1, R6, c[0x0][0x170], 0x1 ;  /* 0x00005c0006127a11 */ /* 0x001fe200078208ff */
[----:B------:R-:W-:-:S03]  /*537c0*/  IMAD R0, R23, c[0x0][0x198], RZ ;  /* 0x0000660017007a24 */ /* 0x000fc600078e02ff */
[----:B------:R-:W-:Y:S01]  /*537d0*/  LEA.HI.X.SX32 R19, R6, c[0x0][0x174], 0x1, P1 ;  /* 0x00005d0006137a11 */ /* 0x000fe200008f0eff */
[----:B------:R-:W-:-:S04]  /*537e0*/  IMAD R6, R7, 0x40, R6 ;  /* 0x0000004007067824 */ /* 0x000fc800078e0206 */
[----:B------:R-:W-:Y:S01]  /*537f0*/  IMAD.WIDE R2, R0, 0x2, R18 ;  /* 0x0000000200027825 */ /* 0x000fe200078e0212 */
[----:B------:R-:W-:-:S04]  /*53800*/  LEA R16, P1, R6, c[0x0][0x170], 0x1 ;  /* 0x00005c0006107a11 */ /* 0x000fc800078208ff */
[----:B------:R-:W-:Y:S01]  /*53810*/  LEA.HI.X.SX32 R17, R6, c[0x0][0x174], 0x1, P1 ;  /* 0x00005d0006117a11 */ /* 0x000fe200008f0eff */
[----:B------:R-:W-:Y:S01]  /*53820*/  IMAD R6, R7, 0x40, R6 ;  /* 0x0000004007067824 */ /* 0x000fe200078e0206 */
[----:B--2---:R0:W-:Y:S01]  /*53830*/  @P0 STG.E.U16 [R2.64], R12 ;  /* 0x0000000c02000986 */ /* 0x0041e2000c10150a */
[----:B------:R-:W-:-:S04]  /*53840*/  ISETP.GE.AND P0, PT, R23, c[0x0][0x17c], PT ;  /* 0x00005f0017007a0c */ /* 0x000fc80003f06270 */
[----:B---3--:R-:W-:Y:S01]  /*53850*/  ISETP.LT.AND P2, PT, R29, c[0x0][0x178], !P0 ;  /* 0x00005e001d007a0c */ /* 0x008fe20004741270 */
[----:B0-----:R-:W-:-:S12]  /*53860*/  IMAD.WIDE R2, R0, 0x2, R16 ;  /* 0x0000000200027825 */ /* 0x001fd800078e0210 */
[----:B------:R0:W-:Y:S01]  /*53870*/  @P2 STG.E.U16 [R2.64], R4 ;  /* 0x0000000402002986 */ /* 0x0001e2000c10150a */
[----:B----4-:R-:W-:Y:S02]  /*53880*/  ISETP.LT.AND P2, PT, R28, c[0x0][0x178], !P0 ;  /* 0x00005e001c007a0c */ /* 0x010fe40004741270 */
[----:B0-----:R-:W-:-:S04]  /*53890*/  LEA R4, P1, R6, c[0x0][0x170], 0x1 ;  /* 0x00005c0006047a11 */ /* 0x001fc800078208ff */
[----:B------:R-:W-:Y:S01]  /*538a0*/  LEA.HI.X.SX32 R5, R6, c[0x0][0x174], 0x1, P1 ;  /* 0x00005d0006057a11 */ /* 0x000fe200008f0eff */
[----:B------:R-:W-:-:S04]  /*538b0*/  IMAD R6, R7, 0x40, R6 ;  /* 0x0000004007067824 */ /* 0x000fc800078e0206 */
[----:B------:R-:W-:Y:S01]  /*538c0*/  IMAD.WIDE R2, R0, 0x2, R4 ;  /* 0x0000000200027825 */ /* 0x000fe200078e0204 */
[----:B------:R-:W-:-:S04]  /*538d0*/  LEA R14, P1, R6, c[0x0][0x170], 0x1 ;  /* 0x00005c00060e7a11 */ /* 0x000fc800078208ff */
[----:B------:R0:W-:Y:S01]  /*538e0*/  @P2 STG.E.U16 [R2.64], R10 ;  /* 0x0000000a02002986 */ /* 0x0001e2000c10150a */
[----:B------:R-:W-:Y:S02]  /*538f0*/  ISETP.LT.AND P2, PT, R9, c[0x0][0x178], !P0 ;  /* 0x00005e0009007a0c */ /* 0x000fe40004741270 */
[----:B------:R-:W-:Y:S01]  /*53900*/  LEA.HI.X.SX32 R15, R6, c[0x0][0x174], 0x1, P1 ;  /* 0x00005d00060f7a11 */ /* 0x000fe200008f0eff */
[----:B------:R-:W-:-:S04]  /*53910*/  IMAD R6, R7, 0x40, R6 ;  /* 0x0000004007067824 */ /* 0x000fc800078e0206 */
[----:B0-----:R-:W-:Y:S01]  /*53920*/  IMAD.WIDE R2, R0, 0x2, R14 ;  /* 0x0000000200027825 */ /* 0x001fe200078e020e */
[----:B------:R-:W-:-:S05]  /*53930*/  LEA R12, P1, R6, c[0x0][0x170], 0x1 ;  /* 0x00005c00060c7a11 */ /* 0x000fca00078208ff */
        /* <DEDUP_REMOVED lines=8> */
[----:B------:R-:W-:-:S05]  /*539c0*/  LEA.HI.X.SX32 R11, R6, c[0x0][0x174], 0x1, P1 ;  /* 0x00005d00060b7a11 */ /* 0x000fca00008f0eff */
[----:B0-----:R-:W-:-:S06]  /*539d0*/  IMAD.WIDE R2, R0, 0x2, R10 ;  /* 0x0000000200027825 */ /* 0x001fcc00078e020a */
[----:B------:R0:W-:Y:S02]  /*539e0*/  @P2 STG.E.U16 [R2.64], R25 ;  /* 0x0000001902002986 */ /* 0x0001e4000c10150a */
[C---:B0-----:R-:W-:Y:S02]  /*539f0*/  IMAD R3, R7.reuse, 0x40, R6 ;  /* 0x0000004007037824 */ /* 0x041fe400078e0206 */
[----:B------:R-:W2:Y:S02]  /*53a00*/  LDL R6, [R1+0x1400] ;  /* 0x0014000001067983 */ /* 0x000ea40000100800 */
[----:B------:R-:W-:Y:S01]  /*53a10*/  IMAD R2, R7, 0x40, R3 ;  /* 0x0000004007027824 */ /* 0x000fe200078e0203 */
[----:B------:R-:W-:-:S04]  /*53a20*/  LEA R8, P1, R3, c[0x0][0x170], 0x1 ;  /* 0x00005c0003087a11 */ /* 0x000fc800078208ff */
[----:B------:R-:W-:Y:S02]  /*53a30*/  LEA.HI.X.SX32 R9, R3, c[0x0][0x174], 0x1, P1 ;  /* 0x00005d0003097a11 */ /* 0x000fe400008f0eff */
[----:B--2---:R-:W-:Y:S02]  /*53a40*/  ISETP.LT.AND P2, PT, R6, c[0x0][0x178], !P0 ;  /* 0x00005e0006007a0c */ /* 0x004fe40004741270 */
[----:B------:R-:W-:-:S04]  /*53a50*/  LEA R6, P1, R2, c[0x0][0x170], 0x1 ;  /* 0x00005c0002067a11 */ /* 0x000fc800078208ff */
[----:B------:R-:W-:Y:S01]  /*53a60*/  LEA.HI.X.SX32 R7, R2, c[0x0][0x174], 0x1, P1 ;  /* 0x00005d0002077a11 */ /* 0x000fe200008f0eff */
[----:B------:R-:W-:-:S06]  /*53a70*/  IMAD.WIDE R2, R0, 0x2, R8 ;  /* 0x0000000200027825 */ /* 0x000fcc00078e0208 */
[----:B-----5:R0:W-:Y:S04]  /*53a80*/  @P2 STG.E.U16 [R2.64], R20 ;  /* 0x0000001402002986 */ /* 0x0201e8000c10150a */
[----:B0-----:R-:W2:Y:S01]  /*53a90*/  LDL.LU R20, [R1+0x24e4] ;  /* 0x0024e40001147983 */ /* 0x001ea20000300800 */
[----:B------:R-:W-:Y:S01]  /*53aa0*/  ISETP.LT.AND P0, PT, R27, c[0x0][0x178], !P0 ;  /* 0x00005e001b007a0c */ /* 0x000fe20004701270 */
[----:B------:R-:W-:-:S12]  /*53ab0*/  IMAD.WIDE R2, R0, 0x2, R6 ;  /* 0x0000000200027825 */ /* 0x000fd800078e0206 */
[----:B--2---:R0:W-:Y:S04]  /*53ac0*/  @P0 STG.E.U16 [R2.64], R20 ;  /* 0x0000001402000986 */ /* 0x0041e8000c10150a */
[----:B0-----:R-:W2:Y:S04]  /*53ad0*/  LDL.LU R20, [R1+0x24e0] ;  /* 0x0024e00001147983 */ /* 0x001ea80000300800 */
[----:B------:R-:W2:Y:S01]  /*53ae0*/  LDL.LU R3, [R1+0x190] ;  /* 0x0001900001037983 */ /* 0x000ea20000300800 */
[----:B------:R-:W-:-:S04]  /*53af0*/  IADD3 R2, R23, 0x1, RZ ;  /* 0x0000000117027810 */ /* 0x000fc80007ffe0ff */
[----:B------:R-:W-:-:S04]  /*53b00*/  ISETP.GE.AND P0, PT, R2, c[0x0][0x17c], PT ;  /* 0x00005f0002007a0c */ /* 0x000fc80003f06270 */
[----:B------:R-:W-:Y:S02]  /*53b10*/  ISETP.LT.AND P1, PT, R26, c[0x0][0x178], !P0 ;  /* 0x00005e001a007a0c */ /* 0x000fe40004721270 */
[----:B------:R-:W-:Y:S02]  /*53b20*/  IADD3 R0, R0, c[0x0][0x198], RZ ;  /* 0x0000660000007a10 */ /* 0x000fe40007ffe0ff */
[----:B--2---:R-:W-:-:S03]  /*53b30*/  PRMT R20, R3, 0x7632, R20 ;  /* 0x0000763203147816 */ /* 0x004fc60000000014 */
[----:B------:R-:W-:-:S06]  /*53b40*/  IMAD.WIDE R2, R0, 0x2, R18 ;  /* 0x0000000200027825 */ /* 0x000fcc00078e0212 */
[----:B------:R0:W-:Y:S04]  /*53b50*/  @P1 STG.E.U16 [R2.64], R20 ;  /* 0x0000001402001986 */ /* 0x0001e8000c10150a */
[----:B0-----:R-:W2:Y:S01]  /*53b60*/  LDL.LU R3, [R1+0x180] ;  /* 0x0001800001037983 */ /* 0x001ea20000300800 */
[----:B------:R-:W-:-:S03]  /*53b70*/  ISETP.LT.AND P1, PT, R29, c[0x0][0x178], !P0 ;  /* 0x00005e001d007a0c */ /* 0x000fc60004721270 */
[----:B------:R0:W-:Y:S01]  /*53b80*/  STL [R1+0x24dc], R17 ;  /* 0x0024dc1101007387 */ /* 0x0001e20000100800 */
[----:B--2---:R-:W-:Y:S01]  /*53b90*/  PRMT R20, R3, 0x7632, R20 ;  /* 0x0000763203147816 */ /* 0x004fe20000000014 */
[----:B------:R-:W-:Y:S02]  /*53ba0*/  IMAD.WIDE R2, R0, 0x2, R16 ;  /* 0x0000000200027825 */ /* 0x000fe400078e0210 */
[----:B0-----:R-:W2:Y:S06]  /*53bb0*/  LDL.LU R17, [R1+0x40] ;  /* 0x0000400001117983 */ /* 0x001eac0000300800 */
[----:B------:R0:W-:Y:S04]  /*53bc0*/  @P1 STG.E.U16 [R2.64], R20 ;  /* 0x0000001402001986 */ /* 0x0001e8000c10150a */
[----:B0-----:R-:W3:Y:S04]  /*53bd0*/  LDL.LU R3, [R1+0x50] ;  /* 0x0000500001037983 */ /* 0x001ee80000300800 */
[----:B------:R0:W-:Y:S01]  /*53be0*/  STL [R1+0x24d8], R5 ;  /* 0x0024d80501007387 */ /* 0x0001e20000100800 */
[----:B------:R-:W-:-:S02]  /*53bf0*/  ISETP.LT.AND P1, PT, R28, c[0x0][0x178], !P0 ;  /* 0x00005e001c007a0c */ /* 0x000fc40004721270 */
[----:B---3--:R-:W-:Y:S01]  /*53c00*/  PRMT R20, R3, 0x7632, R20 ;  /* 0x0000763203147816 */ /* 0x008fe20000000014 */
[C---:B------:R-:W-:Y:S02]  /*53c10*/  IMAD.WIDE R2, R0.reuse, 0x2, R4 ;  /* 0x0000000200027825 */ /* 0x040fe400078e0204 */
[----:B0-----:R-:W3:Y:S08]  /*53c20*/  LDL R5, [R1+0x13f0] ;  /* 0x0013f00001057983 */ /* 0x001ef00000100800 */
[----:B------:R2:W-:Y:S04]  /*53c30*/  @P1 STG.E.U16 [R2.64], R20 ;  /* 0x0000001402001986 */ /* 0x0005e8000c10150a */
[----:B------:R0:W-:Y:S01]  /*53c40*/  STL [R1+0x24d4], R15 ;  /* 0x0024d40f01007387 */ /* 0x0001e20000100800 */
[----:B--2---:R-:W-:Y:S01]  /*53c50*/  PRMT R20, R17, 0x7632, R20 ;  /* 0x0000763211147816 */ /* 0x004fe20000000014 */
[----:B------:R-:W-:-:S02]  /*53c60*/  IMAD.WIDE R2, R0, 0x2, R14 ;  /* 0x0000000200027825 */ /* 0x000fc400078e020e */
[----:B------:R-:W2:Y:S04]  /*53c70*/  LDL R17, [R1+0x210] ;  /* 0x0002100001117983 */ /* 0x000ea80000100800 */
[----:B0-----:R-:W4:Y:S01]  /*53c80*/  LDL R15, [R1+0x1b0] ;  /* 0x0001b000010f7983 */ /* 0x001f220000100800 */
[----:B---3--:R-:W-:-:S03]  /*53c90*/  ISETP.LT.AND P1, PT, R5, c[0x0][0x178], !P0 ;  /* 0x00005e0005007a0c */ /* 0x008fc60004721270 */
[----:B------:R-:W3:Y:S10]  /*53ca0*/  LDL R5, [R1+0x200] ;  /* 0x0002000001057983 */ /* 0x000ef40000100800 */
[----:B------:R0:W-:Y:S02]  /*53cb0*/  @P1 STG.E.U16 [R2.64], R20 ;  /* 0x0000001402001986 */ /* 0x0001e4000c10150a */
[----:B0-----:R-:W-:-:S02]  /*53cc0*/  PRMT R20, R21, 0x7632, R20 ;  /* 0x0000763215147816 */ /* 0x001fc40000000014 */
[----:B------:R-:W5:Y:S01]  /*53cd0*/  LDL.LU R21, [R1+0x90] ;  /* 0x0000900001157983 */ /* 0x000f620000300800 */
[----:B------:R-:W-:Y:S01]  /*53ce0*/  ISETP.LT.AND P1, PT, R24, c[0x0][0x178], !P0 ;  /* 0x00005e0018007a0c */ /* 0x000fe20004721270 */
[----:B------:R-:W-:-:S12]  /*53cf0*/  IMAD.WIDE R2, R0, 0x2, R12 ;  /* 0x0000000200027825 */ /* 0x000fd800078e020c */
[----:B------:R0:W-:Y:S01]  /*53d00*/  @P1 STG.E.U16 [R2.64], R20 ;  /* 0x0000001402001986 */ /* 0x0001e2000c10150a */
[----:B------:R-:W-:Y:S02]  /*53d10*/  ISETP.LT.AND P1, PT, R22, c[0x0][0x178], !P0 ;  /* 0x00005e0016007a0c */ /* 0x000fe40004721270 */
[----:B0-----:R-:W-:Y:S01]  /*53d20*/  PRMT R20, R25, 0x7632, R20 ;  /* 0x0000763219147816 */ /* 0x001fe20000000014 */
[----:B------:R-:W-:-:S10]  /*53d30*/  IMAD.WIDE R2, R0, 0x2, R10 ;  /* 0x0000000200027825 */ /* 0x000fd400078e020a */
[----:B------:R-:W-:Y:S04]  /*53d40*/  @P1 STG.E.U16 [R2.64], R20 ;  /* 0x0000001402001986 */ /* 0x000fe8000c10150a */
[----:B-----5:R0:W-:Y:S04]  /*53d50*/  STL [R1+0x24d0], R21 ;  /* 0x0024d01501007387 */ /* 0x0201e80000100800 */
[----:B0-----:R-:W5:Y:S04]  /*53d60*/  LDL R21, [R1+0x1a0] ;  /* 0x0001a00001157983 */ /* 0x001f680000100800 */
[----:B------:R-:W2:Y:S04]  /*53d70*/  LDL.LU R25, [R1+0x80] ;  /* 0x0000800001197983 */ /* 0x000ea80000300800 */
[----:B------:R-:W2:Y:S04]  /*53d80*/  LDL R2, [R1+0x1400] ;  /* 0x0014000001027983 */ /* 0x000ea80000100800 */
[----:B------:R-:W3:Y:S01]  /*53d90*/  LDL.LU R3, [R1+0x10] ;  /* 0x0000100001037983 */ /* 0x000ee20000300800 */
[----:B--2---:R-:W-:-:S02]  /*53da0*/  ISETP.LT.AND P1, PT, R2, c[0x0][0x178], !P0 ;  /* 0x00005e0002007a0c */ /* 0x004fc40004721270 */
[----:B---3--:R-:W-:Y:S01]  /*53db0*/  PRMT R20, R3, 0x7632, R20 ;  /* 0x0000763203147816 */ /* 0x008fe20000000014 */
[----:B------:R-:W-:-:S10]  /*53dc0*/  IMAD.WIDE R2, R0, 0x2, R8 ;  /* 0x0000000200027825 */ /* 0x000fd400078e0208 */
[----:B------:R0:W-:Y:S04]  /*53dd0*/  @P1 STG.E.U16 [R2.64], R20 ;  /* 0x0000001402001986 */ /* 0x0001e8000c10150a */
[----:B0-----:R-:W2:Y:S01]  /*53de0*/  LDL.LU R3, [R1] ;  /* 0x0000000001037983 */ /* 0x001ea20000300800 */
[----:B------:R-:W-:-:S03]  /*53df0*/  ISETP.LT.AND P0, PT, R27, c[0x0][0x178], !P0 ;  /* 0x00005e001b007a0c */ /* 0x000fc60004701270 */
[----:B------:R0:W-:Y:S04]  /*53e00*/  STL [R1+0x24cc], R27 ;  /* 0x0024cc1b01007387 */ /* 0x0001e80000100800 */
[----:B0-----:R-:W3:Y:S01]  /*53e10*/  LDL R27, [R1+0x60] ;  /* 0x00006000011b7983 */ /* 0x001ee20000100800 */
[----:B--2---:R-:W-:Y:S01]  /*53e20*/  PRMT R20, R3, 0x7632, R20 ;  /* 0x0000763203147816 */ /* 0x004fe20000000014 */
[----:B------:R-:W-:-:S05]  /*53e30*/  IMAD.WIDE R2, R0, 0x2, R6 ;  /* 0x0000000200027825 */ /* 0x000fca00078e0206 */
[----:B------:R0:W-:Y:S01]  /*53e40*/  @P0 STG.E.U16 [R2.64], R20 ;  /* 0x0000001402000986 */ /* 0x0001e2000c10150a */
[----:B------:R-:W-:Y:S02]  /*53e50*/  IADD3 R0, R0, c[0x0][0x198], RZ ;  /* 0x0000660000007a10 */ /* 0x000fe40007ffe0ff */
[----:B0-----:R-:W-:-:S04]  /*53e60*/  IADD3 R2, R23, 0x2, RZ ;  /* 0x0000000217027810 */ /* 0x001fc80007ffe0ff */
[----:B------:R-:W-:-:S04]  /*53e70*/  ISETP.GE.AND P0, PT, R2, c[0x0][0x17c], PT ;  /* 0x00005f0002007a0c */ /* 0x000fc80003f06270 */
[----:B------:R-:W-:Y:S01]  /*53e80*/  ISETP.LT.AND P1, PT, R26, c[0x0][0x178], !P0 ;  /* 0x00005e001a007a0c */ /* 0x000fe20004721270 */
[C---:B------:R-:W-:Y:S01]  /*53e90*/  IMAD.WIDE R2, R0.reuse, 0x2, R18 ;  /* 0x0000000200027825 */ /* 0x040fe200078e0212 */
[----:B------:R0:W-:Y:S04]  /*53ea0*/  STL [R1+0x24c8], R20 ;  /* 0x0024c81401007387 */ /* 0x0001e80000100800 */
[----:B0-----:R-:W2:Y:S07]  /*53eb0*/  LDL R20, [R1+0x70] ;  /* 0x0000700001147983 */ /* 0x001eae0000100800 */
[----:B------:R0:W-:Y:S04]  /*53ec0*/  @P1 STG.E.U16 [R2.64], R17 ;  /* 0x0000001102001986 */ /* 0x0001e8000c10150a */
[----:B0-----:R-:W2:Y:S01]  /*53ed0*/  LDL.LU R17, [R1+0x24dc] ;  /* 0x0024dc0001117983 */ /* 0x001ea20000300800 */
[----:B------:R-:W-:Y:S01]  /*53ee0*/  ISETP.LT.AND P2, PT, R29, c[0x0][0x178], !P0 ;  /* 0x00005e001d007a0c */ /* 0x000fe20004741270 */
[----:B--2---:R-:W-:-:S12]  /*53ef0*/  IMAD.WIDE R2, R0, 0x2, R16 ;  /* 0x0000000200027825 */ /* 0x004fd800078e0210 */
[----:B------:R0:W-:Y:S04]  /*53f00*/  @P2 STG.E.U16 [R2.64], R5 ;  /* 0x0000000502002986 */ /* 0x0001e8000c10150a */
[----:B0-----:R-:W2:Y:S04]  /*53f10*/  LDL.LU R5, [R1+0x24d8] ;  /* 0x0024d80001057983 */ /* 0x001ea80000300800 */
[----:B------:R-:W2:Y:S01]  /*53f20*/  LDL R3, [R1+0x13f0] ;  /* 0x0013f00001037983 */ /* 0x000ea20000100800 */
[----:B------:R-:W-:Y:S02]  /*53f30*/  ISETP.LT.AND P1, PT, R28, c[0x0][0x178], !P0 ;  /* 0x00005e001c007a0c */ /* 0x000fe40004721270 */
[----:B--2---:R-:W-:Y:S01]  /*53f40*/  ISETP.LT.AND P2, PT, R3, c[0x0][0x178], !P0 ;  /* 0x00005e0003007a0c */ /* 0x004fe20004741270 */
[----:B------:R-:W-:-:S10]  /*53f50*/  IMAD.WIDE R2, R0, 0x2, R4 ;  /* 0x0000000200027825 */ /* 0x000fd400078e0204 */
[----:B----4-:R0:W-:Y:S04]  /*53f60*/  @P1 STG.E.U16 [R2.64], R15 ;  /* 0x0000000f02001986 */ /* 0x0101e8000c10150a */
[----:B0-----:R-:W2:Y:S01]  /*53f70*/  LDL.LU R15, [R1+0x24d4] ;  /* 0x0024d400010f7983 */ /* 0x001ea20000300800 */
[----:B------:R-:W-:Y:S01]  /*53f80*/  ISETP.LT.AND P1, PT, R24, c[0x0][0x178], !P0 ;  /* 0x00005e0018007a0c */ /* 0x000fe20004721270 */
[----:B--2---:R-:W-:-:S05]  /*53f90*/  IMAD.WIDE R2, R0, 0x2, R14 ;  /* 0x0000000200027825 */ /* 0x004fca00078e020e */
[----:B-----5:R0:W-:Y:S04]  /*53fa0*/  @P2 STG.E.U16 [R2.64], R21 ;  /* 0x0000001502002986 */ /* 0x0201e8000c10150a */
[----:B0-----:R-:W2:Y:S01]  /*53fb0*/  LDL.LU R21, [R1+0x24d0] ;  /* 0x0024d00001157983 */ /* 0x001ea20000300800 */
[----:B------:R-:W-:Y:S01]  /*53fc0*/  IMAD.WIDE R2, R0, 0x2, R12 ;  /* 0x0000000200027825 */ /* 0x000fe200078e020c */
[----:B------:R-:W-:-:S04]  /*53fd0*/  ISETP.LT.AND P2, PT, R22, c[0x0][0x178], !P0 ;  /* 0x00005e0016007a0c */ /* 0x000fc80004741270 */
[----:B--2---:R0:W-:Y:S04]  /*53fe0*/  @P1 STG.E.U16 [R2.64], R21 ;  /* 0x0000001502001986 */ /* 0x0041e8000c10150a */
[----:B0-----:R-:W2:Y:S02]  /*53ff0*/  LDL R3, [R1+0x1400] ;  /* 0x0014000001037983 */ /* 0x001ea40000100800 */
[----:B--2---:R-:W-:Y:S01]  /*54000*/  ISETP.LT.AND P1, PT, R3, c[0x0][0x178], !P0 ;  /* 0x00005e0003007a0c */ /* 0x004fe20004721270 */
[----:B------:R-:W-:-:S05]  /*54010*/  IMAD.WIDE R2, R0, 0x2, R10 ;  /* 0x0000000200027825 */ /* 0x000fca00078e020a */
[----:B------:R0:W-:Y:S02]  /*54020*/  @P2 STG.E.U16 [R2.64], R25 ;  /* 0x0000001902002986 */ /* 0x0001e4000c10150a */
[----:B0-----:R-:W-:-:S05]  /*54030*/  IMAD.WIDE R2, R0, 0x2, R8 ;  /* 0x0000000200027825 */ /* 0x001fca00078e0208 */
[----:B---3--:R0:W-:Y:S04]  /*54040*/  @P1 STG.E.U16 [R2.64], R27 ;  /* 0x0000001b02001986 */ /* 0x0081e8000c10150a */
[----:B0-----:R-:W2:Y:S01]  /*54050*/  LDL.LU R27, [R1+0x24cc] ;  /* 0x0024cc00011b7983 */ /* 0x001ea20000300800 */
[----:B------:R-:W-:Y:S02]  /*54060*/  IADD3 R2, R23, 0x3, RZ ;  /* 0x0000000317027810 */ /* 0x000fe40007ffe0ff */
[----:B--2---:R-:W-:Y:S02]  /*54070*/  ISETP.LT.AND P1, PT, R27, c[0x0][0x178], !P0 ;  /* 0x00005e001b007a0c */ /* 0x004fe40004721270 */
[----:B------:R-:W-:Y:S01]  /*54080*/  ISETP.GE.AND P0, PT, R2, c[0x0][0x17c], PT ;  /* 0x00005f0002007a0c */ /* 0x000fe20003f06270 */
[----:B------:R-:W-:-:S10]  /*54090*/  IMAD.WIDE R2, R0, 0x2, R6 ;  /* 0x0000000200027825 */ /* 0x000fd400078e0206 */
[----:B------:R0:W-:Y:S04]  /*540a0*/  @P1 STG.E.U16 [R2.64], R20 ;  /* 0x0000001402001986 */ /* 0x0001e8000c10150a */
[----:B0-----:R-:W2:Y:S04]  /*540b0*/  LDL.LU R20, [R1+0x24c8] ;  /* 0x0024c80001147983 */ /* 0x001ea80000300800 */
[----:B------:R-:W2:Y:S01]  /*540c0*/  LDL.LU R3, [R1+0x210] ;  /* 0x0002100001037983 */ /* 0x000ea20000300800 */
[----:B------:R-:W-:Y:S02]  /*540d0*/  ISETP.LT.AND P1, PT, R26, c[0x0][0x178], !P0 ;  /* 0x00005e001a007a0c */ /* 0x000fe40004721270 */
[----:B------:R-:W-:-:S02]  /*540e0*/  IADD3 R0, R0, c[0x0][0x198], RZ ;  /* 0x0000660000007a10 */ /* 0x000fc40007ffe0ff */
        /* <DEDUP_REMOVED lines=43> */
[----:B0-----:R-:W2:Y:S01]  /*543a0*/  LDL.LU R3, [R1+0x70] ;  /* 0x0000700001037983 */ /* 0x001ea20000300800 */
        /* <DEDUP_REMOVED lines=64> */
[----:B------:R2:W-:Y:S02]  /*547b0*/  @P1 STG.E.U16 [R2.64], R20 ;  /* 0x0000001402001986 */ /* 0x0005e4000c10150a */
[----:B--2---:R-:W-:Y:S01]  /*547c0*/  PRMT R20, R17, 0x7632, R20 ;  /* 0x0000763211147816 */ /* 0x004fe20000000014 */
[----:B------:R-:W-:Y:S01]  /*547d0*/  IMAD.WIDE R2, R0, 0x2, R14 ;  /* 0x0000000200027825 */ /* 0x000fe200078e020e */
[----:B------:R-:W2:Y:S01]  /*547e0*/  LDL R17, [R1+0x2e0] ;  /* 0x0002e00001117983 */ /* 0x000ea20000100800 */
[----:B---3--:R-:W-:-:S03]  /*547f0*/  ISETP.LT.AND P1, PT, R5, c[0x0][0x178], !P0 ;  /* 0x00005e0005007a0c */ /* 0x008fc60004721270 */
[----:B------:R-:W3:Y:S10]  /*54800*/  LDL R5, [R1+0x300] ;  /* 0x0003000001057983 */ /* 0x000ef40000100800 */
[----:B------:R0:W-:Y:S01]  /*54810*/  @P1 STG.E.U16 [R2.64], R20 ;  /* 0x0000001402001986 */ /* 0x0001e2000c10150a */
[----:B------:R-:W-:-:S02]  /*54820*/  ISETP.LT.AND P1, PT, R24, c[0x0][0x178], !P0 ;  /* 0x00005e0018007a0c */ /* 0x000fc40004721270 */
[----:B0-----:R-:W-:Y:S01]  /*54830*/  PRMT R20, R21, 0x7632, R20 ;  /* 0x0000763215147816 */ /* 0x001fe20000000014 */
[----:B------:R-:W-:-:S10]  /*54840*/  IMAD.WIDE R2, R0, 0x2, R12 ;  /* 0x0000000200027825 */ /* 0x000fd400078e020c */
[----:B------:R0:W-:Y:S01]  /*54850*/  @P1 STG.E.U16 [R2.64], R20 ;  /* 0x0000001402001986 */ /* 0x0001e2000c10150a */
[----:B------:R-:W-:-:S03]  /*54860*/  ISETP.LT.AND P1, PT, R22, c[0x0][0x178], !P0 ;  /* 0x00005e0016007a0c */ /* 0x000fc60004721270 */
[----:B------:R1:W-:Y:S04]  /*54870*/  STL [R1+0x24a4], R15 ;  /* 0x0024a40f01007387 */ /* 0x0003e80000100800 */
[----:B------:R-:W4:Y:S01]  /*54880*/  LDL R21, [R1+0x2a0] ;  /* 0x0002a00001157983 */ /* 0x000f220000100800 */
[----:B0-----:R-:W-:Y:S01]  /*54890*/  PRMT R20, R25, 0x7632, R20 ;  /* 0x0000763219147816 */ /* 0x001fe20000000014 */
[----:B------:R-:W-:Y:S02]  /*548a0*/  IMAD.WIDE R2, R0, 0x2, R10 ;  /* 0x0000000200027825 */ /* 0x000fe400078e020a */
[----:B-1----:R-:W5:Y:S04]  /*548b0*/  LDL R15, [R1+0x2f0] ;  /* 0x0002f000010f7983 */ /* 0x002f680000100800 */
[----:B------:R0:W-:Y:S04]  /*548c0*/  @P1 STG.E.U16 [R2.64], R20 ;  /* 0x0000001402001986 */ /* 0x0001e8000c10150a */
[----:B------:R-:W2:Y:S04]  /*548d0*/  LDL R25, [R1+0x290] ;  /* 0x0002900001197983 */ /* 0x000ea80000100800 */
[----:B0-----:R-:W2:Y:S04]  /*548e0*/  LDL R2, [R1+0x1400] ;  /* 0x0014000001027983 */ /* 0x001ea80000100800 */
[----:B------:R-:W3:Y:S01]  /*548f0*/  LDL.LU R3, [R1+0xb0] ;  /* 0x0000b00001037983 */ /* 0x000ee20000300800 */
[----:B--2---:R-:W-:-:S02]  /*54900*/  ISETP.LT.AND P1, PT, R2, c[0x0][0x178], !P0 ;  /* 0x00005e0002007a0c */ /* 0x004fc40004721270 */
[----:B---3--:R-:W-:Y:S01]  /*54910*/  PRMT R20, R3, 0x7632, R20 ;  /* 0x0000763203147816 */ /* 0x008fe20000000014 */
[----:B------:R-:W-:-:S10]  /*54920*/  IMAD.WIDE R2, R0, 0x2, R8 ;  /* 0x0000000200027825 */ /* 0x000fd400078e0208 */
[----:B------:R0:W-:Y:S04]  /*54930*/  @P1 STG.E.U16 [R2.64], R20 ;  /* 0x0000001402001986 */ /* 0x0001e8000c10150a */
[----:B0-----:R-:W2:Y:S01]  /*54940*/  LDL.LU R3, [R1+0xa0] ;  /* 0x0000a00001037983 */ /* 0x001ea20000300800 */
[----:B------:R-:W-:Y:S02]  /*54950*/  ISETP.LT.AND P0, PT, R27, c[0x0][0x178], !P0 ;  /* 0x00005e001b007a0c */ /* 0x000fe40004701270 */
[----:B--2---:R-:W-:Y:S01]  /*54960*/  PRMT R20, R3, 0x7632, R20 ;  /* 0x0000763203147816 */ /* 0x004fe20000000014 */
[----:B------:R-:W-:-:S10]  /*54970*/  IMAD.WIDE R2, R0, 0x2, R6 ;  /* 0x0000000200027825 */ /* 0x000fd400078e0206 */
        /* <DEDUP_REMOVED lines=9> */
[----:B0-----:R-:W3:Y:S01]  /*54a10*/  LDL.LU R17, [R1+0x24ac] ;  /* 0x0024ac0001117983 */ /* 0x001ee20000300800 */
[----:B------:R-:W-:Y:S01]  /*54a20*/  ISETP.LT.AND P2, PT, R29, c[0x0][0x178], !P0 ;  /* 0x00005e001d007a0c */ /* 0x000fe20004741270 */
[----:B---3--:R-:W-:-:S12]  /*54a30*/  IMAD.WIDE R2, R0, 0x2, R16 ;  /* 0x0000000200027825 */ /* 0x008fd800078e0210 */
[----:B------:R0:W-:Y:S04]  /*54a40*/  @P2 STG.E.U16 [R2.64], R5 ;  /* 0x0000000502002986 */ /* 0x0001e8000c10150a */
[----:B0-----:R-:W3:Y:S04]  /*54a50*/  LDL.LU R5, [R1+0x24a8] ;  /* 0x0024a80001057983 */ /* 0x001ee80000300800 */
[----:B------:R-:W2:Y:S01]  /*54a60*/  LDL R3, [R1+0x13f0] ;  /* 0x0013f00001037983 */ /* 0x000ea20000100800 */
[----:B------:R-:W-:Y:S02]  /*54a70*/  ISETP.LT.AND P1, PT, R28, c[0x0][0x178], !P0 ;  /* 0x00005e001c007a0c */ /* 0x000fe40004721270 */
[----:B--2---:R-:W-:Y:S01]  /*54a80*/  ISETP.LT.AND P2, PT, R3, c[0x0][0x178], !P0 ;  /* 0x00005e0003007a0c */ /* 0x004fe20004741270 */
[----:B---3--:R-:W-:-:S10]  /*54a90*/  IMAD.WIDE R2, R0, 0x2, R4 ;  /* 0x0000000200027825 */ /* 0x008fd400078e0204 */
[----:B-----5:R0:W-:Y:S04]  /*54aa0*/  @P1 STG.E.U16 [R2.64], R15 ;  /* 0x0000000f02001986 */ /* 0x0201e8000c10150a */
[----:B0-----:R-:W2:Y:S01]  /*54ab0*/  LDL.LU R15, [R1+0x24a4] ;  /* 0x0024a400010f7983 */ /* 0x001ea20000300800 */
[----:B------:R-:W-:Y:S01]  /*54ac0*/  ISETP.LT.AND P1, PT, R24, c[0x0][0x178], !P0 ;  /* 0x00005e0018007a0c */ /* 0x000fe20004721270 */
[----:B--2---:R-:W-:-:S05]  /*54ad0*/  IMAD.WIDE R2, R0, 0x2, R14 ;  /* 0x0000000200027825 */ /* 0x004fca00078e020e */
[----:B----4-:R0:W-:Y:S02]  /*54ae0*/  @P2 STG.E.U16 [R2.64], R21 ;  /* 0x0000001502002986 */ /* 0x0101e4000c10150a */
[----:B0-----:R-:W-:Y:S02]  /*54af0*/  IMAD.WIDE R2, R0, 0x2, R12 ;  /* 0x0000000200027825 */ /* 0x001fe400078e020c */
[----:B------:R-:W2:Y:S04]  /*54b00*/  LDL.LU R21, [R1+0x24a0] ;  /* 0x0024a00001157983 */ /* 0x000ea80000300800 */
[----:B------:R0:W-:Y:S04]  /*54b10*/  @P1 STG.E.U16 [R2.64], R25 ;  /* 0x0000001902001986 */ /* 0x0001e8000c10150a */
[----:B0-----:R-:W3:Y:S04]  /*54b20*/  LDL.LU R25, [R1+0x249c] ;  /* 0x00249c0001197983 */ /* 0x001ee80000300800 */
[----:B------:R-:W4:Y:S01]  /*54b30*/  LDL R3, [R1+0x1400] ;  /* 0x0014000001037983 */ /* 0x000f220000100800 */
[----:B------:R-:W-:-:S02]  /*54b40*/  ISETP.LT.AND P2, PT, R22, c[0x0][0x178], !P0 ;  /* 0x00005e0016007a0c */ /* 0x000fc40004741270 */
[----:B----4-:R-:W-:Y:S01]  /*54b50*/  ISETP.LT.AND P1, PT, R3, c[0x0][0x178], !P0 ;  /* 0x00005e0003007a0c */ /* 0x010fe20004721270 */
[----:B------:R-:W-:-:S10]  /*54b60*/  IMAD.WIDE R2, R0, 0x2, R10 ;  /* 0x0000000200027825 */ /* 0x000fd400078e020a */
[----:B---3--:R0:W-:Y:S02]  /*54b70*/  @P2 STG.E.U16 [R2.64], R25 ;  /* 0x0000001902002986 */ /* 0x0081e4000c10150a */
[----:B0-----:R-:W-:-:S05]  /*54b80*/  IMAD.WIDE R2, R0, 0x2, R8 ;  /* 0x0000000200027825 */ /* 0x001fca00078e0208 */
[----:B--2---:R0:W-:Y:S01]  /*54b90*/  @P1 STG.E.U16 [R2.64], R21 ;  /* 0x0000001502001986 */ /* 0x0041e2000c10150a */
[----:B------:R-:W-:Y:S02]  /*54ba0*/  ISETP.LT.AND P1, PT, R27, c[0x0][0x178], !P0 ;  /* 0x00005e001b007a0c */ /* 0x000fe40004721270 */
[----:B0-----:R-:W-:-:S04]  /*54bb0*/  IADD3 R2, R23, 0x7, RZ ;  /* 0x0000000717027810 */ /* 0x001fc80007ffe0ff */
[----:B------:R-:W-:Y:S01]  /*54bc0*/  ISETP.GE.AND P0, PT, R2, c[0x0][0x17c], PT ;  /* 0x00005f0002007a0c */ /* 0x000fe20003f06270 */
[----:B------:R-:W-:-:S06]  /*54bd0*/  IMAD.WIDE R2, R0, 0x2, R6 ;  /* 0x0000000200027825 */ /* 0x000fcc00078e0206 */
        /* <DEDUP_REMOVED lines=9> */
[----:B------:R-:W-:Y:S02]  /*54c70*/  ISETP.LT.AND P1, PT, R29, c[0x0][0x178], !P0 ;  /* 0x00005e001d007a0c */ /* 0x000fe40004721270 */
[----:B--2---:R-:W-:Y:S01]  /*54c80*/  PRMT R20, R3, 0x7632, R20 ;  /* 0x0000763203147816 */ /* 0x004fe20000000014 */
[----:B------:R-:W-:-:S10]  /*54c90*/  IMAD.WIDE R2, R0, 0x2, R16 ;  /* 0x0000000200027825 */ /* 0x000fd400078e0210 */
[----:B------:R0:W-:Y:S04]  /*54ca0*/  @P1 STG.E.U16 [R2.64], R20 ;  /* 0x0000001402001986 */ /* 0x0001e8000c10150a */
[----:B0-----:R-:W2:Y:S01]  /*54cb0*/  LDL.LU R3, [R1+0x2f0] ;  /* 0x0002f00001037983 */ /* 0x001ea20000300800 */
[----:B------:R-:W-:Y:S02]  /*54cc0*/  ISETP.LT.AND P1, PT, R28, c[0x0][0x178], !P0 ;  /* 0x00005e001c007a0c */ /* 0x000fe40004721270 */
[----:B--2---:R-:W-:Y:S01]  /*54cd0*/  PRMT R20, R3, 0x7632, R20 ;  /* 0x0000763203147816 */ /* 0x004fe20000000014 */
[----:B------:R-:W-:-:S10]  /*54ce0*/  IMAD.WIDE R2, R0, 0x2, R4 ;  /* 0x0000000200027825 */ /* 0x000fd400078e0204 */
[----:B------:R0:W-:Y:S04]  /*54cf0*/  @P1 STG.E.U16 [R2.64], R20 ;  /* 0x0000001402001986 */ /* 0x0001e8000c10150a */
[----:B0-----:R-:W2:Y:S04]  /*54d00*/  LDL R2, [R1+0x13f0] ;  /* 0x0013f00001027983 */ /* 0x001ea80000100800 */
[----:B------:R-:W3:Y:S01]  /*54d10*/  LDL.LU R3, [R1+0x2a0] ;  /* 0x0002a00001037983 */ /* 0x000ee20000300800 */
[----:B--2---:R-:W-:Y:S02]  /*54d20*/  ISETP.LT.AND P1, PT, R2, c[0x0][0x178], !P0 ;  /* 0x00005e0002007a0c */ /* 0x004fe40004721270 */
[----:B---3--:R-:W-:Y:S01]  /*54d30*/  PRMT R20, R3, 0x7632, R20 ;  /* 0x0000763203147816 */ /* 0x008fe20000000014 */
[----:B------:R-:W-:-:S10]  /*54d40*/  IMAD.WIDE R2, R0, 0x2, R14 ;  /* 0x0000000200027825 */ /* 0x000fd400078e020e */
[----:B------:R0:W-:Y:S04]  /*54d50*/  @P1 STG.E.U16 [R2.64], R20 ;  /* 0x0000001402001986 */ /* 0x0001e8000c10150a */
[----:B0-----:R-:W2:Y:S01]  /*54d60*/  LDL.LU R3, [R1+0x290] ;  /* 0x0002900001037983 */ /* 0x001ea20000300800 */
[----:B------:R-:W-:-:S03]  /*54d70*/  ISETP.LT.AND P1, PT, R24, c[0x0][0x178], !P0 ;  /* 0x00005e0018007a0c */ /* 0x000fc60004721270 */
[----:B------:R-:W3:Y:S04]  /*54d80*/  LDL R24, [R1+0x184] ;  /* 0x0001840001187983 */ /* 0x000ee80000100800 */
[----:B------:R0:W-:Y:S01]  /*54d90*/  STL [R1+0x248c], R13 ;  /* 0x00248c0d01007387 */ /* 0x0001e20000100800 */
[----:B--2---:R-:W-:Y:S01]  /*54da0*/  PRMT R20, R3, 0x7632, R20 ;  /* 0x0000763203147816 */ /* 0x004fe20000000014 */
[----:B------:R-:W-:Y:S02]  /*54db0*/  IMAD.WIDE R2, R0, 0x2, R12 ;  /* 0x0000000200027825 */ /* 0x000fe400078e020c */
[----:B0-----:R-:W2:Y:S04]  /*54dc0*/  LDL R13, [R1+0x44] ;  /* 0x00004400010d7983 */ /* 0x001ea80000100800 */
[----:B------:R0:W-:Y:S01]  /*54dd0*/  @P1 STG.E.U16 [R2.64], R20 ;  /* 0x0000001402001986 */ /* 0x0001e2000c10150a */
[----:B------:R-:W-:-:S02]  /*54de0*/  ISETP.LT.AND P1, PT, R22, c[0x0][0x178], !P0 ;  /* 0x00005e0016007a0c */ /* 0x000fc40004721270 */
[----:B0-----:R-:W-:Y:S01]  /*54df0*/  PRMT R20, R25, 0x7632, R20 ;  /* 0x0000763219147816 */ /* 0x001fe20000000014 */
[----:B------:R-:W-:Y:S01]  /*54e00*/  IMAD.WIDE R2, R0, 0x2, R10 ;  /* 0x0000000200027825 */ /* 0x000fe200078e020a */
[----:B------:R-:W4:Y:S09]  /*54e10*/  LDL R25, [R1+0x34] ;  /* 0x0000340001197983 */ /* 0x000f320000100800 */
[----:B------:R0:W-:Y:S04]  /*54e20*/  @P1 STG.E.U16 [R2.64], R20 ;  /* 0x0000001402001986 */ /* 0x0001e8000c10150a */
[----:B0-----:R-:W5:Y:S01]  /*54e30*/  LDL R3, [R1+0x1400] ;  /* 0x0014000001037983 */ /* 0x001f620000100800 */
[----:B------:R-:W-:-:S03]  /*54e40*/  PRMT R20, R21, 0x7632, R20 ;  /* 0x0000763215147816 */ /* 0x000fc60000000014 */
[----:B------:R-:W2:Y:S01]  /*54e50*/  LDL.LU R21, [R1+0x2494] ;  /* 0x0024940001157983 */ /* 0x000ea20000300800 */
[----:B-----5:R-:W-:Y:S01]  /*54e60*/  ISETP.LT.AND P1, PT, R3, c[0x0][0x178], !P0 ;  /* 0x00005e0003007a0c */ /* 0x020fe20004721270 */
[----:B------:R-:W-:-:S12]  /*54e70*/  IMAD.WIDE R2, R0, 0x2, R8 ;  /* 0x0000000200027825 */ /* 0x000fd800078e0208 */
[----:B------:R0:W-:Y:S04]  /*54e80*/  @P1 STG.E.U16 [R2.64], R20 ;  /* 0x0000001402001986 */ /* 0x0001e8000c10150a */
[----:B0-----:R-:W5:Y:S01]  /*54e90*/  LDL.LU R3, [R1+0xe0] ;  /* 0x0000e00001037983 */ /* 0x001f620000300800 */
[----:B------:R-:W-:-:S03]  /*54ea0*/  ISETP.LT.AND P0, PT, R27, c[0x0][0x178], !P0 ;  /* 0x00005e001b007a0c */ /* 0x000fc60004701270 */
[----:B------:R0:W-:Y:S04]  /*54eb0*/  STL [R1+0x2484], R27 ;  /* 0x0024841b01007387 */ /* 0x0001e80000100800 */
[----:B0-----:R-:W2:Y:S01]  /*54ec0*/  LDL R27, [R1+0x14] ;  /* 0x00001400011b7983 */ /* 0x001ea20000100800 */
[----:B-----5:R-:W-:Y:S01]  /*54ed0*/  PRMT R20, R3, 0x7632, R20 ;  /* 0x0000763203147816 */ /* 0x020fe20000000014 */
[----:B------:R-:W-:-:S05]  /*54ee0*/  IMAD.WIDE R2, R0, 0x2, R6 ;  /* 0x0000000200027825 */ /* 0x000fca00078e0206 */
[----:B------:R0:W-:Y:S01]  /*54ef0*/  @P0 STG.E.U16 [R2.64], R20 ;  /* 0x0000001402000986 */ /* 0x0001e2000c10150a */
[----:B------:R-:W-:Y:S02]  /*54f00*/  IADD3 R0, R0, c[0x0][0x198], RZ ;  /* 0x0000660000007a10 */ /* 0x000fe40007ffe0ff */
[----:B0-----:R-:W-:Y:S01]  /*54f10*/  IADD3 R2, R23, 0x8, RZ ;  /* 0x0000000817027810 */ /* 0x001fe20007ffe0ff */
[----:B------:R-:W5:Y:S03]  /*54f20*/  LDL R20, [R1+0x4] ;  /* 0x0000040001147983 */ /* 0x000f660000100800 */
[----:B------:R-:W-:-:S04]  /*54f30*/  ISETP.GE.AND P0, PT, R2, c[0x0][0x17c], PT ;  /* 0x00005f0002007a0c */ /* 0x000fc80003f06270 */
[----:B------:R-:W-:Y:S02]  /*54f40*/  ISETP.LT.AND P1, PT, R26, c[0x0][0x178], !P0 ;  /* 0x00005e001a007a0c */ /* 0x000fe40004721270 */
[----:B------:R-:W-:Y:S01]  /*54f50*/  ISETP.LT.AND P2, PT, R29, c[0x0][0x178], !P0 ;  /* 0x00005e001d007a0c */ /* 0x000fe20004741270 */
[----:B------:R-:W-:-:S10]  /*54f60*/  IMAD.WIDE R2, R0, 0x2, R18 ;  /* 0x0000000200027825 */ /* 0x000fd400078e0212 */
[----:B--2---:R0:W-:Y:S02]  /*54f70*/  @P1 STG.E.U16 [R2.64], R21 ;  /* 0x0000001502001986 */ /* 0x0041e4000c10150a */
[----:B0-----:R-:W-:-:S05]  /*54f80*/  IMAD.WIDE R2, R0, 0x2, R16 ;  /* 0x0000000200027825 */ /* 0x001fca00078e0210 */
[----:B---3--:R0:W-:Y:S04]  /*54f90*/  @P2 STG.E.U16 [R2.64], R24 ;  /* 0x0000001802002986 */ /* 0x0081e8000c10150a */
[----:B0-----:R-:W2:Y:S04]  /*54fa0*/  LDL.LU R24, [R1+0x2490] ;  /* 0x0024900001187983 */ /* 0x001ea80000300800 */
[----:B------:R-:W3:Y:S01]  /*54fb0*/  LDL R3, [R1+0x13f0] ;  /* 0x0013f00001037983 */ /* 0x000ee20000100800 */
[----:B------:R-:W-:Y:S02]  /*54fc0*/  ISETP.LT.AND P1, PT, R28, c[0x0][0x178], !P0 ;  /* 0x00005e001c007a0c */ /* 0x000fe40004721270 */
[----:B---3--:R-:W-:Y:S01]  /*54fd0*/  ISETP.LT.AND P2, PT, R3, c[0x0][0x178], !P0 ;  /* 0x00005e0003007a0c */ /* 0x008fe20004741270 */
[----:B------:R-:W-:-:S10]  /*54fe0*/  IMAD.WIDE R2, R0, 0x2, R4 ;  /* 0x0000000200027825 */ /* 0x000fd400078e0204 */
[----:B--2---:R0:W-:Y:S04]  /*54ff0*/  @P1 STG.E.U16 [R2.64], R24 ;  /* 0x0000001802001986 */ /* 0x0041e8000c10150a */
[----:B0-----:R-:W2:Y:S02]  /*55000*/  LDL R3, [R1+0x13f8] ;  /* 0x0013f80001037983 */ /* 0x001ea40000100800 */
[----:B--2---:R-:W-:Y:S01]  /*55010*/  ISETP.LT.AND P1, PT, R3, c[0x0][0x178], !P0 ;  /* 0x00005e0003007a0c */ /* 0x004fe20004721270 */
[----:B------:R-:W-:-:S05]  /*55020*/  IMAD.WIDE R2, R0, 0x2, R14 ;  /* 0x0000000200027825 */ /* 0x000fca00078e020e */
[----:B------:R0:W-:Y:S04]  /*55030*/  @P2 STG.E.U16 [R2.64], R13 ;  /* 0x0000000d02002986 */ /* 0x0001e8000c10150a */
[----:B0-----:R-:W2:Y:S02]  /*55040*/  LDL.LU R13, [R1+0x248c] ;  /* 0x00248c00010d7983 */ /* 0x001ea40000300800 */
[----:B--2---:R-:W-:-:S05]  /*55050*/  IMAD.WIDE R2, R0, 0x2, R12 ;  /* 0x0000000200027825 */ /* 0x004fca00078e020c */
[----:B----4-:R0:W-:Y:S04]  /*55060*/  @P1 STG.E.U16 [R2.64], R25 ;  /* 0x0000001902001986 */ /* 0x0101e8000c10150a */
[----:B0-----:R-:W2:Y:S04]  /*55070*/  LDL.LU R25, [R1+0x2488] ;  /* 0x0024880001197983 */ /* 0x001ea80000300800 */
[----:B------:R-:W3:Y:S01]  /*55080*/  LDL R3, [R1+0x1400] ;  /* 0x0014000001037983 */ /* 0x000ee20000100800 */
[----:B------:R-:W-:Y:S02]  /*55090*/  ISETP.LT.AND P2, PT, R22, c[0x0][0x178], !P0 ;  /* 0x00005e0016007a0c */ /* 0x000fe40004741270 */
[----:B---3--:R-:W-:Y:S01]  /*550a0*/  ISETP.LT.AND P1, PT, R3, c[0x0][0x178], !P0 ;  /* 0x00005e0003007a0c */ /* 0x008fe20004721270 */
[----:B------:R-:W-:-:S10]  /*550b0*/  IMAD.WIDE R2, R0, 0x2, R10 ;  /* 0x0000000200027825 */ /* 0x000fd400078e020a */
[----:B--2---:R0:W-:Y:S02]  /*550c0*/  @P2 STG.E.U16 [R2.64], R25 ;  /* 0x0000001902002986 */ /* 0x0041e4000c10150a */
[----:B0-----:R-:W-:-:S05]  /*550d0*/  IMAD.WIDE R2, R0, 0x2, R8 ;  /* 0x0000000200027825 */ /* 0x001fca00078e0208 */
[----:B------:R0:W-:Y:S04]  /*550e0*/  @P1 STG.E.U16 [R2.64], R27 ;  /* 0x0000001b02001986 */ /* 0x0001e8000c10150a */
[----:B0-----:R-:W2:Y:S01]  /*550f0*/  LDL.LU R27, [R1+0x2484] ;  /* 0x00248400011b7983 */ /* 0x001ea20000300800 */
[----:B------:R-:W-:-:S04]  /*55100*/  IADD3 R2, R23, 0x9, RZ ;  /* 0x0000000917027810 */ /* 0x000fc80007ffe0ff */
[----:B------:R-:W-:Y:S01]  /*55110*/  ISETP.GE.AND P3, PT, R2, c[0x0][0x17c], PT ;  /* 0x00005f0002007a0c */ /* 0x000fe20003f66270 */
[----:B------:R-:W-:Y:S01]  /*55120*/  IMAD.WIDE R2, R0, 0x2, R6 ;  /* 0x0000000200027825 */ /* 0x000fe200078e0206 */
[----:B--2---:R-:W-:-:S13]  /*55130*/  ISETP.LT.AND P0, PT, R27, c[0x0][0x178], !P0 ;  /* 0x00005e001b007a0c */ /* 0x004fda0004701270 */
[----:B-----5:R0:W-:Y:S01]  /*55140*/  @P0 STG.E.U16 [R2.64], R20 ;  /* 0x0000001402000986 */ /* 0x0201e2000c10150a */
[----:B------:R-:W-:Y:S02]  /*55150*/  ISETP.LT.AND P0, PT, R26, c[0x0][0x178], !P3 ;  /* 0x00005e001a007a0c */ /* 0x000fe40005f01270 */
[----:B0-----:R-:W-:Y:S02]  /*55160*/  IADD3 R2, R0, c[0x0][0x198], RZ ;  /* 0x0000660000027a10 */ /* 0x001fe40007ffe0ff */
[----:B------:R-:W-:-:S03]  /*55170*/  PRMT R0, R21, 0x7632, R0 ;  /* 0x0000763215007816 */ /* 0x000fc60000000000 */
[----:B------:R-:W-:-:S06]  /*55180*/  IMAD.WIDE R20, R2, 0x2, R18 ;  /* 0x0000000202147825 */ /* 0x000fcc00078e0212 */
[----:B------:R0:W-:Y:S04]  /*55190*/  @P0 STG.E.U16 [R20.64], R0 ;  /* 0x0000000014000986 */ /* 0x0001e8000c10150a */
[----:B0-----:R-:W2:Y:S01]  /*551a0*/  LDL.LU R21, [R1+0x184] ;  /* 0x0001840001157983 */ /* 0x001ea20000300800 */
[----:B------:R-:W-:Y:S02]  /*551b0*/  ISETP.LT.AND P1, PT, R29, c[0x0][0x178], !P3 ;  /* 0x00005e001d007a0c */ /* 0x000fe40005f21270 */
[----:B------:R-:W-:Y:S02]  /*551c0*/  ISETP.LT.AND P0, PT, R28, c[0x0][0x178], !P3 ;  /* 0x00005e001c007a0c */ /* 0x000fe40005f01270 */
[----:B------:R-:W-:Y:S02]  /*551d0*/  PRMT R3, R24, 0x7632, R3 ;  /* 0x0000763218037816 */ /* 0x000fe40000000003 */
[----:B------:R-:W3:Y:S01]  /*551e0*/  LDL.LU R24, [R1+0x2480] ;  /* 0x0024800001187983 */ /* 0x000ee20000300800 */
[----:B--2---:R-:W-:Y:S01]  /*551f0*/  PRMT R0, R21, 0x7632, R0 ;  /* 0x0000763215007816 */ /* 0x004fe20000000000 */
[----:B------:R-:W-:-:S05]  /*55200*/  IMAD.WIDE R20, R2, 0x2, R16 ;  /* 0x0000000202147825 */ /* 0x000fca00078e0210 */
[----:B------:R0:W-:Y:S04]  /*55210*/  @P1 STG.E.U16 [R20.64], R0 ;  /* 0x0000000014001986 */ /* 0x0001e8000c10150a */
[----:B0-----:R-:W2:Y:S01]  /*55220*/  LDL.LU R0, [R1+0x44] ;  /* 0x0000440001007983 */ /* 0x001ea20000300800 */
[----:B------:R-:W-:-:S03]  /*55230*/  IMAD.WIDE R20, R2, 0x2, R4 ;  /* 0x0000000202147825 */ /* 0x000fc600078e0204 */
[----:B------:R0:W-:Y:S04]  /*55240*/  STL [R1+0x2478], R4 ;  /* 0x0024780401007387 */ /* 0x0001e80000100800 */
[----:B0-----:R-:W4:Y:S04]  /*55250*/  LDL R4, [R1+0x13f0] ;  /* 0x0013f00001047983 */ /* 0x001f280000100800 */
[----:B------:R0:W-:Y:S04]  /*55260*/  STL [R1+0x2474], R5 ;  /* 0x0024740501007387 */ /* 0x0001e80000100800 */
[----:B------:R1:W-:Y:S04]  /*55270*/  @P0 STG.E.U16 [R20.64], R3 ;  /* 0x0000000314000986 */ /* 0x0003e8000c10150a */
[----:B0-----:R-:W5:Y:S04]  /*55280*/  LDL R5, [R1+0x13f8] ;  /* 0x0013f80001057983 */ /* 0x001f680000100800 */
[----:B-1----:R-:W3:Y:S04]  /*55290*/  LDL.LU R20, [R1+0x34] ;  /* 0x0000340001147983 */ /* 0x002ee80000300800 */
[----:B------:R-:W3:Y:S01]  /*552a0*/  LDL R21, [R1+0x1400] ;  /* 0x0014000001157983 */ /* 0x000ee20000100800 */
[----:B------:R-:W-:-:S02]  /*552b0*/  ISETP.LT.AND P1, PT, R22, c[0x0][0x178], !P3 ;  /* 0x00005e0016007a0c */ /* 0x000fc40005f21270 */
[----:B--2---:R-:W-:Y:S02]  /*552c0*/  PRMT R3, R0, 0x7632, R3 ;  /* 0x0000763200037816 */ /* 0x004fe40000000003 */
[----:B------:R-:W-:Y:S01]  /*552d0*/  IADD3 R0, R23, 0xa, RZ ;  /* 0x0000000a17007810 */ /* 0x000fe20007ffe0ff */
[----:B------:R-:W-:Y:S01]  /*552e0*/  IMAD.WIDE R22, R2, 0x2, R14 ;  /* 0x0000000202167825 */ /* 0x000fe200078e020e */
[----:B----4-:R-:W-:Y:S02]  /*552f0*/  ISETP.LT.AND P5, PT, R4, c[0x0][0x178], !P3 ;  /* 0x00005e0004007a0c */ /* 0x010fe40005fa1270 */
[----:B-----5:R-:W-:-:S11]  /*55300*/  ISETP.LT.AND P4, PT, R5, c[0x0][0x178], !P3 ;  /* 0x00005e0005007a0c */ /* 0x020fd60005f81270 */
[----:B------:R0:W-:Y:S04]  /*55310*/  @P5 STG.E.U16 [R22.64], R3 ;  /* 0x0000000316005986 */ /* 0x0001e8000c10150a */
[----:B------:R-:W2:Y:S01]  /*55320*/  LDL R5, [R1+0x214] ;  /* 0x0002140001057983 */ /* 0x000ea20000100800 */
[----:B---3--:R-:W-:Y:S02]  /*55330*/  PRMT R24, R20, 0x7632, R24 ;  /* 0x0000763214187816 */ /* 0x008fe40000000018 */
[----:B------:R-:W-:Y:S01]  /*55340*/  ISETP.LT.AND P0, PT, R21, c[0x0][0x178], !P3 ;  /* 0x00005e0015007a0c */ /* 0x000fe20005f01270 */
[C---:B------:R-:W-:Y:S01]  /*55350*/  IMAD.WIDE R20, R2.reuse, 0x2, R12 ;  /* 0x0000000202147825 */ /* 0x040fe200078e020c */
[----:B0-----:R-:W-:Y:S02]  /*55360*/  PRMT R3, R25, 0x7632, R3 ;  /* 0x0000763219037816 */ /* 0x001fe40000000003 */
[----:B------:R-:W3:Y:S04]  /*55370*/  LDL.LU R25, [R1+0x247c] ;  /* 0x00247c0001197983 */ /* 0x000ee80000300800 */
[----:B------:R0:W-:Y:S01]  /*55380*/  @P4 STG.E.U16 [R20.64], R24 ;  /* 0x0000001814004986 */ /* 0x0001e2000c10150a */
[----:B------:R-:W-:-:S03]  /*55390*/  IMAD.WIDE R22, R2, 0x2, R10 ;  /* 0x0000000202167825 */ /* 0x000fc600078e020a */
[----:B0-----:R-:W4:Y:S04]  /*553a0*/  LDL.LU R21, [R1+0x14] ;  /* 0x0000140001157983 */ /* 0x001f280000300800 */
[----:B------:R-:W5:Y:S04]  /*553b0*/  LDL R24, [R1+0x1220] ;  /* 0x0012200001187983 */ /* 0x000f680000100800 */
[----:B------:R0:W-:Y:S04]  /*553c0*/  @P1 STG.E.U16 [R22.64], R3 ;  /* 0x0000000316001986 */ /* 0x0001e8000c10150a */
[----:B0-----:R-:W3:Y:S01]  /*553d0*/  LDL.LU R23, [R1+0x4] ;  /* 0x0000040001177983 */ /* 0x001ee20000300800 */
[----:B------:R-:W-:-:S02]  /*553e0*/  ISETP.GE.AND P2, PT, R0, c[0x0][0x17c], PT ;  /* 0x00005f0000007a0c */ /* 0x000fc40003f46270 */
[----:B------:R-:W-:Y:S02]  /*553f0*/  ISETP.LT.AND P3, PT, R27, c[0x0][0x178], !P3 ;  /* 0x00005e001b007a0c */ /* 0x000fe40005f61270 */
[----:B------:R-:W-:Y:S02]  /*55400*/  ISETP.LT.AND P4, PT, R26, c[0x0][0x178], !P2 ;  /* 0x00005e001a007a0c */ /* 0x000fe40005781270 */
[----:B------:R-:W-:Y:S02]  /*55410*/  ISETP.LT.AND P6, PT, R4, c[0x0][0x178], !P2 ;  /* 0x00005e0004007a0c */ /* 0x000fe400057c1270 */
[----:B----4-:R-:W-:Y:S01]  /*55420*/  PRMT R0, R21, 0x7632, R0 ;  /* 0x0000763215007816 */ /* 0x010fe20000000000 */
[----:B------:R-:W-:Y:S01]  /*55430*/  IMAD.WIDE R20, R2, 0x2, R8 ;  /* 0x0000000202147825 */ /* 0x000fe200078e0208 */
[----:B-----5:R-:W-:-:S04]  /*55440*/  IADD3 R24, R24, 0xb, RZ ;  /* 0x0000000b18187810 */ /* 0x020fc80007ffe0ff */
[----:B------:R0:W-:Y:S01]  /*55450*/  @P0 STG.E.U16 [R20.64], R0 ;  /* 0x0000000014000986 */ /* 0x0001e2000c10150a */
[----:B------:R-:W-:-:S03]  /*55460*/  ISETP.GE.AND P0, PT, R24, c[0x0][0x17c], PT ;  /* 0x00005f0018007a0c */ /* 0x000fc60003f06270 */
[----:B------:R-:W4:Y:S01]  /*55470*/  LDL.LU R24, [R1+0x94] ;  /* 0x0000940001187983 */ /* 0x000f220000300800 */
[C---:B0-----:R-:W-:Y:S01]  /*55480*/  IADD3 R0, R2.reuse, c[0x0][0x198], RZ ;  /* 0x0000660002007a10 */ /* 0x041fe20007ffe0ff */
[----:B------:R-:W-:Y:S01]  /*55490*/  IMAD.WIDE R2, R2, 0x2, R6 ;  /* 0x0000000202027825 */ /* 0x000fe200078e0206 */
[----:B---3--:R-:W-:-:S03]  /*554a0*/  PRMT R25, R23, 0x7632, R25 ;  /* 0x0000763217197816 */ /* 0x008fc60000000019 */
[C---:B------:R-:W-:Y:S02]  /*554b0*/  IMAD.WIDE R20, R0.reuse, 0x2, R18 ;  /* 0x0000000200147825 */ /* 0x040fe400078e0212 */
[----:B------:R0:W-:Y:S04]  /*554c0*/  @P3 STG.E.U16 [R2.64], R25 ;  /* 0x0000001902003986 */ /* 0x0001e8000c10150a */
[----:B--2---:R1:W-:Y:S04]  /*554d0*/  @P4 STG.E.U16 [R20.64], R5 ;  /* 0x0000000514004986 */ /* 0x0043e8000c10150a */
[----:B0-----:R-:W2:Y:S04]  /*554e0*/  LDL R2, [R1+0x1400] ;  /* 0x0014000001027983 */ /* 0x001ea80000100800 */
[----:B------:R-:W3:Y:S04]  /*554f0*/  LDL R3, [R1+0x13fc] ;  /* 0x0013fc0001037983 */ /* 0x000ee80000100800 */
[----:B------:R-:W5:Y:S04]  /*55500*/  LDL.LU R25, [R1+0x1a4] ;  /* 0x0001a40001197983 */ /* 0x000f680000300800 */
[----:B------:R-:W2:Y:S04]  /*55510*/  LDL.LU R4, [R1+0x2478] ;  /* 0x0024780001047983 */ /* 0x000ea80000300800 */
[----:B-1----:R-:W2:Y:S04]  /*55520*/  LDL.LU R5, [R1+0x2474] ;  /* 0x0024740001057983 */ /* 0x002ea80000300800 */
[----:B------:R-:W2:Y:S01]  /*55530*/  LDL R20, [R1+0x204] ;  /* 0x0002040001147983 */ /* 0x000ea20000100800 */
[----:B------:R-:W-:Y:S01]  /*55540*/  ISETP.LT.AND P5, PT, R29, c[0x0][0x178], !P2 ;  /* 0x00005e001d007a0c */ /* 0x000fe200057a1270 */
[----:B------:R-:W-:-:S02]  /*55550*/  IMAD.WIDE R22, R0, 0x2, R16 ;  /* 0x0000000200167825 */ /* 0x000fc400078e0210 */
[----:B------:R-:W3:Y:S01]  /*55560*/  LDL R21, [R1+0x13f8] ;  /* 0x0013f80001157983 */ /* 0x000ee20000100800 */
[----:B------:R-:W-:-:S09]  /*55570*/  ISETP.LT.AND P1, PT, R28, c[0x0][0x178], !P2 ;  /* 0x00005e001c007a0c */ /* 0x000fd20005721270 */
[----:B--2---:R0:W-:Y:S04]  /*55580*/  @P5 STG.E.U16 [R22.64], R20 ;  /* 0x0000001416005986 */ /* 0x0041e8000c10150a */
[----:B0-----:R-:W2:Y:S01]  /*55590*/  LDL R23, [R1+0x1b4] ;  /* 0x0001b40001177983 */ /* 0x001ea20000100800 */
[----:B---3--:R-:W-:-:S03]  /*555a0*/  ISETP.LT.AND P3, PT, R21, c[0x0][0x178], !P2 ;  /* 0x00005e0015007a0c */ /* 0x008fc60005761270 */
[----:B------:R-:W3:Y:S01]  /*555b0*/  LDL R22, [R1+0x1220] ;  /* 0x0012200001167983 */ /* 0x000ee20000100800 */
[----:B------:R-:W-:Y:S01]  /*555c0*/  IMAD.WIDE R20, R0, 0x2, R4 ;  /* 0x0000000200147825 */ /* 0x000fe200078e0204 */
[----:B------:R-:W-:Y:S02]  /*555d0*/  ISETP.LT.AND P4, PT, R2, c[0x0][0x178], !P2 ;  /* 0x00005e0002007a0c */ /* 0x000fe40005781270 */
[----:B------:R-:W-:Y:S01]  /*555e0*/  ISETP.LT.AND P5, PT, R3, c[0x0][0x178], !P2 ;  /* 0x00005e0003007a0c */ /* 0x000fe200057a1270 */
[C---:B------:R-:W-:Y:S01]  /*555f0*/  IMAD.WIDE R2, R0.reuse, 0x2, R14 ;  /* 0x0000000200027825 */ /* 0x040fe200078e020e */
[----:B------:R-:W-:Y:S02]  /*55600*/  ISETP.LT.AND P2, PT, R27, c[0x0][0x178], !P2 ;  /* 0x00005e001b007a0c */ /* 0x000fe40005741270 */
[----:B------:R-:W3:Y:S04]  /*55610*/  LDL.LU R27, [R1+0x2470] ;  /* 0x00247000011b7983 */ /* 0x000ee80000300800 */
[----:B------:R-:W-:Y:S04]  /*55620*/  STL [R1+0x2460], R11 ;  /* 0x0024600b01007387 */ /* 0x000fe80000100800 */
[----:B--2---:R-:W-:Y:S04]  /*55630*/  @P1 STG.E.U16 [R20.64], R23 ;  /* 0x0000001714001986 */ /* 0x004fe8000c10150a */
[----:B-----5:R0:W-:Y:S02]  /*55640*/  @P6 STG.E.U16 [R2.64], R25 ;  /* 0x0000001902006986 */ /* 0x0201e4000c10150a */
[----:B0-----:R-:W-:-:S02]  /*55650*/  IMAD.WIDE R2, R0, 0x2, R10 ;  /* 0x0000000200027825 */ /* 0x001fc400078e020a */
[----:B------:R-:W2:Y:S01]  /*55660*/  LDL.LU R11, [R1+0x84] ;  /* 0x00008400010b7983 */ /* 0x000ea20000300800 */
[----:B---3--:R-:W-:-:S04]  /*55670*/  IADD3 R22, R22, 0xc, RZ ;  /* 0x0000000c16167810 */ /* 0x008fc80007ffe0ff */
[----:B------:R-:W-:Y:S01]  /*55680*/  ISETP.GE.AND P1, PT, R22, c[0x0][0x17c], PT ;  /* 0x00005f0016007a0c */ /* 0x000fe20003f26270 */
[----:B------:R-:W-:-:S05]  /*55690*/  IMAD.WIDE R22, R0, 0x2, R12 ;  /* 0x0000000200167825 */ /* 0x000fca00078e020c */
[----:B----4-:R-:W-:Y:S04]  /*556a0*/  @P3 STG.E.U16 [R22.64], R24 ;  /* 0x0000001816003986 */ /* 0x010fe8000c10150a */
[----:B--2---:R0:W-:Y:S04]  /*556b0*/  @P5 STG.E.U16 [R2.64], R11 ;  /* 0x0000000b02005986 */ /* 0x0041e8000c10150a */
[----:B0-----:R-:W2:Y:S01]  /*556c0*/  LDL R2, [R1+0x64] ;  /* 0x0000640001027983 */ /* 0x001ea20000100800 */
[----:B------:R-:W-:-:S03]  /*556d0*/  IMAD.WIDE R20, R0, 0x2, R8 ;  /* 0x0000000200147825 */ /* 0x000fc600078e0208 */
[----:B------:R-:W3:Y:S01]  /*556e0*/  LDL.LU R3, [R1+0x214] ;  /* 0x0002140001037983 */ /* 0x000ee20000300800 */
[----:B------:R-:W-:Y:S01]  /*556f0*/  IMAD.WIDE R22, R0, 0x2, R6 ;  /* 0x0000000200167825 */ /* 0x000fe200078e0206 */
[----:B------:R-:W-:Y:S02]  /*55700*/  ISETP.LT.AND P5, PT, R29, c[0x0][0x178], !P0 ;  /* 0x00005e001d007a0c */ /* 0x000fe400047a1270 */
[----:B--2---:R0:W-:Y:S04]  /*55710*/  @P4 STG.E.U16 [R20.64], R2 ;  /* 0x0000000214004986 */ /* 0x0041e8000c10150a */
[----:B------:R1:W-:Y:S04]  /*55720*/  @P2 STG.E.U16 [R22.64], R27 ;  /* 0x0000001b16002986 */ /* 0x0003e8000c10150a */
[----:B0-----:R-:W2:Y:S04]  /*55730*/  LDL.LU R20, [R1+0x204] ;  /* 0x0002040001147983 */ /* 0x001ea80000300800 */
[----:B------:R-:W4:Y:S04]  /*55740*/  LDL.LU R21, [R1+0x1b4] ;  /* 0x0001b40001157983 */ /* 0x000f280000300800 */
[----:B-1----:R-:W5:Y:S04]  /*55750*/  LDL.LU R27, [R1+0x246c] ;  /* 0x00246c00011b7983 */ /* 0x002f680000300800 */
[----:B------:R-:W2:Y:S01]  /*55760*/  LDL R22, [R1+0x13f0] ;  /* 0x0013f00001167983 */ /* 0x000ea20000100800 */
[----:B------:R-:W-:-:S03]  /*55770*/  ISETP.LT.AND P4, PT, R28, c[0x0][0x178], !P0 ;  /* 0x00005e001c007a0c */ /* 0x000fc60004781270 */
[----:B------:R-:W4:Y:S04]  /*55780*/  LDL R23, [R1+0x13f8] ;  /* 0x0013f80001177983 */ /* 0x000f280000100800 */
[----:B------:R-:W5:Y:S04]  /*55790*/  LDL.LU R29, [R1+0x2468] ;  /* 0x00246800011d7983 */ /* 0x000f680000300800 */
[----:B------:R-:W5:Y:S01]  /*557a0*/  LDL.LU R28, [R1+0x2464] ;  /* 0x00246400011c7983 */ /* 0x000f620000300800 */
[----:B------:R-:W-:Y:S02]  /*557b0*/  ISETP.LT.AND P6, PT, R26, c[0x0][0x178], !P0 ;  /* 0x00005e001a007a0c */ /* 0x000fe400047c1270 */
[----:B------:R-:W-:-:S02]  /*557c0*/  IADD3 R26, R0, c[0x0][0x198], RZ ;  /* 0x00006600001a7a10 */ /* 0x000fc40007ffe0ff */
[----:B---3--:R-:W-:-:S03]  /*557d0*/  PRMT R0, R3, 0x7632, R0 ;  /* 0x0000763203007816 */ /* 0x008fc60000000000 */
[----:B------:R-:W-:-:S06]  /*557e0*/  IMAD.WIDE R2, R26, 0x2, R18 ;  /* 0x000000021a027825 */ /* 0x000fcc00078e0212 */
[----:B------:R0:W-:Y:S02]  /*557f0*/  @P6 STG.E.U16 [R2.64], R0 ;  /* 0x0000000002006986 */ /* 0x0001e4000c10150a */
[----:B0-----:R-:W-:Y:S01]  /*55800*/  IMAD.WIDE R2, R26, 0x2, R16 ;  /* 0x000000021a027825 */ /* 0x001fe200078e0210 */
[----:B------:R-:W-:Y:S02]  /*55810*/  PRMT R0, R24, 0x7632, R0 ;  /* 0x0000763218007816 */ /* 0x000fe40000000000 */
[----:B--2---:R-:W-:Y:S02]  /*55820*/  ISETP.LT.AND P3, PT, R22, c[0x0][0x178], !P0 ;  /* 0x00005e0016007a0c */ /* 0x004fe40004761270 */
[----:B----4-:R-:W-:Y:S02]  /*55830*/  ISETP.LT.AND P2, PT, R23, c[0x0][0x178], !P0 ;  /* 0x00005e0017007a0c */ /* 0x010fe40004741270 */
[----:B-----5:R-:W-:Y:S01]  /*55840*/  PRMT R29, R20, 0x7632, R29 ;  /* 0x00007632141d7816 */ /* 0x020fe2000000001d */
[----:B------:R-:W-:Y:S01]  /*55850*/  IMAD.WIDE R22, R26, 0x2, R14 ;  /* 0x000000021a167825 */ /* 0x000fe200078e020e */
[----:B------:R-:W-:-:S02]  /*55860*/  PRMT R27, R25, 0x7632, R27 ;  /* 0x00007632191b7816 */ /* 0x000fc4000000001b */
[----:B------:R-:W-:Y:S01]  /*55870*/  PRMT R28, R21, 0x7632, R28 ;  /* 0x00007632151c7816 */ /* 0x000fe2000000001c */
[C---:B------:R-:W-:Y:S01]  /*55880*/  IMAD.WIDE R20, R26.reuse, 0x2, R4 ;  /* 0x000000021a147825 */ /* 0x040fe200078e0204 */
[----:B------:R0:W-:Y:S03]  /*55890*/  @P5 STG.E.U16 [R2.64], R29 ;  /* 0x0000001d02005986 */ /* 0x0001e6000c10150a */
[----:B------:R-:W-:Y:S01]  /*558a0*/  IMAD.WIDE R24, R26, 0x2, R12 ;  /* 0x000000021a187825 */ /* 0x000fe200078e020c */
[----:B------:R1:W-:Y:S04]  /*558b0*/  @P4 STG.E.U16 [R20.64], R28 ;  /* 0x0000001c14004986 */ /* 0x0003e8000c10150a */
[----:B------:R-:W-:Y:S04]  /*558c0*/  @P3 STG.E.U16 [R22.64], R27 ;  /* 0x0000001b16003986 */ /* 0x000fe8000c10150a */
[----:B0-----:R-:W2:Y:S04]  /*558d0*/  LDL R2, [R1+0x1188] ;  /* 0x0011880001027983 */ /* 0x001ea80000100800 */
[----:B------:R-:W3:Y:S01]  /*558e0*/  LDL R3, [R1+0x13e8] ;  /* 0x0013e80001037983 */ /* 0x000ee20000100800 */
[----:B-1----:R-:W-:-:S03]  /*558f0*/  PRMT R28, R11, 0x7632, R28 ;  /* 0x000076320b1c7816 */ /* 0x002fc6000000001c */
[----:B------:R0:W-:Y:S04]  /*55900*/  STL [R1+0x242c], R29 ;  /* 0x00242c1d01007387 */ /* 0x0001e80000100800 */
[----:B------:R1:W-:Y:S04]  /*55910*/  @P2 STG.E.U16 [R24.64], R0 ;  /* 0x0000000018002986 */ /* 0x0003e8000c10150a */
[----:B0-----:R-:W4:Y:S04]  /*55920*/  LDL R29, [R1+0x13ec] ;  /* 0x0013ec00011d7983 */ /* 0x001f280000100800 */
[----:B------:R-:W5:Y:S04]  /*55930*/  LDL.LU R20, [R1+0x74] ;  /* 0x0000740001147983 */ /* 0x000f680000300800 */
[----:B------:R-:W4:Y:S04]  /*55940*/  LDL R21, [R1+0x1220] ;  /* 0x0012200001157983 */ /* 0x000f280000100800 */
[----:B------:R-:W4:Y:S04]  /*55950*/  LDL R22, [R1+0x1400] ;  /* 0x0014000001167983 */ /* 0x000f280000100800 */
[----:B------:R-:W4:Y:S04]  /*55960*/  LDL R23, [R1+0x1404] ;  /* 0x0014040001177983 */ /* 0x000f280000100800 */
[----:B------:R-:W4:Y:S04]  /*55970*/  LDL.LU R11, [R1+0x2460] ;  /* 0x00246000010b7983 */ /* 0x000f280000300800 */
[----:B-1----:R-:W4:Y:S04]  /*55980*/  LDL R0, [R1+0x13fc] ;  /* 0x0013fc0001007983 */ /* 0x002f280000100800 */
[----:B------:R-:W4:Y:S04]  /*55990*/  LDL.LU R24, [R1+0x64] ;  /* 0x0000640001187983 */ /* 0x000f280000300800 */
[----:B------:R0:W-:Y:S01]  /*559a0*/  STL [R1+0x245c], R8 ;  /* 0x00245c0801007387 */ /* 0x0001e20000100800 */
[----:B--2---:R-:W-:-:S02]  /*559b0*/  ISETP.LT.AND P4, PT, R2, c[0x0][0x178], !P1 ;  /* 0x00005e0002007a0c */ /* 0x004fc40004f81270 */
[----:B---3--:R-:W-:Y:S01]  /*559c0*/  ISETP.LT.AND P6, PT, R3, c[0x0][0x178], !P1 ;  /* 0x00005e0003007a0c */ /* 0x008fe20004fc1270 */
[----:B------:R-:W-:Y:S02]  /*559d0*/  IMAD.WIDE R2, R26, 0x2, R8 ;  /* 0x000000021a027825 */ /* 0x000fe400078e0208 */
[----:B0-----:R-:W2:Y:S04]  /*559e0*/  LDL R8, [R1+0x224] ;  /* 0x0002240001087983 */ /* 0x001ea80000100800 */
[----:B------:R0:W-:Y:S04]  /*559f0*/  STL [R1+0x2458], R9 ;  /* 0x0024580901007387 */ /* 0x0001e80000100800 */
[----:B0-----:R-:W3:Y:S01]  /*55a00*/  LDL R9, [R1+0x234] ;  /* 0x0002340001097983 */ /* 0x001ee20000100800 */
[----:B-----5:R-:W-:-:S02]  /*55a10*/  PRMT R25, R20, 0x7632, R25 ;  /* 0x0000763214197816 */ /* 0x020fc40000000019 */
[----:B----4-:R-:W-:Y:S02]  /*55a20*/  ISETP.LT.AND P2, PT, R22, c[0x0][0x178], !P0 ;  /* 0x00005e0016007a0c */ /* 0x010fe40004741270 */
[----:B------:R-:W-:Y:S02]  /*55a30*/  ISETP.LT.AND P3, PT, R0, c[0x0][0x178], !P0 ;  /* 0x00005e0000007a0c */ /* 0x000fe40004761270 */
[----:B------:R-:W-:Y:S02]  /*55a40*/  PRMT R27, R24, 0x7632, R27 ;  /* 0x00007632181b7816 */ /* 0x000fe4000000001b */
[----:B------:R-:W-:Y:S01]  /*55a50*/  IADD3 R24, R21, 0xd, RZ ;  /* 0x0000000d15187810 */ /* 0x000fe20007ffe0ff */
[C---:B------:R-:W-:Y:S01]  /*55a60*/  IMAD.WIDE R20, R26.reuse, 0x2, R10 ;  /* 0x000000021a147825 */ /* 0x040fe200078e020a */
[----:B------:R-:W-:Y:S02]  /*55a70*/  ISETP.LT.AND P5, PT, R23, c[0x0][0x178], !P0 ;  /* 0x00005e0017007a0c */ /* 0x000fe400047a1270 */
[C---:B------:R-:W-:Y:S01]  /*55a80*/  IADD3 R0, R26.reuse, c[0x0][0x198], RZ ;  /* 0x000066001a007a10 */ /* 0x040fe20007ffe0ff */
[----:B------:R-:W-:Y:S01]  /*55a90*/  IMAD.WIDE R22, R26, 0x2, R6 ;  /* 0x000000021a167825 */ /* 0x000fe200078e0206 */
[----:B------:R-:W-:Y:S01]  /*55aa0*/  ISETP.GE.AND P0, PT, R24, c[0x0][0x17c], PT ;  /* 0x00005f0018007a0c */ /* 0x000fe20003f06270 */
[----:B------:R-:W4:Y:S04]  /*55ab0*/  LDL R26, [R1+0x274] ;  /* 0x00027400011a7983 */ /* 0x000f280000100800 */
[----:B------:R-:W5:Y:S04]  /*55ac0*/  LDL R24, [R1+0x1400] ;  /* 0x0014000001187983 */ /* 0x000f680000100800 */
[----:B------:R0:W-:Y:S04]  /*55ad0*/  @P3 STG.E.U16 [R20.64], R28 ;  /* 0x0000001c14003986 */ /* 0x0001e8000c10150a */
[----:B------:R1:W-:Y:S01]  /*55ae0*/  STL [R1+0x2430], R28 ;  /* 0x0024301c01007387 */ /* 0x0003e20000100800 */
[----:B0-----:R-:W-:-:S03]  /*55af0*/  IMAD.WIDE R20, R0, 0x2, R18 ;  /* 0x0000000200147825 */ /* 0x001fc600078e0212 */
[----:B-1----:R-:W2:Y:S04]  /*55b00*/  LDL R28, [R1+0x1220] ;  /* 0x00122000011c7983 */ /* 0x002ea80000100800 */
[----:B------:R0:W-:Y:S04]  /*55b10*/  STL [R1+0x2454], R18 ;  /* 0x0024541201007387 */ /* 0x0001e80000100800 */
[----:B0-----:R-:W2:Y:S04]  /*55b20*/  LDL R18, [R1+0x13e8] ;  /* 0x0013e80001127983 */ /* 0x001ea80000100800 */
[----:B------:R0:W-:Y:S04]  /*55b30*/  STL [R1+0x2450], R19 ;  /* 0x0024501301007387 */ /* 0x0001e80000100800 */
[----:B0-----:R-:W2:Y:S04]  /*55b40*/  LDL R19, [R1+0x284] ;  /* 0x0002840001137983 */ /* 0x001ea80000100800 */
[----:B------:R0:W-:Y:S04]  /*55b50*/  @P2 STG.E.U16 [R2.64], R27 ;  /* 0x0000001b02002986 */ /* 0x0001e8000c10150a */
[----:B------:R1:W-:Y:S04]  /*55b60*/  @P5 STG.E.U16 [R22.64], R25 ;  /* 0x0000001916005986 */ /* 0x0003e8000c10150a */
[----:B0-----:R-:W3:Y:S01]  /*55b70*/  LDL.LU R27, [R1+0xa4] ;  /* 0x0000a400011b7983 */ /* 0x001ee20000300800 */
[----:B------:R-:W-:Y:S01]  /*55b80*/  ISETP.LT.AND P2, PT, R29, c[0x0][0x178], !P1 ;  /* 0x00005e001d007a0c */ /* 0x000fe20004f41270 */
[----:B------:R-:W-:-:S02]  /*55b90*/  IMAD.WIDE R2, R0, 0x2, R16 ;  /* 0x0000000200027825 */ /* 0x000fc400078e0210 */
[----:B-1----:R-:W3:Y:S04]  /*55ba0*/  LDL R25, [R1+0x13f8] ;  /* 0x0013f80001197983 */ /* 0x002ee80000100800 */
[----:B------:R-:W3:Y:S04]  /*55bb0*/  LDL R22, [R1+0x13fc] ;  /* 0x0013fc0001167983 */ /* 0x000ee80000100800 */
[----:B------:R-:W3:Y:S04]  /*55bc0*/  LDL R23, [R1+0x1404] ;  /* 0x0014040001177983 */ /* 0x000ee80000100800 */
[----:B--2---:R0:W-:Y:S04]  /*55bd0*/  @P4 STG.E.U16 [R20.64], R19 ;  /* 0x0000001314004986 */ /* 0x0041e8000c10150a */
[----:B0-----:R-:W2:Y:S04]  /*55be0*/  LDL R21, [R1+0x13f0] ;  /* 0x0013f00001157983 */ /* 0x001ea80000100800 */
[----:B------:R-:W3:Y:S04]  /*55bf0*/  LDL R19, [R1+0xb4] ;  /* 0x0000b40001137983 */ /* 0x000ee80000100800 */
[----:B----4-:R0:W-:Y:S04]  /*55c00*/  @P6 STG.E.U16 [R2.64], R26 ;  /* 0x0000001a02006986 */ /* 0x0101e8000c10150a */
[----:B------:R1:W-:Y:S01]  /*55c10*/  STL [R1+0x2444], R28 ;  /* 0x0024441c01007387 */ /* 0x0003e20000100800 */
[----:B0-----:R-:W-:Y:S01]  /*55c20*/  IADD3 R26, R28, 0xe, RZ ;  /* 0x0000000e1c1a7810 */ /* 0x001fe20007ffe0ff */
[----:B------:R-:W-:-:S02]  /*55c30*/  IMAD.WIDE R2, R0, 0x2, R4 ;  /* 0x0000000200027825 */ /* 0x000fc400078e0204 */
[----:B-1----:R-:W4:Y:S04]  /*55c40*/  LDL R28, [R1+0x1188] ;  /* 0x00118800011c7983 */ /* 0x002f280000100800 */
[----:B------:R0:W-:Y:S04]  /*55c50*/  STL [R1+0x244c], R14 ;  /* 0x00244c0e01007387 */ /* 0x0001e80000100800 */
[----:B------:R-:W-:Y:S01]  /*55c60*/  @P2 STG.E.U16 [R2.64], R8 ;  /* 0x0000000802002986 */ /* 0x000fe2000c10150a */
[----:B--2---:R-:W-:Y:S01]  /*55c70*/  ISETP.LT.AND P3, PT, R21, c[0x0][0x178], !P1 ;  /* 0x00005e0015007a0c */ /* 0x004fe20004f61270 */
[----:B------:R-:W-:-:S02]  /*55c80*/  IMAD.WIDE R20, R0, 0x2, R14 ;  /* 0x0000000200147825 */ /* 0x000fc400078e020e */
[----:B0-----:R-:W2:Y:S04]  /*55c90*/  LDL R14, [R1+0x13f0] ;  /* 0x0013f000010e7983 */ /* 0x001ea80000100800 */
[----:B------:R0:W-:Y:S06]  /*55ca0*/  STL [R1+0x2448], R15 ;  /* 0x0024480f01007387 */ /* 0x0001ec0000100800 */
[----:B---3--:R1:W-:Y:S04]  /*55cb0*/  @P3 STG.E.U16 [R20.64], R9 ;  /* 0x0000000914003986 */ /* 0x0083e8000c10150a */
[----:B0-----:R-:W3:Y:S04]  /*55cc0*/  LDL R15, [R1+0x13f8] ;  /* 0x0013f800010f7983 */ /* 0x001ee80000100800 */
[----:B------:R-:W2:Y:S04]  /*55cd0*/  LDL.LU R8, [R1+0x245c] ;  /* 0x00245c0001087983 */ /* 0x000ea80000300800 */
[----:B------:R-:W2:Y:S04]  /*55ce0*/  LDL R2, [R1+0xd4] ;  /* 0x0000d40001027983 */ /* 0x000ea80000100800 */
[----:B------:R-:W3:Y:S04]  /*55cf0*/  LDL R3, [R1+0xc4] ;  /* 0x0000c40001037983 */ /* 0x000ee80000100800 */
[----:B-1----:R-:W4:Y:S01]  /*55d00*/  LDL.LU R9, [R1+0x2458] ;  /* 0x0024580001097983 */ /* 0x002f220000300800 */
[----:B------:R-:W-:-:S02]  /*55d10*/  ISETP.LT.AND P4, PT, R25, c[0x0][0x178], !P1 ;  /* 0x00005e0019007a0c */ /* 0x000fc40004f81270 */
[----:B------:R-:W-:Y:S02]  /*55d20*/  ISETP.LT.AND P5, PT, R22, c[0x0][0x178], !P1 ;  /* 0x00005e0016007a0c */ /* 0x000fe40004fa1270 */
[----:B------:R-:W-:Y:S01]  /*55d30*/  ISETP.LT.AND P6, PT, R23, c[0x0][0x178], !P1 ;  /* 0x00005e0017007a0c */ /* 0x000fe20004fc1270 */
[----:B------:R-:W-:Y:S01]  /*55d40*/  IMAD.WIDE R22, R0, 0x2, R12 ;  /* 0x0000000200167825 */ /* 0x000fe200078e020c */
[----:B-----5:R-:W-:-:S03]  /*55d50*/  ISETP.LT.AND P1, PT, R24, c[0x0][0x178], !P1 ;  /* 0x00005e0018007a0c */ /* 0x020fc60004f21270 */
[----:B------:R-:W-:-:S04]  /*55d60*/  IMAD.WIDE R24, R0, 0x2, R10 ;  /* 0x0000000200187825 */ /* 0x000fc800078e020a */
[----:B--2---:R0:W-:Y:S04]  /*55d70*/  @P4 STG.E.U16 [R22.64], R2 ;  /* 0x0000000216004986 */ /* 0x0041e8000c10150a */
[----:B---3--:R4:W-:Y:S01]  /*55d80*/  @P5 STG.E.U16 [R24.64], R3 ;  /* 0x0000000318005986 */ /* 0x0089e2000c10150a */
[----:B------:R-:W-:-:S03]  /*55d90*/  ISETP.LT.AND P4, PT, R18, c[0x0][0x178], !P0 ;  /* 0x00005e0012007a0c */ /* 0x000fc60004781270 */
[----:B0-----:R-:W2:Y:S01]  /*55da0*/  LDL.LU R22, [R1+0x274] ;  /* 0x0002740001167983 */ /* 0x001ea20000300800 */
[----:B----4-:R-:W-:-:S03]  /*55db0*/  IMAD.WIDE R2, R0, 0x2, R8 ;  /* 0x0000000200027825 */ /* 0x010fc600078e0208 */
[----:B------:R-:W3:Y:S04]  /*55dc0*/  LDL.LU R23, [R1+0x224] ;  /* 0x0002240001177983 */ /* 0x000ee80000300800 */
[----:B------:R-:W4:Y:S04]  /*55dd0*/  LDL.LU R18, [R1+0x2454] ;  /* 0x0024540001127983 */ /* 0x000f280000300800 */
[----:B------:R0:W-:Y:S04]  /*55de0*/  @P1 STG.E.U16 [R2.64], R19 ;  /* 0x0000001302001986 */ /* 0x0001e8000c10150a */
[----:B0-----:R-:W4:Y:S04]  /*55df0*/  LDL.LU R19, [R1+0x2450] ;  /* 0x0024500001137983 */ /* 0x001f280000300800 */
[----:B------:R-:W5:Y:S01]  /*55e00*/  LDL.LU R3, [R1+0x284] ;  /* 0x0002840001037983 */ /* 0x000f620000300800 */
[----:B------:R-:W-:Y:S01]  /*55e10*/  ISETP.LT.AND P5, PT, R28, c[0x0][0x178], !P0 ;  /* 0x00005e001c007a0c */ /* 0x000fe200047a1270 */
[C---:B------:R-:W-:Y:S01]  /*55e20*/  IMAD.WIDE R20, R0.reuse, 0x2, R6 ;  /* 0x0000000200147825 */ /* 0x040fe200078e0206 */
[----:B------:R-:W-:-:S02]  /*55e30*/  IADD3 R0, R0, c[0x0][0x198], RZ ;  /* 0x0000660000007a10 */ /* 0x000fc40007ffe0ff */
[----:B------:R-:W-:Y:S01]  /*55e40*/  ISETP.GE.AND P2, PT, R26, c[0x0][0x17c], PT ;  /* 0x00005f001a007a0c */ /* 0x000fe20003f46270 */
[----:B------:R0:W-:Y:S04]  /*55e50*/  STL [R1+0x2440], R5 ;  /* 0x0024400501007387 */ /* 0x0001e80000100800 */
[----:B------:R-:W-:Y:S01]  /*55e60*/  @P6 STG.E.U16 [R20.64], R27 ;  /* 0x0000001b14006986 */ /* 0x000fe2000c10150a */
[----:B--2---:R-:W-:Y:S02]  /*55e70*/  PRMT R25, R22, 0x7632, R25 ;  /* 0x0000763216197816 */ /* 0x004fe40000000019 */
[----:B---3--:R-:W-:Y:S01]  /*55e80*/  PRMT R26, R23, 0x7632, R26 ;  /* 0x00007632171a7816 */ /* 0x008fe2000000001a */
[C---:B------:R-:W-:Y:S02]  /*55e90*/  IMAD.WIDE R22, R0.reuse, 0x2, R4 ;  /* 0x0000000200167825 */ /* 0x040fe400078e0204 */
[----:B0-----:R-:W2:Y:S01]  /*55ea0*/  LDL R5, [R1+0x1404] ;  /* 0x0014040001057983 */ /* 0x001ea20000100800 */
[----:B-----5:R-:W-:Y:S01]  /*55eb0*/  PRMT R24, R3, 0x7632, R24 ;  /* 0x0000763203187816 */ /* 0x020fe20000000018 */
[----:B----4-:R-:W-:-:S05]  /*55ec0*/  IMAD.WIDE R2, R0, 0x2, R18 ;  /* 0x0000000200027825 */ /* 0x010fca00078e0212 */
[----:B------:R0:W-:Y:S04]  /*55ed0*/  @P5 STG.E.U16 [R2.64], R24 ;  /* 0x0000001802005986 */ /* 0x0001e8000c10150a */
[----:B0-----:R-:W3:Y:S04]  /*55ee0*/  LDL R2, [R1+0x1400] ;  /* 0x0014000001027983 */ /* 0x001ee80000100800 */
[----:B------:R-:W4:Y:S01]  /*55ef0*/  LDL.LU R3, [R1+0xc4] ;  /* 0x0000c40001037983 */ /* 0x000f220000300800 */
[----:B------:R-:W-:Y:S01]  /*55f00*/  ISETP.LT.AND P3, PT, R29, c[0x0][0x178], !P0 ;  /* 0x00005e001d007a0c */ /* 0x000fe20004761270 */
[----:B------:R-:W-:Y:S01]  /*55f10*/  IMAD.WIDE R20, R0, 0x2, R16 ;  /* 0x0000000200147825 */ /* 0x000fe200078e0210 */
[----:B------:R-:W-:-:S02]  /*55f20*/  ISETP.LT.AND P5, PT, R14, c[0x0][0x178], !P0 ;  /* 0x00005e000e007a0c */ /* 0x000fc400047a1270 */
[----:B------:R-:W5:Y:S01]  /*55f30*/  LDL.LU R14, [R1+0x244c] ;  /* 0x00244c00010e7983 */ /* 0x000f620000300800 */
[----:B------:R-:W-:-:S03]  /*55f40*/  ISETP.LT.AND P6, PT, R15, c[0x0][0x178], !P0 ;  /* 0x00005e000f007a0c */ /* 0x000fc600047c1270 */
[----:B------:R-:W5:Y:S04]  /*55f50*/  LDL.LU R15, [R1+0x2448] ;  /* 0x00244800010f7983 */ /* 0x000f680000300800 */
[----:B------:R0:W-:Y:S04]  /*55f60*/  @P4 STG.E.U16 [R20.64], R25 ;  /* 0x0000001914004986 */ /* 0x0001e8000c10150a */
[----:B------:R1:W-:Y:S04]  /*55f70*/  @P3 STG.E.U16 [R22.64], R26 ;  /* 0x0000001a16003986 */ /* 0x0003e8000c10150a */
[----:B0-----:R-:W5:Y:S04]  /*55f80*/  LDL.LU R20, [R1+0x234] ;  /* 0x0002340001147983 */ /* 0x001f680000300800 */
[----:B------:R-:W5:Y:S04]  /*55f90*/  LDL.LU R21, [R1+0xd4] ;  /* 0x0000d40001157983 */ /* 0x000f680000300800 */
[----:B-1----:R-:W5:Y:S01]  /*55fa0*/  LDL R23, [R1+0x13fc] ;  /* 0x0013fc0001177983 */ /* 0x002f620000100800 */
[----:B--2---:R-:W-:-:S03]  /*55fb0*/  ISETP.LT.AND P1, PT, R5, c[0x0][0x178], !P0 ;  /* 0x00005e0005007a0c */ /* 0x004fc60004721270 */
[----:B------:R-:W2:Y:S04]  /*55fc0*/  LDL R5, [R1+0x2e4] ;  /* 0x0002e40001057983 */ /* 0x000ea80000100800 */
[----:B------:R0:W-:Y:S01]  /*55fd0*/  STL [R1+0x243c], R10 ;  /* 0x00243c0a01007387 */ /* 0x0001e20000100800 */
[----:B---3--:R-:W-:Y:S02]  /*55fe0*/  ISETP.LT.AND P3, PT, R2, c[0x0][0x178], !P0 ;  /* 0x00005e0002007a0c */ /* 0x008fe40004761270 */
[----:B----4-:R-:W-:Y:S01]  /*55ff0*/  PRMT R26, R3, 0x7632, R26 ;  /* 0x00007632031a7816 */ /* 0x010fe2000000001a */
[----:B------:R-:W-:Y:S02]  /*56000*/  IMAD.WIDE R2, R0, 0x2, R10 ;  /* 0x0000000200027825 */ /* 0x000fe400078e020a */
[----:B0-----:R-:W3:Y:S04]  /*56010*/  LDL.LU R10, [R1+0xb4] ;  /* 0x0000b400010a7983 */ /* 0x001ee80000300800 */
[----:B------:R-:W-:Y:S01]  /*56020*/  STL [R1+0x2438], R11 ;  /* 0x0024380b01007387 */ /* 0x000fe20000100800 */
[----:B-----5:R-:W-:-:S02]  /*56030*/  PRMT R24, R20, 0x7632, R24 ;  /* 0x0000763214187816 */ /* 0x020fc40000000018 */
[----:B------:R-:W-:Y:S02]  /*56040*/  ISETP.LT.AND P4, PT, R23, c[0x0][0x178], !P0 ;  /* 0x00005e0017007a0c */ /* 0x000fe40004781270 */
[----:B------:R-:W-:Y:S01]  /*56050*/  PRMT R25, R21, 0x7632, R25 ;  /* 0x0000763215197816 */ /* 0x000fe20000000019 */
[----:B------:R-:W-:-:S04]  /*56060*/  IMAD.WIDE R20, R0, 0x2, R14 ;  /* 0x0000000200147825 */ /* 0x000fc800078e020e */
[----:B------:R-:W-:Y:S01]  /*56070*/  IMAD.WIDE R22, R0, 0x2, R12 ;  /* 0x0000000200167825 */ /* 0x000fe200078e020c */
[----:B------:R-:W-:Y:S04]  /*56080*/  @P5 STG.E.U16 [R20.64], R24 ;  /* 0x0000001814005986 */ /* 0x000fe8000c10150a */
[----:B------:R0:W-:Y:S04]  /*56090*/  @P6 STG.E.U16 [R22.64], R25 ;  /* 0x0000001916006986 */ /* 0x0001e8000c10150a */
[----:B------:R1:W-:Y:S01]  /*560a0*/  @P4 STG.E.U16 [R2.64], R26 ;  /* 0x0000001a02004986 */ /* 0x0003e2000c10150a */
[----:B------:R-:W-:-:S03]  /*560b0*/  ISETP.LT.AND P0, PT, R28, c[0x0][0x178], !P2 ;  /* 0x00005e001c007a0c */ /* 0x000fc60005701270 */
[----:B0-----:R-:W4:Y:S04]  /*560c0*/  LDL R25, [R1+0x13fc] ;  /* 0x0013fc0001197983 */ /* 0x001f280000100800 */
[----:B-1----:R-:W5:Y:S01]  /*560d0*/  LDL R2, [R1+0x13e8] ;  /* 0x0013e80001027983 */ /* 0x002f620000100800 */
[----:B------:R-:W-:Y:S02]  /*560e0*/  PRMT R3, R27, 0x7632, R3 ;  /* 0x000076321b037816 */ /* 0x000fe40000000003 */
[----:B---3--:R-:W-:Y:S02]  /*560f0*/  PRMT R24, R10, 0x7632, R24 ;  /* 0x000076320a187816 */ /* 0x008fe40000000018 */
[----:B------:R-:W3:Y:S04]  /*56100*/  LDL R10, [R1+0x2f4] ;  /* 0x0002f400010a7983 */ /* 0x000ee80000100800 */
[----:B------:R-:W2:Y:S04]  /*56110*/  LDL.LU R26, [R1+0x294] ;  /* 0x00029400011a7983 */ /* 0x000ea80000300800 */
[----:B------:R-:W2:Y:S04]  /*56120*/  LDL R11, [R1+0x1400] ;  /* 0x00140000010b7983 */ /* 0x000ea80000100800 */
[----:B------:R-:W2:Y:S04]  /*56130*/  LDL.LU R27, [R1+0x104] ;  /* 0x00010400011b7983 */ /* 0x000ea80000300800 */
[----:B------:R-:W2:Y:S01]  /*56140*/  LDL.LU R28, [R1+0x2444] ;  /* 0x00244400011c7983 */ /* 0x000ea20000300800 */
[----:B------:R-:W-:-:S04]  /*56150*/  IMAD.WIDE R20, R0, 0x2, R8 ;  /* 0x0000000200147825 */ /* 0x000fc800078e0208 */
[----:B------:R-:W-:Y:S01]  /*56160*/  IMAD.WIDE R22, R0, 0x2, R6 ;  /* 0x0000000200167825 */ /* 0x000fe200078e0206 */
[----:B------:R0:W-:Y:S04]  /*56170*/  @P3 STG.E.U16 [R20.64], R24 ;  /* 0x0000001814003986 */ /* 0x0001e8000c10150a */
[----:B------:R1:W-:Y:S04]  /*56180*/  @P1 STG.E.U16 [R22.64], R3 ;  /* 0x0000000316001986 */ /* 0x0003e8000c10150a */
[----:B0-----:R-:W3:Y:S04]  /*56190*/  LDL R24, [R1+0x304] ;  /* 0x0003040001187983 */ /* 0x001ee80000100800 */
[----:B-1----:R-:W3:Y:S04]  /*561a0*/  LDL R22, [R1+0x13f8] ;  /* 0x0013f80001167983 */ /* 0x002ee80000100800 */
[----:B------:R-:W3:Y:S01]  /*561b0*/  LDL R23, [R1+0x13f0] ;  /* 0x0013f00001177983 */ /* 0x000ee20000100800 */
[----:B-----5:R-:W-:-:S02]  /*561c0*/  ISETP.LT.AND P3, PT, R2, c[0x0][0x178], !P2 ;  /* 0x00005e0002007a0c */ /* 0x020fc40005761270 */
[----:B------:R-:W-:Y:S02]  /*561d0*/  IADD3 R2, R0, c[0x0][0x198], RZ ;  /* 0x0000660000027a10 */ /* 0x000fe40007ffe0ff */
[C---:B--2---:R-:W-:Y:S02]  /*561e0*/  IADD3 R0, R28.reuse, 0xf, RZ ;  /* 0x0000000f1c007810 */ /* 0x044fe40007ffe0ff */
[----:B------:R-:W-:Y:S02]  /*561f0*/  IADD3 R3, R28, 0x10, RZ ;  /* 0x000000101c037810 */ /* 0x000fe40007ffe0ff */
[----:B------:R-:W2:Y:S01]  /*56200*/  LDL R28, [R1+0xe4] ;  /* 0x0000e400011c7983 */ /* 0x000ea20000100800 */
[----:B------:R-:W-:Y:S01]  /*56210*/  IMAD.WIDE R20, R2, 0x2, R18 ;  /* 0x0000000202147825 */ /* 0x000fe200078e0212 */
[----:B------:R-:W-:-:S04]  /*56220*/  ISETP.GE.AND P1, PT, R0, c[0x0][0x17c], PT ;  /* 0x00005f0000007a0c */ /* 0x000fc80003f26270 */
[----:B------:R-:W-:Y:S04]  /*56230*/  @P0 STG.E.U16 [R20.64], R5 ;  /* 0x0000000514000986 */ /* 0x000fe8000c10150a */
[----:B--2---:R0:W-:Y:S04]  /*56240*/  STL [R1+0x2434], R28 ;  /* 0x0024341c01007387 */ /* 0x0041e80000100800 */
[----:B------:R-:W2:Y:S04]  /*56250*/  LDL R0, [R1+0x13e8] ;  /* 0x0013e80001007983 */ /* 0x000ea80000100800 */
[----:B0-----:R-:W5:Y:S04]  /*56260*/  LDL R28, [R1+0xf4] ;  /* 0x0000f400011c7983 */ /* 0x001f680000100800 */
[----:B------:R-:W2:Y:S01]  /*56270*/  LDL.LU R5, [R1+0x2440] ;  /* 0x0024400001057983 */ /* 0x000ea20000300800 */
[----:B------:R-:W-:-:S02]  /*56280*/  ISETP.LT.AND P4, PT, R29, c[0x0][0x178], !P2 ;  /* 0x00005e001d007a0c */ /* 0x000fc40005781270 */
[----:B---3--:R-:W-:Y:S02]  /*56290*/  ISETP.LT.AND P5, PT, R22, c[0x0][0x178], !P2 ;  /* 0x00005e0016007a0c */ /* 0x008fe400057a1270 */
[----:B------:R-:W-:Y:S01]  /*562a0*/  ISETP.LT.AND P6, PT, R23, c[0x0][0x178], !P2 ;  /* 0x00005e0017007a0c */ /* 0x000fe200057c1270 */
[C---:B------:R-:W-:Y:S01]  /*562b0*/  IMAD.WIDE R22, R2.reuse, 0x2, R16 ;  /* 0x0000000202167825 */ /* 0x040fe200078e0210 */
[----:B------:R-:W-:Y:S02]  /*562c0*/  ISETP.GE.AND P0, PT, R3, c[0x0][0x17c], PT ;  /* 0x00005f0003007a0c */ /* 0x000fe40003f06270 */
[----:B------:R-:W3:Y:S04]  /*562d0*/  LDL R3, [R1+0x1188] ;  /* 0x0011880001037983 */ /* 0x000ee80000100800 */
[----:B------:R-:W-:Y:S01]  /*562e0*/  @P3 STG.E.U16 [R22.64], R24 ;  /* 0x0000001816003986 */ /* 0x000fe2000c10150a */
[----:B--2---:R-:W-:-:S05]  /*562f0*/  IMAD.WIDE R20, R2, 0x2, R4 ;  /* 0x0000000202147825 */ /* 0x004fca00078e0204 */
[----:B------:R0:W-:Y:S01]  /*56300*/  @P4 STG.E.U16 [R20.64], R10 ;  /* 0x0000000a14004986 */ /* 0x0001e2000c10150a */
[----:B------:R-:W-:-:S03]  /*56310*/  ISETP.LT.AND P4, PT, R11, c[0x0][0x178], !P2 ;  /* 0x00005e000b007a0c */ /* 0x000fc60005781270 */
[----:B0-----:R-:W2:Y:S04]  /*56320*/  LDL.LU R10, [R1+0x243c] ;  /* 0x00243c00010a7983 */ /* 0x001ea80000300800 */
[----:B------:R-:W2:Y:S04]  /*56330*/  LDL R20, [R1+0x1404] ;  /* 0x0014040001147983 */ /* 0x000ea80000100800 */
[----:B------:R-:W3:Y:S04]  /*56340*/  LDL R21, [R1+0x2a4] ;  /* 0x0002a40001157983 */ /* 0x000ee80000100800 */
[----:B------:R-:W5:Y:S01]  /*56350*/  LDL.LU R11, [R1+0x2438] ;  /* 0x00243800010b7983 */ /* 0x000f620000300800 */
[----:B----4-:R-:W-:Y:S01]  /*56360*/  ISETP.LT.AND P3, PT, R25, c[0x0][0x178], !P2 ;  /* 0x00005e0019007a0c */ /* 0x010fe20005761270 */
[----:B------:R-:W-:-:S04]  /*56370*/  IMAD.WIDE R22, R2, 0x2, R14 ;  /* 0x0000000202167825 */ /* 0x000fc800078e020e */
[----:B------:R-:W-:Y:S01]  /*56380*/  IMAD.WIDE R24, R2, 0x2, R12 ;  /* 0x0000000202187825 */ /* 0x000fe200078e020c */
[----:B--2---:R-:W-:Y:S01]  /*56390*/  ISETP.LT.AND P2, PT, R20, c[0x0][0x178], !P2 ;  /* 0x00005e0014007a0c */ /* 0x004fe20005741270 */
[----:B---3--:R5:W-:Y:S04]  /*563a0*/  @P6 STG.E.U16 [R22.64], R21 ;  /* 0x0000001516006986 */ /* 0x008be8000c10150a */
[----:B------:R0:W-:Y:S01]  /*563b0*/  @P5 STG.E.U16 [R24.64], R26 ;  /* 0x0000001a18005986 */ /* 0x0001e2000c10150a */
[----:B-----5:R-:W-:-:S04]  /*563c0*/  IMAD.WIDE R22, R2, 0x2, R10 ;  /* 0x0000000202167825 */ /* 0x020fc800078e020a */
[----:B------:R-:W-:Y:S01]  /*563d0*/  IMAD.WIDE R20, R2, 0x2, R8 ;  /* 0x0000000202147825 */ /* 0x000fe200078e0208 */
[----:B0-----:R-:W2:Y:S04]  /*563e0*/  LDL.LU R25, [R1+0x2a4] ;  /* 0x0002a40001197983 */ /* 0x001ea80000300800 */
[----:B------:R0:W-:Y:S04]  /*563f0*/  @P3 STG.E.U16 [R22.64], R27 ;  /* 0x0000001b16003986 */ /* 0x0001e8000c10150a */
[----:B------:R1:W-:Y:S04]  /*56400*/  @P4 STG.E.U16 [R20.64], R28 ;  /* 0x0000001c14004986 */ /* 0x0003e8000c10150a */
[----:B0-----:R-:W3:Y:S04]  /*56410*/  LDL.LU R23, [R1+0x2e4] ;  /* 0x0002e40001177983 */ /* 0x001ee80000300800 */
[----:B-1----:R-:W4:Y:S01]  /*56420*/  LDL.LU R28, [R1+0x2434] ;  /* 0x00243400011c7983 */ /* 0x002f220000300800 */
[----:B------:R-:W-:-:S02]  /*56430*/  ISETP.LT.AND P6, PT, R3, c[0x0][0x178], !P1 ;  /* 0x00005e0003007a0c */ /* 0x000fc40004fc1270 */
[----:B------:R-:W-:Y:S01]  /*56440*/  ISETP.LT.AND P5, PT, R0, c[0x0][0x178], !P1 ;  /* 0x00005e0000007a0c */ /* 0x000fe20004fa1270 */
[----:B------:R-:W5:Y:S01]  /*56450*/  LDL.LU R21, [R1+0x2f4] ;  /* 0x0002f40001157983 */ /* 0x000f620000300800 */
[C---:B------:R-:W-:Y:S01]  /*56460*/  IADD3 R0, R2.reuse, c[0x0][0x198], RZ ;  /* 0x0000660002007a10 */ /* 0x040fe20007ffe0ff */
[----:B------:R-:W-:Y:S01]  /*56470*/  IMAD.WIDE R2, R2, 0x2, R6 ;  /* 0x0000000202027825 */ /* 0x000fe200078e0206 */
[----:B---3--:R-:W-:-:S03]  /*56480*/  PRMT R24, R23, 0x7632, R24 ;  /* 0x0000763217187816 */ /* 0x008fc60000000018 */
[----:B------:R-:W-:Y:S01]  /*56490*/  IMAD.WIDE R22, R0, 0x2, R18 ;  /* 0x0000000200167825 */ /* 0x000fe200078e0212 */
[----:B----4-:R0:W-:Y:S04]  /*564a0*/  @P2 STG.E.U16 [R2.64], R28 ;  /* 0x0000001c02002986 */ /* 0x0101e8000c10150a */
[----:B------:R1:W-:Y:S04]  /*564b0*/  @P6 STG.E.U16 [R22.64], R24 ;  /* 0x0000001816006986 */ /* 0x0003e8000c10150a */
[----:B0-----:R-:W3:Y:S04]  /*564c0*/  LDL.LU R28, [R1+0x2430] ;  /* 0x00243000011c7983 */ /* 0x001ee80000300800 */
[----:B------:R-:W4:Y:S04]  /*564d0*/  LDL.LU R3, [R1+0x304] ;  /* 0x0003040001037983 */ /* 0x000f280000300800 */
[----:B-1----:R-:W2:Y:S04]  /*564e0*/  LDL R24, [R1+0x13f0] ;  /* 0x0013f00001187983 */ /* 0x002ea80000100800 */
[----:B------:R-:W3:Y:S04]  /*564f0*/  LDL R22, [R1+0x13f8] ;  /* 0x0013f80001167983 */ /* 0x000ee80000100800 */
[----:B------:R-:W5:Y:S01]  /*56500*/  LDL R23, [R1+0x13fc] ;  /* 0x0013fc0001177983 */ /* 0x000f620000100800 */
[----:B------:R-:W-:-:S03]  /*56510*/  ISETP.LT.AND P6, PT, R29, c[0x0][0x178], !P1 ;  /* 0x00005e001d007a0c */ /* 0x000fc60004fc1270 */
[----:B------:R-:W5:Y:S04]  /*56520*/  LDL.LU R29, [R1+0x242c] ;  /* 0x00242c00011d7983 */ /* 0x000f680000300800 */
[----:B------:R0:W-:Y:S01]  /*56530*/  STL [R1+0x2428], R15 ;  /* 0x0024280f01007387 */ /* 0x0001e20000100800 */
[----:B----4-:R-:W-:Y:S01]  /*56540*/  PRMT R20, R3, 0x7632, R20 ;  /* 0x0000763203147816 */ /* 0x010fe20000000014 */
[----:B------:R-:W-:Y:S01]  /*56550*/  IMAD.WIDE R2, R0, 0x2, R16 ;  /* 0x0000000200027825 */ /* 0x000fe200078e0210 */
[----:B--2---:R-:W-:Y:S02]  /*56560*/  ISETP.LT.AND P4, PT, R24, c[0x0][0x178], !P1 ;  /* 0x00005e0018007a0c */ /* 0x004fe40004f81270 */
[----:B---3--:R-:W-:Y:S02]  /*56570*/  ISETP.LT.AND P3, PT, R22, c[0x0][0x178], !P1 ;  /* 0x00005e0016007a0c */ /* 0x008fe40004f61270 */
[----:B------:R1:W-:Y:S01]  /*56580*/  @P5 STG.E.U16 [R2.64], R20 ;  /* 0x0000001402005986 */ /* 0x0003e2000c10150a */
[----:B-----5:R-:W-:Y:S01]  /*56590*/  ISETP.LT.AND P2, PT, R23, c[0x0][0x178], !P1 ;  /* 0x00005e0017007a0c */ /* 0x020fe20004f41270 */
[----:B------:R-:W-:Y:S01]  /*565a0*/  IMAD.WIDE R22, R0, 0x2, R14 ;  /* 0x0000000200167825 */ /* 0x000fe200078e020e */
[----:B------:R-:W-:Y:S01]  /*565b0*/  PRMT R28, R26, 0x7632, R28 ;  /* 0x000076321a1c7816 */ /* 0x000fe2000000001c */
[----:B0-----:R-:W2:Y:S01]  /*565c0*/  LDL.LU R15, [R1+0xe4] ;  /* 0x0000e400010f7983 */ /* 0x001ea20000300800 */
[----:B-1----:R-:W-:Y:S01]  /*565d0*/  PRMT R2, R21, 0x7632, R2 ;  /* 0x0000763215027816 */ /* 0x002fe20000000002 */
[----:B------:R-:W-:Y:S01]  /*565e0*/  IMAD.WIDE R20, R0, 0x2, R4 ;  /* 0x0000000200147825 */ /* 0x000fe200078e0204 */
[----:B------:R-:W-:-:S03]  /*565f0*/  PRMT R3, R25, 0x7632, R3 ;  /* 0x0000763219037816 */ /* 0x000fc60000000003 */
[C---:B------:R-:W-:Y:S01]  /*56600*/  IMAD.WIDE R24, R0.reuse, 0x2, R12 ;  /* 0x0000000200187825 */ /* 0x040fe200078e020c */
[----:B------:R0:W-:Y:S04]  /*56610*/  @P6 STG.E.U16 [R20.64], R2 ;  /* 0x0000000214006986 */ /* 0x0001e8000c10150a */
[----:B------:R1:W-:Y:S04]  /*56620*/  @P4 STG.E.U16 [R22.64], R3 ;  /* 0x0000000316004986 */ /* 0x0003e8000c10150a */
[----:B------:R-:W-:Y:S04]  /*56630*/  @P3 STG.E.U16 [R24.64], R28 ;  /* 0x0000001c18003986 */ /* 0x000fe8000c10150a */
[----:B0-----:R-:W3:Y:S04]  /*56640*/  LDL.LU R2, [R1+0xf4] ;  /* 0x0000f40001027983 */ /* 0x001ee80000300800 */
[----:B------:R-:W4:Y:S04]  /*56650*/  LDL R20, [R1+0x1188] ;  /* 0x0011880001147983 */ /* 0x000f280000100800 */
[----:B------:R-:W5:Y:S04]  /*56660*/  LDL R21, [R1+0x1220] ;  /* 0x0012200001157983 */ /* 0x000f680000100800 */
[----:B-1----:R-:W3:Y:S04]  /*56670*/  LDL R22, [R1+0x1400] ;  /* 0x0014000001167983 */ /* 0x002ee80000100800 */
[----:B------:R-:W3:Y:S04]  /*56680*/  LDL R23, [R1+0x1404] ;  /* 0x0014040001177983 */ /* 0x000ee80000100800 */
[----:B------:R0:W-:Y:S04]  /*56690*/  STL [R1+0x23dc], R28 ;  /* 0x0023dc1c01007387 */ /* 0x0001e80000100800 */
[----:B0-----:R-:W3:Y:S01]  /*566a0*/  LDL R28, [R1+0x13e8] ;  /* 0x0013e800011c7983 */ /* 0x001ee20000100800 */
[----:B------:R-:W-:Y:S01]  /*566b0*/  PRMT R29, R27, 0x7632, R29 ;  /* 0x000076321b1d7816 */ /* 0x000fe2000000001d */
[----:B------:R-:W-:-:S04]  /*566c0*/  IMAD.WIDE R26, R0, 0x2, R10 ;  /* 0x00000002001a7825 */ /* 0x000fc800078e020a */
[----:B------:R-:W-:Y:S04]  /*566d0*/  STL [R1+0x23e0], R29 ;  /* 0x0023e01d01007387 */ /* 0x000fe80000100800 */
[----:B------:R0:W-:Y:S04]  /*566e0*/  @P2 STG.E.U16 [R26.64], R29 ;  /* 0x0000001d1a002986 */ /* 0x0001e8000c10150a */
[----:B0-----:R-:W5:Y:S01]  /*566f0*/  LDL R29, [R1+0x13ec] ;  /* 0x0013ec00011d7983 */ /* 0x001f620000100800 */
[----:B--2---:R-:W-:-:S03]  /*56700*/  PRMT R25, R15, 0x7632, R25 ;  /* 0x000076320f197816 */ /* 0x004fc60000000019 */
[----:B------:R-:W2:Y:S01]  /*56710*/  LDL R15, [R1+0x188] ;  /* 0x00018800010f7983 */ /* 0x000ea20000100800 */
[----:B---3--:R-:W-:-:S03]  /*56720*/  ISETP.LT.AND P3, PT, R28, c[0x0][0x178], !P0 ;  /* 0x00005e001c007a0c */ /* 0x008fc60004761270 */
[----:B------:R0:W-:Y:S04]  /*56730*/  STL [R1+0x2418], R28 ;  /* 0x0024181c01007387 */ /* 0x0001e80000100800 */
[----:B0-----:R-:W3:Y:S01]  /*56740*/  LDL R28, [R1+0x198] ;  /* 0x00019800011c7983 */ /* 0x001ee20000100800 */
[----:B------:R-:W-:Y:S02]  /*56750*/  ISETP.LT.AND P4, PT, R22, c[0x0][0x178], !P1 ;  /* 0x00005e0016007a0c */ /* 0x000fe40004f81270 */
[----:B------:R-:W-:Y:S02]  /*56760*/  ISETP.LT.AND P2, PT, R23, c[0x0][0x178], !P1 ;  /* 0x00005e0017007a0c */ /* 0x000fe40004f41270 */
[----:B------:R-:W-:Y:S01]  /*56770*/  PRMT R24, R2, 0x7632, R24 ;  /* 0x0000763202187816 */ /* 0x000fe20000000018 */
[----:B------:R-:W-:Y:S01]  /*56780*/  IMAD.WIDE R2, R0, 0x2, R8 ;  /* 0x0000000200027825 */ /* 0x000fe200078e0208 */
[----:B----4-:R-:W-:-:S02]  /*56790*/  ISETP.LT.AND P6, PT, R20, c[0x0][0x178], !P0 ;  /* 0x00005e0014007a0c */ /* 0x010fc400047c1270 */
[----:B-----5:R-:W-:Y:S01]  /*567a0*/  IADD3 R27, R21, 0x11, RZ ;  /* 0x00000011151b7810 */ /* 0x020fe20007ffe0ff */
[C---:B------:R-:W-:Y:S01]  /*567b0*/  IMAD.WIDE R20, R0.reuse, 0x2, R6 ;  /* 0x0000000200147825 */ /* 0x040fe200078e0206 */
[----:B------:R-:W-:Y:S02]  /*567c0*/  IADD3 R26, R0, c[0x0][0x198], RZ ;  /* 0x00006600001a7a10 */ /* 0x000fe40007ffe0ff */
[----:B------:R-:W4:Y:S04]  /*567d0*/  LDL R0, [R1+0x1220] ;  /* 0x0012200001007983 */ /* 0x000f280000100800 */
[----:B------:R0:W-:Y:S01]  /*567e0*/  STL [R1+0x2424], R7 ;  /* 0x0024240701007387 */ /* 0x0001e20000100800 */
[----:B------:R-:W-:-:S03]  /*567f0*/  IMAD.WIDE R22, R26, 0x2, R18 ;  /* 0x000000021a167825 */ /* 0x000fc600078e0212 */
[----:B------:R-:W-:Y:S04]  /*56800*/  @P4 STG.E.U16 [R2.64], R24 ;  /* 0x0000001802004986 */ /* 0x000fe8000c10150a */
[----:B0-----:R-:W5:Y:S04]  /*56810*/  LDL R7, [R1+0x48] ;  /* 0x0000480001077983 */ /* 0x001f680000100800 */
[----:B------:R-:W-:Y:S04]  /*56820*/  STL [R1+0x241c], R29 ;  /* 0x00241c1d01007387 */ /* 0x000fe80000100800 */
[----:B------:R0:W-:Y:S04]  /*56830*/  STL [R1+0x2420], R19 ;  /* 0x0024201301007387 */ /* 0x0001e80000100800 */
[----:B------:R1:W-:Y:S04]  /*56840*/  @P2 STG.E.U16 [R20.64], R25 ;  /* 0x0000001914002986 */ /* 0x0003e8000c10150a */
[----:B0-----:R-:W5:Y:S04]  /*56850*/  LDL R19, [R1+0x28] ;  /* 0x0000280001137983 */ /* 0x001f680000100800 */
[----:B------:R0:W-:Y:S04]  /*56860*/  STL [R1+0x23f0], R27 ;  /* 0x0023f01b01007387 */ /* 0x0001e80000100800 */
[----:B-1----:R-:W5:Y:S04]  /*56870*/  LDL R21, [R1+0x13f0] ;  /* 0x0013f00001157983 */ /* 0x002f680000100800 */
[----:B------:R-:W5:Y:S01]  /*56880*/  LDL R25, [R1+0x58] ;  /* 0x0000580001197983 */ /* 0x000f620000100800 */
[----:B------:R-:W-:Y:S01]  /*56890*/  ISETP.LT.AND P5, PT, R29, c[0x0][0x178], !P0 ;  /* 0x00005e001d007a0c */ /* 0x000fe200047a1270 */
[----:B------:R-:W-:Y:S01]  /*568a0*/  IMAD.WIDE R2, R26, 0x2, R16 ;  /* 0x000000021a027825 */ /* 0x000fe200078e0210 */
[----:B------:R-:W-:Y:S01]  /*568b0*/  ISETP.GE.AND P1, PT, R27, c[0x0][0x17c], PT ;  /* 0x00005f001b007a0c */ /* 0x000fe20003f26270 */
[----:B------:R-:W5:Y:S04]  /*568c0*/  LDL R24, [R1+0x1404] ;  /* 0x0014040001187983 */ /* 0x000f680000100800 */
[----:B0-----:R-:W5:Y:S04]  /*568d0*/  LDL R27, [R1+0x13f8] ;  /* 0x0013f800011b7983 */ /* 0x001f680000100800 */
[----:B------:R-:W5:Y:S04]  /*568e0*/  LDL R29, [R1+0x18] ;  /* 0x00001800011d7983 */ /* 0x000f680000100800 */
[----:B---3--:R0:W-:Y:S04]  /*568f0*/  @P6 STG.E.U16 [R22.64], R28 ;  /* 0x0000001c16006986 */ /* 0x0081e8000c10150a */
[----:B0-----:R-:W3:Y:S04]  /*56900*/  LDL R22, [R1+0x13fc] ;  /* 0x0013fc0001167983 */ /* 0x001ee80000100800 */
[----:B------:R-:W3:Y:S01]  /*56910*/  LDL R23, [R1+0x1400] ;  /* 0x0014000001177983 */ /* 0x000ee20000100800 */
[----:B----4-:R-:W-:-:S03]  /*56920*/  IADD3 R0, R0, 0x12, RZ ;  /* 0x0000001200007810 */ /* 0x010fc60007ffe0ff */
[----:B--2---:R0:W-:Y:S04]  /*56930*/  @P3 STG.E.U16 [R2.64], R15 ;  /* 0x0000000f02003986 */ /* 0x0041e8000c10150a */
[----:B------:R-:W2:Y:S04]  /*56940*/  LDL R28, [R1+0x1188] ;  /* 0x00118800011c7983 */ /* 0x000ea80000100800 */
[----:B0-----:R-:W4:Y:S01]  /*56950*/  LDL.LU R15, [R1+0x2428] ;  /* 0x00242800010f7983 */ /* 0x001f220000300800 */
[----:B-----5:R-:W-:Y:S01]  /*56960*/  ISETP.LT.AND P2, PT, R21, c[0x0][0x178], !P0 ;  /* 0x00005e0015007a0c */ /* 0x020fe20004741270 */
[----:B------:R-:W-:-:S05]  /*56970*/  IMAD.WIDE R20, R26, 0x2, R4 ;  /* 0x000000021a147825 */ /* 0x000fca00078e0204 */
[----:B------:R-:W-:Y:S01]  /*56980*/  @P5 STG.E.U16 [R20.64], R25 ;  /* 0x0000001914005986 */ /* 0x000fe2000c10150a */
[----:B------:R-:W-:-:S03]  /*56990*/  ISETP.GE.AND P5, PT, R0, c[0x0][0x17c], PT ;  /* 0x00005f0000007a0c */ /* 0x000fc60003fa6270 */
[----:B------:R-:W5:Y:S04]  /*569a0*/  LDL R0, [R1+0x8] ;  /* 0x0000080001007983 */ /* 0x000f680000100800 */
[----:B------:R0:W-:Y:S01]  /*569b0*/  STL [R1+0x2410], R10 ;  /* 0x0024100a01007387 */ /* 0x0001e20000100800 */
[----:B---3--:R-:W-:Y:S02]  /*569c0*/  ISETP.LT.AND P4, PT, R22, c[0x0][0x178], !P0 ;  /* 0x00005e0016007a0c */ /* 0x008fe40004781270 */
[----:B------:R-:W-:Y:S01]  /*569d0*/  ISETP.LT.AND P3, PT, R23, c[0x0][0x178], !P0 ;  /* 0x00005e0017007a0c */ /* 0x000fe20004761270 */
[C---:B------:R-:W-:Y:S02]  /*569e0*/  IMAD.WIDE R22, R26.reuse, 0x2, R10 ;  /* 0x000000021a167825 */ /* 0x040fe400078e020a */
[----:B0-----:R-:W3:Y:S02]  /*569f0*/  LDL R10, [R1+0x1400] ;  /* 0x00140000010a7983 */ /* 0x001ee40000100800 */
[----:B----4-:R-:W-:-:S05]  /*56a00*/  IMAD.WIDE R2, R26, 0x2, R14 ;  /* 0x000000021a027825 */ /* 0x010fca00078e020e */
[----:B------:R-:W-:Y:S04]  /*56a10*/  @P2 STG.E.U16 [R2.64], R7 ;  /* 0x0000000702002986 */ /* 0x000fe8000c10150a */
[----:B---3--:R0:W-:Y:S04]  /*56a20*/  STL [R1+0x2414], R10 ;  /* 0x0024140a01007387 */ /* 0x0081e80000100800 */
[----:B0-----:R-:W3:Y:S04]  /*56a30*/  LDL R10, [R1+0x13fc] ;  /* 0x0013fc00010a7983 */ /* 0x001ee80000100800 */
[----:B------:R0:W-:Y:S04]  /*56a40*/  STL [R1+0x240c], R11 ;  /* 0x00240c0b01007387 */ /* 0x0001e80000100800 */
[----:B0-----:R-:W4:Y:S04]  /*56a50*/  LDL R11, [R1+0x1404] ;  /* 0x00140400010b7983 */ /* 0x001f280000100800 */
[----:B------:R-:W2:Y:S04]  /*56a60*/  LDL.LU R7, [R1+0x2424] ;  /* 0x0024240001077983 */ /* 0x000ea80000300800 */
[----:B------:R-:W2:Y:S01]  /*56a70*/  LDL R3, [R1+0x38] ;  /* 0x0000380001037983 */ /* 0x000ea20000100800 */
[----:B------:R-:W-:Y:S01]  /*56a80*/  ISETP.LT.AND P6, PT, R27, c[0x0][0x178], !P0 ;  /* 0x00005e001b007a0c */ /* 0x000fe200047c1270 */
[----:B------:R-:W-:Y:S01]  /*56a90*/  IMAD.WIDE R20, R26, 0x2, R12 ;  /* 0x000000021a147825 */ /* 0x000fe200078e020c */
[----:B------:R-:W-:-:S03]  /*56aa0*/  ISETP.LT.AND P0, PT, R24, c[0x0][0x178], !P0 ;  /* 0x00005e0018007a0c */ /* 0x000fc60004701270 */
[----:B------:R-:W-:-:S08]  /*56ab0*/  IMAD.WIDE R24, R26, 0x2, R8 ;  /* 0x000000021a187825 */ /* 0x000fd000078e0208 */
[----:B--2---:R0:W-:Y:S04]  /*56ac0*/  @P6 STG.E.U16 [R20.64], R3 ;  /* 0x0000000314006986 */ /* 0x0041e8000c10150a */
[----:B------:R1:W-:Y:S04]  /*56ad0*/  @P4 STG.E.U16 [R22.64], R19 ;  /* 0x0000001316004986 */ /* 0x0003e8000c10150a */
[----:B------:R2:W-:Y:S04]  /*56ae0*/  @P3 STG.E.U16 [R24.64], R29 ;  /* 0x0000001d18003986 */ /* 0x0005e8000c10150a */
[----:B0-----:R-:W3:Y:S04]  /*56af0*/  LDL.LU R20, [R1+0x188] ;  /* 0x0001880001147983 */ /* 0x001ee80000300800 */
[----:B------:R-:W4:Y:S01]  /*56b00*/  LDL R21, [R1+0x13f0] ;  /* 0x0013f00001157983 */ /* 0x000f220000100800 */
[----:B------:R-:W-:-:S03]  /*56b10*/  ISETP.LT.AND P3, PT, R28, c[0x0][0x178], !P1 ;  /* 0x00005e001c007a0c */ /* 0x000fc60004f61270 */
[----:B-1----:R-:W4:Y:S04]  /*56b20*/  LDL.LU R19, [R1+0x2420] ;  /* 0x0024200001137983 */ /* 0x002f280000300800 */
[----:B------:R-:W4:Y:S04]  /*56b30*/  LDL.LU R22, [R1+0x198] ;  /* 0x0001980001167983 */ /* 0x000f280000300800 */
[----:B------:R-:W4:Y:S04]  /*56b40*/  LDL.LU R23, [R1+0x58] ;  /* 0x0000580001177983 */ /* 0x000f280000300800 */
[----:B--2---:R-:W2:Y:S04]  /*56b50*/  LDL.LU R29, [R1+0x241c] ;  /* 0x00241c00011d7983 */ /* 0x004ea80000300800 */
[----:B------:R-:W2:Y:S01]  /*56b60*/  LDL.LU R28, [R1+0x2418] ;  /* 0x00241800011c7983 */ /* 0x000ea20000300800 */
[----:B------:R-:W-:-:S05]  /*56b70*/  IMAD.WIDE R2, R26, 0x2, R6 ;  /* 0x000000021a027825 */ /* 0x000fca00078e0206 */
[----:B-----5:R0:W-:Y:S02]  /*56b80*/  @P0 STG.E.U16 [R2.64], R0 ;  /* 0x0000000002000986 */ /* 0x0201e4000c10150a */
[----:B0-----:R-:W-:Y:S02]  /*56b90*/  IADD3 R0, R26, c[0x0][0x198], RZ ;  /* 0x000066001a007a10 */ /* 0x001fe40007ffe0ff */
[----:B---3--:R-:W-:-:S03]  /*56ba0*/  PRMT R26, R20, 0x7632, R26 ;  /* 0x00007632141a7816 */ /* 0x008fc6000000001a */
[----:B----4-:R-:W-:Y:S01]  /*56bb0*/  IMAD.WIDE R2, R0, 0x2, R18 ;  /* 0x0000000200027825 */ /* 0x010fe200078e0212 */
[----:B------:R-:W-:Y:S02]  /*56bc0*/  PRMT R25, R22, 0x7632, R25 ;  /* 0x0000763216197816 */ /* 0x000fe40000000019 */
[----:B------:R-:W-:Y:S02]  /*56bd0*/  ISETP.LT.AND P0, PT, R21, c[0x0][0x178], !P1 ;  /* 0x00005e0015007a0c */ /* 0x000fe40004f01270 */
[----:B--2---:R-:W-:Y:S02]  /*56be0*/  ISETP.LT.AND P6, PT, R29, c[0x0][0x178], !P1 ;  /* 0x00005e001d007a0c */ /* 0x004fe40004fc1270 */
[----:B------:R-:W-:Y:S01]  /*56bf0*/  ISETP.LT.AND P2, PT, R28, c[0x0][0x178], !P1 ;  /* 0x00005e001c007a0c */ /* 0x000fe20004f41270 */
[----:B------:R0:W-:Y:S01]  /*56c00*/  @P3 STG.E.U16 [R2.64], R25 ;  /* 0x0000001902003986 */ /* 0x0001e2000c10150a */
[----:B------:R-:W-:Y:S01]  /*56c10*/  IMAD.WIDE R20, R0, 0x2, R16 ;  /* 0x0000000200147825 */ /* 0x000fe200078e0210 */
[----:B------:R-:W-:-:S03]  /*56c20*/  PRMT R24, R23, 0x7632, R24 ;  /* 0x0000763217187816 */ /* 0x000fc60000000018 */
[----:B------:R-:W-:Y:S01]  /*56c30*/  IMAD.WIDE R22, R0, 0x2, R4 ;  /* 0x0000000200167825 */ /* 0x000fe200078e0204 */
[----:B0-----:R-:W2:Y:S06]  /*56c40*/  LDL.LU R3, [R1+0x48] ;  /* 0x0000480001037983 */ /* 0x001eac0000300800 */
[----:B------:R0:W-:Y:S01]  /*56c50*/  @P2 STG.E.U16 [R20.64], R26 ;  /* 0x0000001a14002986 */ /* 0x0001e2000c10150a */
[----:B------:R-:W-:-:S03]  /*56c60*/  ISETP.LT.AND P2, PT, R10, c[0x0][0x178], !P1 ;  /* 0x00005e000a007a0c */ /* 0x000fc60004f41270 */
[----:B------:R1:W-:Y:S04]  /*56c70*/  @P6 STG.E.U16 [R22.64], R24 ;  /* 0x0000001816006986 */ /* 0x0003e8000c10150a */
[----:B0-----:R-:W3:Y:S04]  /*56c80*/  LDL.LU R21, [R1+0x38] ;  /* 0x0000380001157983 */ /* 0x001ee80000300800 */
[----:B-1----:R-:W4:Y:S04]  /*56c90*/  LDL.LU R23, [R1+0x8] ;  /* 0x0000080001177983 */ /* 0x002f280000300800 */
[----:B------:R-:W5:Y:S01]  /*56ca0*/  LDL.LU R10, [R1+0x2414] ;  /* 0x00241400010a7983 */ /* 0x000f620000300800 */
[----:B--2---:R-:W-:Y:S01]  /*56cb0*/  PRMT R25, R3, 0x7632, R25 ;  /* 0x0000763203197816 */ /* 0x004fe20000000019 */
[----:B------:R-:W-:-:S05]  /*56cc0*/  IMAD.WIDE R2, R0, 0x2, R14 ;  /* 0x0000000200027825 */ /* 0x000fca00078e020e */
[----:B------:R0:W-:Y:S01]  /*56cd0*/  @P0 STG.E.U16 [R2.64], R25 ;  /* 0x0000001902000986 */ /* 0x0001e2000c10150a */
[----:B------:R-:W-:-:S03]  /*56ce0*/  ISETP.LT.AND P0, PT, R11, c[0x0][0x178], !P1 ;  /* 0x00005e000b007a0c */ /* 0x000fc60004f01270 */
[----:B0-----:R-:W2:Y:S04]  /*56cf0*/  LDL.LU R2, [R1+0x18] ;  /* 0x0000180001027983 */ /* 0x001ea80000300800 */
[----:B------:R-:W2:Y:S01]  /*56d00*/  LDL R3, [R1+0x1188] ;  /* 0x0011880001037983 */ /* 0x000ea20000100800 */
[----:B-----5:R-:W-:-:S03]  /*56d10*/  ISETP.LT.AND P3, PT, R10, c[0x0][0x178], !P1 ;  /* 0x00005e000a007a0c */ /* 0x020fc60004f61270 */
[----:B------:R-:W5:Y:S04]  /*56d20*/  LDL.LU R10, [R1+0x2410] ;  /* 0x00241000010a7983 */ /* 0x000f680000300800 */
[----:B------:R-:W2:Y:S01]  /*56d30*/  LDL.LU R11, [R1+0x240c] ;  /* 0x00240c00010b7983 */ /* 0x000ea20000300800 */
[----:B------:R-:W-:Y:S02]  /*56d40*/  ISETP.LT.AND P4, PT, R27, c[0x0][0x178], !P1 ;  /* 0x00005e001b007a0c */ /* 0x000fe40004f81270 */
[----:B---3--:R-:W-:Y:S01]  /*56d50*/  PRMT R22, R21, 0x7632, R22 ;  /* 0x0000763215167816 */ /* 0x008fe20000000016 */
[----:B------:R-:W-:Y:S01]  /*56d60*/  IMAD.WIDE R20, R0, 0x2, R12 ;  /* 0x0000000200147825 */ /* 0x000fe200078e020c */
[----:B----4-:R-:W-:-:S09]  /*56d70*/  PRMT R25, R23, 0x7632, R25 ;  /* 0x0000763217197816 */ /* 0x010fd20000000019 */
[----:B------:R0:W-:Y:S04]  /*56d80*/  @P4 STG.E.U16 [R20.64], R22 ;  /* 0x0000001614004986 */ /* 0x0001e8000c10150a */
[----:B0-----:R-:W3:Y:S04]  /*56d90*/  LDL.LU R21, [R1+0x28] ;  /* 0x0000280001157983 */ /* 0x001ee80000300800 */
[----:B-----5:R0:W-:Y:S01]  /*56da0*/  STL [R1+0x2404], R10 ;  /* 0x0024040a01007387 */ /* 0x0201e20000100800 */
[----:B--2---:R-:W-:-:S03]  /*56db0*/  IMAD.WIDE R22, R0, 0x2, R10 ;  /* 0x0000000200167825 */ /* 0x004fc600078e020a */
[----:B------:R1:W-:Y:S04]  /*56dc0*/  STL [R1+0x2400], R11 ;  /* 0x0024000b01007387 */ /* 0x0003e80000100800 */
[----:B0-----:R-:W2:Y:S01]  /*56dd0*/  LDL R10, [R1+0x1400] ;  /* 0x00140000010a7983 */ /* 0x001ea20000100800 */
[----:B------:R-:W-:Y:S02]  /*56de0*/  PRMT R24, R2, 0x7632, R24 ;  /* 0x0000763202187816 */ /* 0x000fe40000000018 */
[----:B------:R-:W-:Y:S01]  /*56df0*/  ISETP.LT.AND P1, PT, R3, c[0x0][0x178], !P5 ;  /* 0x00005e0003007a0c */ /* 0x000fe20006f21270 */
[----:B------:R-:W-:Y:S01]  /*56e00*/  IMAD.WIDE R2, R0, 0x2, R8 ;  /* 0x0000000200027825 */ /* 0x000fe200078e0208 */
[----:B---3--:R-:W-:-:S03]  /*56e10*/  PRMT R26, R21, 0x7632, R26 ;  /* 0x00007632151a7816 */ /* 0x008fc6000000001a */
[----:B------:R-:W-:Y:S02]  /*56e20*/  IMAD.WIDE R20, R0, 0x2, R6 ;  /* 0x0000000200147825 */ /* 0x000fe400078e0206 */
[----:B------:R-:W-:Y:S04]  /*56e30*/  @P2 STG.E.U16 [R22.64], R26 ;  /* 0x0000001a16002986 */ /* 0x000fe8000c10150a */
[----:B------:R-:W-:Y:S04]  /*56e40*/  @P3 STG.E.U16 [R2.64], R24 ;  /* 0x0000001802003986 */ /* 0x000fe8000c10150a */
[----:B--2---:R0:W-:Y:S04]  /*56e50*/  STL [R1+0x2408], R10 ;  /* 0x0024080a01007387 */ /* 0x0041e80000100800 */
[----:B-1----:R-:W2:Y:S04]  /*56e60*/  LDL R11, [R1+0x1a8] ;  /* 0x0001a800010b7983 */ /* 0x002ea80000100800 */
[----:B0-----:R-:W3:Y:S04]  /*56e70*/  LDL R10, [R1+0x1b8] ;  /* 0x0001b800010a7983 */ /* 0x001ee80000100800 */
[----:B------:R0:W-:Y:S04]  /*56e80*/  STL [R1+0x23fc], R7 ;  /* 0x0023fc0701007387 */ /* 0x0001e80000100800 */
[----:B------:R-:W4:Y:S04]  /*56e90*/  LDL R23, [R1+0x13fc] ;  /* 0x0013fc0001177983 */ /* 0x000f280000100800 */
[----:B0-----:R-:W5:Y:S04]  /*56ea0*/  LDL R7, [R1+0x88] ;  /* 0x0000880001077983 */ /* 0x001f680000100800 */
[----:B------:R0:W-:Y:S04]  /*56eb0*/  STL [R1+0x23f4], R26 ;  /* 0x0023f41a01007387 */ /* 0x0001e80000100800 */
[----:B------:R-:W2:Y:S04]  /*56ec0*/  LDL R24, [R1+0x1220] ;  /* 0x0012200001187983 */ /* 0x000ea80000100800 */
[----:B0-----:R-:W3:Y:S04]  /*56ed0*/  LDL R26, [R1+0x13f0] ;  /* 0x0013f000011a7983 */ /* 0x001ee80000100800 */
[----:B------:R0:W-:Y:S04]  /*56ee0*/  @P0 STG.E.U16 [R20.64], R25 ;  /* 0x0000001914000986 */ /* 0x0001e8000c10150a */
[----:B0-----:R-:W4:Y:S01]  /*56ef0*/  LDL.LU R25, [R1+0x208] ;  /* 0x0002080001197983 */ /* 0x001f220000300800 */
[----:B--2---:R-:W-:-:S04]  /*56f00*/  IADD3 R22, R24, 0x13, RZ ;  /* 0x0000001318167810 */ /* 0x004fc80007ffe0ff */
[----:B------:R-:W-:Y:S01]  /*56f10*/  ISETP.GE.AND P3, PT, R22, c[0x0][0x17c], PT ;  /* 0x00005f0016007a0c */ /* 0x000fe20003f66270 */
[----:B---3--:R0:W-:Y:S04]  /*56f20*/  STL [R1+0x23f8], R26 ;  /* 0x0023f81a01007387 */ /* 0x0081e80000100800 */
[----:B------:R-:W2:Y:S01]  /*56f30*/  LDL R22, [R1+0x218] ;  /* 0x0002180001167983 */ /* 0x000ea20000100800 */
[----:B------:R-:W-:Y:S02]  /*56f40*/  IADD3 R0, R0, c[0x0][0x198], RZ ;  /* 0x0000660000007a10 */ /* 0x000fe40007ffe0ff */
[----:B------:R-:W-:Y:S02]  /*56f50*/  ISETP.LT.AND P4, PT, R28, c[0x0][0x178], !P5 ;  /* 0x00005e001c007a0c */ /* 0x000fe40006f81270 */
[----:B------:R-:W-:Y:S01]  /*56f60*/  ISETP.LT.AND P0, PT, R29, c[0x0][0x178], !P5 ;  /* 0x00005e001d007a0c */ /* 0x000fe20006f01270 */
[----:B------:R-:W-:-:S04]  /*56f70*/  IMAD.WIDE R2, R0, 0x2, R18 ;  /* 0x0000000200027825 */ /* 0x000fc800078e0212 */
[----:B------:R-:W-:Y:S01]  /*56f80*/  IMAD.WIDE R20, R0, 0x2, R16 ;  /* 0x0000000200147825 */ /* 0x000fe200078e0210 */
[----:B------:R-:W-:Y:S02]  /*56f90*/  ISETP.LT.AND P2, PT, R26, c[0x0][0x178], !P5 ;  /* 0x00005e001a007a0c */ /* 0x000fe40006f41270 */
[----:B0-----:R-:W3:Y:S04]  /*56fa0*/  LDL R26, [R1+0x78] ;  /* 0x00007800011a7983 */ /* 0x001ee80000100800 */
[----:B--2---:R0:W-:Y:S04]  /*56fb0*/  @P1 STG.E.U16 [R2.64], R22 ;  /* 0x0000001602001986 */ /* 0x0041e8000c10150a */
[----:B----4-:R-:W-:Y:S01]  /*56fc0*/  @P4 STG.E.U16 [R20.64], R25 ;  /* 0x0000001914004986 */ /* 0x010fe2000c10150a */
[----:B0-----:R-:W-:-:S05]  /*56fd0*/  IMAD.WIDE R2, R0, 0x2, R4 ;  /* 0x0000000200027825 */ /* 0x001fca00078e0204 */
[----:B------:R0:W-:Y:S04]  /*56fe0*/  @P0 STG.E.U16 [R2.64], R10 ;  /* 0x0000000a02000986 */ /* 0x0001e8000c10150a */
[----:B0-----:R-:W2:Y:S01]  /*56ff0*/  LDL.LU R10, [R1+0x2408] ;  /* 0x00240800010a7983 */ /* 0x001ea20000300800 */
[----:B------:R-:W-:Y:S01]  /*57000*/  IADD3 R24, R24, 0x14, RZ ;  /* 0x0000001418187810 */ /* 0x000fe20007ffe0ff */
[----:B------:R-:W-:Y:S02]  /*57010*/  IMAD.WIDE R20, R0, 0x2, R14 ;  /* 0x0000000200147825 */ /* 0x000fe400078e020e */
[----:B------:R-:W4:Y:S01]  /*57020*/  LDL R2, [R1+0x1404] ;  /* 0x0014040001027983 */ /* 0x000f220000100800 */
[----:B------:R-:W-:-:S03]  /*57030*/  ISETP.GE.AND P0, PT, R24, c[0x0][0x17c], PT ;  /* 0x00005f0018007a0c */ /* 0x000fc60003f06270 */
[----:B------:R-:W3:Y:S04]  /*57040*/  LDL R3, [R1+0x1188] ;  /* 0x0011880001037983 */ /* 0x000ee80000100800 */
[----:B------:R0:W-:Y:S01]  /*57050*/  @P2 STG.E.U16 [R20.64], R11 ;  /* 0x0000000b14002986 */ /* 0x0001e2000c10150a */
[----:B--2---:R-:W-:-:S03]  /*57060*/  ISETP.LT.AND P4, PT, R10, c[0x0][0x178], !P5 ;  /* 0x00005e000a007a0c */ /* 0x004fc60006f81270 */
[----:B------:R-:W2:Y:S04]  /*57070*/  LDL.LU R10, [R1+0x2404] ;  /* 0x00240400010a7983 */ /* 0x000ea80000300800 */
[----:B------:R-:W2:Y:S04]  /*57080*/  LDL.LU R24, [R1+0x218] ;  /* 0x0002180001187983 */ /* 0x000ea80000300800 */
[----:B0-----:R-:W2:Y:S04]  /*57090*/  LDL.LU R11, [R1+0x2400] ;  /* 0x00240000010b7983 */ /* 0x001ea80000300800 */
[----:B------:R-:W2:Y:S01]  /*570a0*/  LDL R21, [R1+0x98] ;  /* 0x0000980001157983 */ /* 0x000ea20000100800 */
[----:B------:R-:W-:-:S02]  /*570b0*/  ISETP.LT.AND P6, PT, R27, c[0x0][0x178], !P5 ;  /* 0x00005e001b007a0c */ /* 0x000fc40006fc1270 */
[----:B------:R-:W-:Y:S01]  /*570c0*/  ISETP.LT.AND P1, PT, R23, c[0x0][0x178], !P5 ;  /* 0x00005e0017007a0c */ /* 0x000fe20006f21270 */
[----:B------:R-:W-:-:S10]  /*570d0*/  IMAD.WIDE R22, R0, 0x2, R12 ;  /* 0x0000000200167825 */ /* 0x000fd400078e020c */
[----:B--2---:R0:W-:Y:S02]  /*570e0*/  @P6 STG.E.U16 [R22.64], R21 ;  /* 0x0000001516006986 */ /* 0x0041e4000c10150a */
[----:B0-----:R-:W-:Y:S02]  /*570f0*/  IMAD.WIDE R20, R0, 0x2, R10 ;  /* 0x0000000200147825 */ /* 0x001fe400078e020a */
[----:B------:R-:W2:Y:S04]  /*57100*/  LDL R22, [R1+0x1220] ;  /* 0x0012200001167983 */ /* 0x000ea80000100800 */
[----:B------:R-:W2:Y:S04]  /*57110*/  LDL R23, [R1+0x68] ;  /* 0x0000680001177983 */ /* 0x000ea80000100800 */
[----:B-----5:R0:W-:Y:S04]  /*57120*/  @P1 STG.E.U16 [R20.64], R7 ;  /* 0x0000000714001986 */ /* 0x0201e8000c10150a */
[----:B0-----:R-:W5:Y:S01]  /*57130*/  LDL.LU R7, [R1+0x23fc] ;  /* 0x0023fc0001077983 */ /* 0x001f620000300800 */
[----:B----4-:R-:W-:-:S02]  /*57140*/  ISETP.LT.AND P5, PT, R2, c[0x0][0x178], !P5 ;  /* 0x00005e0002007a0c */ /* 0x010fc40006fa1270 */
[----:B---3--:R-:W-:Y:S01]  /*57150*/  ISETP.LT.AND P6, PT, R3, c[0x0][0x178], !P3 ;  /* 0x00005e0003007a0c */ /* 0x008fe20005fc1270 */
[----:B------:R-:W-:-:S05]  /*57160*/  IMAD.WIDE R2, R0, 0x2, R8 ;  /* 0x0000000200027825 */ /* 0x000fca00078e0208 */
[----:B--2---:R5:W-:Y:S02]  /*57170*/  @P4 STG.E.U16 [R2.64], R23 ;  /* 0x0000001702004986 */ /* 0x004be4000c10150a */
[----:B-----5:R-:W-:-:S05]  /*57180*/  IMAD.WIDE R2, R0, 0x2, R6 ;  /* 0x0000000200027825 */ /* 0x020fca00078e0206 */
[----:B------:R0:W-:Y:S04]  /*57190*/  @P5 STG.E.U16 [R2.64], R26 ;  /* 0x0000001a02005986 */ /* 0x0001e8000c10150a */
[----:B0-----:R-:W2:Y:S01]  /*571a0*/  LDL.LU R26, [R1+0x23f8] ;  /* 0x0023f800011a7983 */ /* 0x001ea20000300800 */
[----:B------:R-:W-:Y:S02]  /*571b0*/  IADD3 R22, R22, 0x15, RZ ;  /* 0x0000001516167810 */ /* 0x000fe40007ffe0ff */
[----:B------:R-:W-:Y:S01]  /*571c0*/  IADD3 R20, R0, c[0x0][0x198], RZ ;  /* 0x0000660000147a10 */ /* 0x000fe20007ffe0ff */
[----:B------:R-:W3:Y:S01]  /*571d0*/  LDL.LU R2, [R1+0x1a8] ;  /* 0x0001a80001027983 */ /* 0x000ee20000300800 */
[----:B------:R-:W-:Y:S02]  /*571e0*/  ISETP.GE.AND P1, PT, R22, c[0x0][0x17c], PT ;  /* 0x00005f0016007a0c */ /* 0x000fe40003f26270 */
[----:B------:R-:W-:Y:S01]  /*571f0*/  PRMT R21, R24, 0x7632, R21 ;  /* 0x0000763218157816 */ /* 0x000fe20000000015 */
[----:B------:R-:W-:Y:S01]  /*57200*/  IMAD.WIDE R22, R20, 0x2, R18 ;  /* 0x0000000214167825 */ /* 0x000fe200078e0212 */
[----:B------:R-:W4:Y:S04]  /*57210*/  LDL.LU R3, [R1+0x98] ;  /* 0x0000980001037983 */ /* 0x000f280000300800 */
[----:B------:R0:W-:Y:S04]  /*57220*/  @P6 STG.E.U16 [R22.64], R21 ;  /* 0x0000001516006986 */ /* 0x0001e8000c10150a */
[----:B0-----:R-:W5:Y:S04]  /*57230*/  LDL.LU R22, [R1+0x1b8] ;  /* 0x0001b80001167983 */ /* 0x001f680000300800 */
[----:B------:R-:W3:Y:S01]  /*57240*/  LDL R23, [R1+0x13fc] ;  /* 0x0013fc0001177983 */ /* 0x000ee20000100800 */
[----:B--2---:R-:W-:-:S03]  /*57250*/  ISETP.LT.AND P5, PT, R26, c[0x0][0x178], !P3 ;  /* 0x00005e001a007a0c */ /* 0x004fc60005fa1270 */
[----:B------:R-:W5:Y:S01]  /*57260*/  LDL.LU R26, [R1+0x23f4] ;  /* 0x0023f400011a7983 */ /* 0x000f620000300800 */
[----:B------:R-:W-:Y:S02]  /*57270*/  ISETP.LT.AND P2, PT, R28, c[0x0][0x178], !P3 ;  /* 0x00005e001c007a0c */ /* 0x000fe40005f41270 */
[----:B------:R-:W-:Y:S02]  /*57280*/  ISETP.LT.AND P4, PT, R29, c[0x0][0x178], !P3 ;  /* 0x00005e001d007a0c */ /* 0x000fe40005f81270 */
[----:B------:R-:W-:Y:S01]  /*57290*/  PRMT R0, R25, 0x7632, R0 ;  /* 0x0000763219007816 */ /* 0x000fe20000000000 */
[----:B------:R-:W-:Y:S01]  /*572a0*/  IMAD.WIDE R24, R20, 0x2, R16 ;  /* 0x0000000214187825 */ /* 0x000fe200078e0210 */
[----:B------:R-:W-:Y:S02]  /*572b0*/  ISETP.LT.AND P6, PT, R27, c[0x0][0x178], !P3 ;  /* 0x00005e001b007a0c */ /* 0x000fe40005fc1270 */
[----:B------:R-:W2:Y:S01]  /*572c0*/  LDL.LU R27, [R1+0x23f0] ;  /* 0x0023f000011b7983 */ /* 0x000ea20000300800 */
[----:B----4-:R-:W-:-:S04]  /*572d0*/  PRMT R21, R3, 0x7632, R21 ;  /* 0x0000763203157816 */ /* 0x010fc80000000015 */
[----:B------:R0:W-:Y:S04]  /*572e0*/  @P2 STG.E.U16 [R24.64], R0 ;  /* 0x0000000018002986 */ /* 0x0001e8000c10150a */
[----:B------:R1:W-:Y:S04]  /*572f0*/  STL [R1+0x23ec], R4 ;  /* 0x0023ec0401007387 */ /* 0x0003e80000100800 */
[----:B------:R4:W-:Y:S01]  /*57300*/  STL [R1+0x23e8], R5 ;  /* 0x0023e80501007387 */ /* 0x0009e20000100800 */
[----:B0-----:R-:W-:Y:S01]  /*57310*/  IMAD.WIDE R24, R20, 0x2, R4 ;  /* 0x0000000214187825 */ /* 0x001fe200078e0204 */
[----:B---3--:R-:W-:-:S02]  /*57320*/  ISETP.LT.AND P2, PT, R23, c[0x0][0x178], !P3 ;  /* 0x00005e0017007a0c */ /* 0x008fc40005f41270 */
[----:B-1----:R-:W3:Y:S01]  /*57330*/  LDL R4, [R1+0x13f0] ;  /* 0x0013f00001047983 */ /* 0x002ee20000100800 */
[----:B------:R-:W-:Y:S01]  /*57340*/  PRMT R0, R2, 0x7632, R0 ;  /* 0x0000763202007816 */ /* 0x000fe20000000000 */
[----:B------:R-:W-:Y:S02]  /*57350*/  IMAD.WIDE R2, R20, 0x2, R12 ;  /* 0x0000000214027825 */ /* 0x000fe400078e020c */
[----:B----4-:R-:W4:Y:S01]  /*57360*/  LDL R5, [R1+0x288] ;  /* 0x0002880001057983 */ /* 0x010f220000100800 */
[----:B-----5:R-:W-:Y:S01]  /*57370*/  PRMT R26, R22, 0x7632, R26 ;  /* 0x00007632161a7816 */ /* 0x020fe2000000001a */
[----:B------:R-:W-:-:S04]  /*57380*/  IMAD.WIDE R22, R20, 0x2, R14 ;  /* 0x0000000214167825 */ /* 0x000fc800078e020e */
[----:B------:R0:W-:Y:S04]  /*57390*/  @P4 STG.E.U16 [R24.64], R26 ;  /* 0x0000001a18004986 */ /* 0x0001e8000c10150a */
[----:B------:R1:W-:Y:S04]  /*573a0*/  @P5 STG.E.U16 [R22.64], R0 ;  /* 0x0000000016005986 */ /* 0x0003e8000c10150a */
[----:B------:R5:W-:Y:S04]  /*573b0*/  @P6 STG.E.U16 [R2.64], R21 ;  /* 0x0000001502006986 */ /* 0x000be8000c10150a */
[----:B0-----:R-:W2:Y:S04]  /*573c0*/  LDL.LU R25, [R1+0x88] ;  /* 0x0000880001197983 */ /* 0x001ea80000300800 */
[----:B-1----:R-:W3:Y:S04]  /*573d0*/  LDL.LU R22, [R1+0x68] ;  /* 0x0000680001167983 */ /* 0x002ee80000300800 */
[----:B------:R-:W4:Y:S04]  /*573e0*/  LDL.LU R23, [R1+0x78] ;  /* 0x0000780001177983 */ /* 0x000f280000300800 */
[----:B-----5:R-:W5:Y:S04]  /*573f0*/  LDL R21, [R1+0x1400] ;  /* 0x0014000001157983 */ /* 0x020f680000100800 */
[----:B------:R-:W4:Y:S04]  /*57400*/  LDL R2, [R1+0x1404] ;  /* 0x0014040001027983 */ /* 0x000f280000100800 */
[----:B------:R-:W4:Y:S04]  /*57410*/  LDL R3, [R1+0x1188] ;  /* 0x0011880001037983 */ /* 0x000f280000100800 */
[----:B------:R-:W-:Y:S01]  /*57420*/  STL [R1+0x23e4], R28 ;  /* 0x0023e41c01007387 */ /* 0x000fe20000100800 */
[----:B--2---:R-:W-:Y:S01]  /*57430*/  PRMT R26, R25, 0x7632, R26 ;  /* 0x00007632191a7816 */ /* 0x004fe2000000001a */
[----:B------:R-:W-:Y:S01]  /*57440*/  IMAD.WIDE R24, R20, 0x2, R10 ;  /* 0x0000000214187825 */ /* 0x000fe200078e020a */
[----:B---3--:R-:W-:-:S02]  /*57450*/  PRMT R0, R22, 0x7632, R0 ;  /* 0x0000763216007816 */ /* 0x008fc40000000000 */
[----:B-----5:R-:W-:Y:S02]  /*57460*/  ISETP.LT.AND P6, PT, R21, c[0x0][0x178], !P3 ;  /* 0x00005e0015007a0c */ /* 0x020fe40005fc1270 */
[----:B----4-:R-:W-:Y:S01]  /*57470*/  ISETP.LT.AND P3, PT, R2, c[0x0][0x178], !P3 ;  /* 0x00005e0002007a0c */ /* 0x010fe20005f61270 */
[----:B------:R0:W-:Y:S01]  /*57480*/  @P2 STG.E.U16 [R24.64], R26 ;  /* 0x0000001a18002986 */ /* 0x0001e2000c10150a */
[----:B------:R-:W-:Y:S02]  /*57490*/  PRMT R27, R23, 0x7632, R27 ;  /* 0x00007632171b7816 */ /* 0x000fe4000000001b */
[----:B------:R-:W-:Y:S01]  /*574a0*/  ISETP.LT.AND P4, PT, R3, c[0x0][0x178], !P0 ;  /* 0x00005e0003007a0c */ /* 0x000fe20004781270 */
[C---:B------:R-:W-:Y:S01]  /*574b0*/  IMAD.WIDE R2, R20.reuse, 0x2, R8 ;  /* 0x0000000214027825 */ /* 0x040fe200078e0208 */
[----:B0-----:R-:W-:-:S03]  /*574c0*/  IADD3 R26, R20, c[0x0][0x198], RZ ;  /* 0x00006600141a7a10 */ /* 0x001fc60007ffe0ff */
[----:B------:R-:W-:Y:S02]  /*574d0*/  IMAD.WIDE R20, R20, 0x2, R6 ;  /* 0x0000000214147825 */ /* 0x000fe400078e0206 */
[----:B------:R0:W-:Y:S04]  /*574e0*/  @P6 STG.E.U16 [R2.64], R0 ;  /* 0x0000000002006986 */ /* 0x0001e8000c10150a */
[----:B------:R1:W-:Y:S01]  /*574f0*/  @P3 STG.E.U16 [R20.64], R27 ;  /* 0x0000001b14003986 */ /* 0x0003e2000c10150a */
[----:B------:R-:W-:Y:S01]  /*57500*/  ISETP.LT.AND P5, PT, R28, c[0x0][0x178], !P0 ;  /* 0x00005e001c007a0c */ /* 0x000fe200047a1270 */
[C---:B------:R-:W-:Y:S01]  /*57510*/  IMAD.WIDE R22, R26.reuse, 0x2, R18 ;  /* 0x000000021a167825 */ /* 0x040fe200078e0212 */
[----:B------:R-:W-:Y:S01]  /*57520*/  ISETP.LT.AND P2, PT, R29, c[0x0][0x178], !P0 ;  /* 0x00005e001d007a0c */ /* 0x000fe20004741270 */
[----:B------:R-:W2:Y:S02]  /*57530*/  LDL R28, [R1+0xc8] ;  /* 0x0000c800011c7983 */ /* 0x000ea40000100800 */
[----:B------:R-:W-:-:S02]  /*57540*/  IMAD.WIDE R24, R26, 0x2, R16 ;  /* 0x000000021a187825 */ /* 0x000fc400078e0210 */
[----:B0-----:R-:W3:Y:S04]  /*57550*/  LDL R0, [R1+0x1220] ;  /* 0x0012200001007983 */ /* 0x001ee80000100800 */
[----:B-1----:R-:W4:Y:S01]  /*57560*/  LDL R20, [R1+0x278] ;  /* 0x0002780001147983 */ /* 0x002f220000100800 */
[----:B------:R-:W-:-:S03]  /*57570*/  ISETP.LT.AND P3, PT, R4, c[0x0][0x178], !P0 ;  /* 0x00005e0004007a0c */ /* 0x000fc60004761270 */
[----:B------:R-:W5:Y:S04]  /*57580*/  LDL R29, [R1+0xa8] ;  /* 0x0000a800011d7983 */ /* 0x000f680000100800 */
[----:B------:R-:W2:Y:S04]  /*57590*/  LDL R2, [R1+0x1400] ;  /* 0x0014000001027983 */ /* 0x000ea80000100800 */
[----:B------:R-:W2:Y:S04]  /*575a0*/  LDL R3, [R1+0x13fc] ;  /* 0x0013fc0001037983 */ /* 0x000ea80000100800 */
[----:B------:R-:W2:Y:S04]  /*575b0*/  LDL R21, [R1+0x13f8] ;  /* 0x0013f80001157983 */ /* 0x000ea80000100800 */
[----:B------:R-:W3:Y:S04]  /*575c0*/  LDL.LU R27, [R1+0xd8] ;  /* 0x0000d800011b7983 */ /* 0x000ee80000300800 */
[----:B------:R-:W3:Y:S04]  /*575d0*/  LDL.LU R4, [R1+0x23ec] ;  /* 0x0023ec0001047983 */ /* 0x000ee80000300800 */
[----:B------:R0:W-:Y:S04]  /*575e0*/  @P4 STG.E.U16 [R22.64], R5 ;  /* 0x0000000516004986 */ /* 0x0001e8000c10150a */
[----:B0-----:R-:W3:Y:S04]  /*575f0*/  LDL.LU R5, [R1+0x23e8] ;  /* 0x0023e80001057983 */ /* 0x001ee80000300800 */
[----:B------:R-:W5:Y:S04]  /*57600*/  LDL R23, [R1+0x1404] ;  /* 0x0014040001177983 */ /* 0x000f680000100800 */
[----:B----4-:R0:W-:Y:S04]  /*57610*/  @P5 STG.E.U16 [R24.64], R20 ;  /* 0x0000001418005986 */ /* 0x0101e8000c10150a */
[----:B0-----:R-:W4:Y:S01]  /*57620*/  LDL.LU R24, [R1+0x228] ;  /* 0x0002280001187983 */ /* 0x001f220000300800 */
[----:B--2---:R-:W-:-:S03]  /*57630*/  ISETP.LT.AND P4, PT, R21, c[0x0][0x178], !P0 ;  /* 0x00005e0015007a0c */ /* 0x004fc60004781270 */
[----:B------:R-:W2:Y:S01]  /*57640*/  LDL.LU R25, [R1+0x238] ;  /* 0x0002380001197983 */ /* 0x000ea20000300800 */
[----:B---3--:R-:W-:-:S05]  /*57650*/  IMAD.WIDE R20, R26, 0x2, R4 ;  /* 0x000000021a147825 */ /* 0x008fca00078e0204 */
[----:B----4-:R0:W-:Y:S04]  /*57660*/  @P2 STG.E.U16 [R20.64], R24 ;  /* 0x0000001814002986 */ /* 0x0101e8000c10150a */
[----:B0-----:R-:W3:Y:S01]  /*57670*/  LDL R21, [R1+0x1188] ;  /* 0x0011880001157983 */ /* 0x001ee20000100800 */
[----:B------:R-:W-:Y:S02]  /*57680*/  ISETP.LT.AND P6, PT, R3, c[0x0][0x178], !P0 ;  /* 0x00005e0003007a0c */ /* 0x000fe400047c1270 */
[----:B------:R-:W-:Y:S01]  /*57690*/  ISETP.LT.AND P5, PT, R2, c[0x0][0x178], !P0 ;  /* 0x00005e0002007a0c */ /* 0x000fe200047a1270 */
[----:B------:R-:W-:Y:S01]  /*576a0*/  IMAD.WIDE R2, R26, 0x2, R14 ;  /* 0x000000021a027825 */ /* 0x000fe200078e020e */
[----:B-----5:R-:W-:Y:S02]  /*576b0*/  ISETP.LT.AND P0, PT, R23, c[0x0][0x178], !P0 ;  /* 0x00005e0017007a0c */ /* 0x020fe40004701270 */
[----:B------:R-:W-:Y:S01]  /*576c0*/  IADD3 R0, R0, 0x16, RZ ;  /* 0x0000001600007810 */ /* 0x000fe20007ffe0ff */
[----:B------:R-:W-:Y:S01]  /*576d0*/  IMAD.WIDE R22, R26, 0x2, R12 ;  /* 0x000000021a167825 */ /* 0x000fe200078e020c */
[----:B--2---:R0:W-:Y:S02]  /*576e0*/  @P3 STG.E.U16 [R2.64], R25 ;  /* 0x0000001902003986 */ /* 0x0041e4000c10150a */
[----:B------:R-:W-:-:S02]  /*576f0*/  ISETP.GE.AND P2, PT, R0, c[0x0][0x17c], PT ;  /* 0x00005f0000007a0c */ /* 0x000fc40003f46270 */
[----:B------:R1:W-:Y:S01]  /*57700*/  @P4 STG.E.U16 [R22.64], R27 ;  /* 0x0000001b16004986 */ /* 0x0003e2000c10150a */
[C---:B------:R-:W-:Y:S01]  /*57710*/  IADD3 R0, R26.reuse, c[0x0][0x198], RZ ;  /* 0x000066001a007a10 */ /* 0x040fe20007ffe0ff */
[----:B0-----:R-:W-:-:S04]  /*57720*/  IMAD.WIDE R2, R26, 0x2, R10 ;  /* 0x000000021a027825 */ /* 0x001fc800078e020a */
[C---:B-1----:R-:W-:Y:S01]  /*57730*/  IMAD.WIDE R22, R26.reuse, 0x2, R6 ;  /* 0x000000021a167825 */ /* 0x042fe200078e0206 */
[----:B------:R0:W-:Y:S01]  /*57740*/  @P6 STG.E.U16 [R2.64], R28 ;  /* 0x0000001c02006986 */ /* 0x0001e2000c10150a */
[----:B---3--:R-:W-:Y:S02]  /*57750*/  ISETP.LT.AND P3, PT, R21, c[0x0][0x178], !P1 ;  /* 0x00005e0015007a0c */ /* 0x008fe40004f61270 */
[----:B------:R-:W-:Y:S02]  /*57760*/  IMAD.WIDE R20, R26, 0x2, R8 ;  /* 0x000000021a147825 */ /* 0x000fe400078e0208 */
[----:B------:R-:W2:Y:S04]  /*57770*/  LDL.LU R26, [R1+0x278] ;  /* 0x00027800011a7983 */ /* 0x000ea80000300800 */
[----:B0-----:R-:W3:Y:S04]  /*57780*/  LDL.LU R28, [R1+0x23e4] ;  /* 0x0023e400011c7983 */ /* 0x001ee80000300800 */
[----:B------:R-:W4:Y:S04]  /*57790*/  LDL R2, [R1+0xb8] ;  /* 0x0000b80001027983 */ /* 0x000f280000100800 */
[----:B------:R-:W5:Y:S04]  /*577a0*/  LDL.LU R3, [R1+0x288] ;  /* 0x0002880001037983 */ /* 0x000f680000300800 */
[----:B----4-:R0:W-:Y:S04]  /*577b0*/  @P5 STG.E.U16 [R20.64], R2 ;  /* 0x0000000214005986 */ /* 0x0101e8000c10150a */
[----:B------:R1:W-:Y:S04]  /*577c0*/  @P0 STG.E.U16 [R22.64], R29 ;  /* 0x0000001d16000986 */ /* 0x0003e8000c10150a */
[----:B0-----:R-:W4:Y:S04]  /*577d0*/  LDL R21, [R1+0x13f8] ;  /* 0x0013f80001157983 */ /* 0x001f280000100800 */
[----:B-1----:R-:W4:Y:S04]  /*577e0*/  LDL.LU R29, [R1+0x23e0] ;  /* 0x0023e000011d7983 */ /* 0x002f280000300800 */
[----:B------:R-:W4:Y:S04]  /*577f0*/  LDL R22, [R1+0x13ec] ;  /* 0x0013ec0001167983 */ /* 0x000f280000100800 */
[----:B------:R-:W4:Y:S01]  /*57800*/  LDL R23, [R1+0x13f0] ;  /* 0x0013f00001177983 */ /* 0x000f220000100800 */
[----:B---3--:R-:W-:-:S03]  /*57810*/  ISETP.LT.AND P6, PT, R28, c[0x0][0x178], !P1 ;  /* 0x00005e001c007a0c */ /* 0x008fc60004fc1270 */
[----:B------:R-:W3:Y:S01]  /*57820*/  LDL.LU R28, [R1+0x23dc] ;  /* 0x0023dc00011c7983 */ /* 0x000ee20000300800 */
[----:B-----5:R-:W-:Y:S01]  /*57830*/  PRMT R20, R3, 0x7632, R20 ;  /* 0x0000763203147816 */ /* 0x020fe20000000014 */
[----:B------:R-:W-:-:S05]  /*57840*/  IMAD.WIDE R2, R0, 0x2, R18 ;  /* 0x0000000200027825 */ /* 0x000fca00078e0212 */
[----:B------:R2:W-:Y:S02]  /*57850*/  @P3 STG.E.U16 [R2.64], R20 ;  /* 0x0000001402003986 */ /* 0x0005e4000c10150a */
[----:B--2---:R-:W-:Y:S02]  /*57860*/  PRMT R2, R26, 0x7632, R2 ;  /* 0x000076321a027816 */ /* 0x004fe40000000002 */
[----:B------:R-:W-:Y:S02]  /*57870*/  PRMT R3, R24, 0x7632, R3 ;  /* 0x0000763218037816 */ /* 0x000fe40000000003 */
[----:B----4-:R-:W-:Y:S01]  /*57880*/  ISETP.LT.AND P0, PT, R21, c[0x0][0x178], !P1 ;  /* 0x00005e0015007a0c */ /* 0x010fe20004f01270 */
[----:B------:R-:W-:Y:S01]  /*57890*/  IMAD.WIDE R20, R0, 0x2, R16 ;  /* 0x0000000200147825 */ /* 0x000fe200078e0210 */
[----:B------:R-:W-:Y:S02]  /*578a0*/  ISETP.LT.AND P5, PT, R22, c[0x0][0x178], !P1 ;  /* 0x00005e0016007a0c */ /* 0x000fe40004fa1270 */
[----:B------:R-:W-:Y:S01]  /*578b0*/  ISETP.LT.AND P4, PT, R23, c[0x0][0x178], !P1 ;  /* 0x00005e0017007a0c */ /* 0x000fe20004f81270 */
[----:B------:R-:W-:Y:S01]  /*578c0*/  IMAD.WIDE R22, R0, 0x2, R4 ;  /* 0x0000000200167825 */ /* 0x000fe200078e0204 */
[----:B------:R0:W-:Y:S01]  /*578d0*/  @P6 STG.E.U16 [R20.64], R2 ;  /* 0x0000000214006986 */ /* 0x0001e2000c10150a */
[----:B---3--:R-:W-:-:S02]  /*578e0*/  PRMT R28, R25, 0x7632, R28 ;  /* 0x00007632191c7816 */ /* 0x008fc4000000001c */
[----:B------:R-:W-:-:S06]  /*578f0*/  IMAD.WIDE R24, R0, 0x2, R14 ;  /* 0x0000000200187825 */ /* 0x000fcc00078e020e */
[----:B------:R1:W-:Y:S04]  /*57900*/  @P5 STG.E.U16 [R22.64], R3 ;  /* 0x0000000316005986 */ /* 0x0003e8000c10150a */
[----:B0-----:R-:W2:Y:S04]  /*57910*/  LDL R2, [R1+0x1188] ;  /* 0x0011880001027983 */ /* 0x001ea80000100800 */
[----:B------:R-:W3:Y:S04]  /*57920*/  LDL.LU R20, [R1+0xb8] ;  /* 0x0000b80001147983 */ /* 0x000ee80000300800 */
[----:B------:R-:W4:Y:S04]  /*57930*/  LDL.LU R21, [R1+0xa8] ;  /* 0x0000a80001157983 */ /* 0x000f280000300800 */
[----:B-1----:R-:W5:Y:S04]  /*57940*/  LDL R22, [R1+0x1404] ;  /* 0x0014040001167983 */ /* 0x002f680000100800 */
[----:B------:R-:W2:Y:S04]  /*57950*/  LDL.LU R23, [R1+0xc8] ;  /* 0x0000c80001177983 */ /* 0x000ea80000300800 */
[----:B------:R0:W-:Y:S04]  /*57960*/  @P4 STG.E.U16 [R24.64], R28 ;  /* 0x0000001c18004986 */ /* 0x0001e8000c10150a */
[----:B0-----:R-:W2:Y:S04]  /*57970*/  LDL R24, [R1+0x13fc] ;  /* 0x0013fc0001187983 */ /* 0x001ea80000100800 */
[----:B------:R-:W2:Y:S01]  /*57980*/  LDL R25, [R1+0x1400] ;  /* 0x0014000001197983 */ /* 0x000ea20000100800 */
[----:B------:R-:W-:Y:S01]  /*57990*/  PRMT R29, R27, 0x7632, R29 ;  /* 0x000076321b1d7816 */ /* 0x000fe2000000001d */
[----:B------:R-:W-:-:S05]  /*579a0*/  IMAD.WIDE R26, R0, 0x2, R12 ;  /* 0x00000002001a7825 */ /* 0x000fca00078e020c */
[----:B------:R0:W-:Y:S04]  /*579b0*/  @P0 STG.E.U16 [R26.64], R29 ;  /* 0x0000001d1a000986 */ /* 0x0001e8000c10150a */
[----:B0-----:R-:W2:Y:S04]  /*579c0*/  LDL R27, [R1+0x13e8] ;  /* 0x0013e800011b7983 */ /* 0x001ea80000100800 */
[----:B------:R0:W-:Y:S04]  /*579d0*/  STL [R1+0x23d0], R8 ;  /* 0x0023d00801007387 */ /* 0x0001e80000100800 */
[----:B------:R1:W-:Y:S04]  /*579e0*/  STL [R1+0x23cc], R9 ;  /* 0x0023cc0901007387 */ /* 0x0003e80000100800 */
[----:B------:R0:W-:Y:S04]  /*579f0*/  STL [R1+0x23d8], R6 ;  /* 0x0023d80601007387 */ /* 0x0001e80000100800 */
[----:B------:R0:W-:Y:S01]  /*57a00*/  STL [R1+0x23d4], R7 ;  /* 0x0023d40701007387 */ /* 0x0001e20000100800 */
[----:B---3--:R-:W-:-:S02]  /*57a10*/  PRMT R28, R20, 0x7632, R28 ;  /* 0x00007632141c7816 */ /* 0x008fc4000000001c */
[----:B-----5:R-:W-:Y:S02]  /*57a20*/  ISETP.LT.AND P0, PT, R22, c[0x0][0x178], !P1 ;  /* 0x00005e0016007a0c */ /* 0x020fe40004f01270 */
[----:B----4-:R-:W-:Y:S02]  /*57a30*/  PRMT R29, R21, 0x7632, R29 ;  /* 0x00007632151d7816 */ /* 0x010fe4000000001d */
[----:B--2---:R-:W-:Y:S01]  /*57a40*/  PRMT R3, R23, 0x7632, R3 ;  /* 0x0000763217037816 */ /* 0x004fe20000000003 */
[----:B------:R-:W-:-:S04]  /*57a50*/  IMAD.WIDE R22, R0, 0x2, R10 ;  /* 0x0000000200167825 */ /* 0x000fc800078e020a */
[----:B------:R-:W-:Y:S02]  /*57a60*/  IMAD.WIDE R20, R0, 0x2, R8 ;  /* 0x0000000200147825 */ /* 0x000fe400078e0208 */
[----:B0-----:R-:W2:Y:S04]  /*57a70*/  LDL R8, [R1+0x1400] ;  /* 0x0014000001087983 */ /* 0x001ea80000100800 */
[----:B-1----:R-:W3:Y:S01]  /*57a80*/  LDL R9, [R1+0x298] ;  /* 0x0002980001097983 */ /* 0x002ee20000100800 */
[----:B------:R-:W-:Y:S02]  /*57a90*/  ISETP.LT.AND P3, PT, R24, c[0x0][0x178], !P1 ;  /* 0x00005e0018007a0c */ /* 0x000fe40004f61270 */
[----:B------:R-:W-:Y:S01]  /*57aa0*/  ISETP.LT.AND P5, PT, R25, c[0x0][0x178], !P1 ;  /* 0x00005e0019007a0c */ /* 0x000fe20004fa1270 */
[----:B------:R-:W-:-:S02]  /*57ab0*/  IMAD.WIDE R24, R0, 0x2, R6 ;  /* 0x0000000200187825 */ /* 0x000fc400078e0206 */
[----:B------:R-:W4:Y:S04]  /*57ac0*/  LDL R6, [R1+0x2f8] ;  /* 0x0002f80001067983 */ /* 0x000f280000100800 */
[----:B------:R-:W5:Y:S04]  /*57ad0*/  LDL R7, [R1+0x2a8] ;  /* 0x0002a80001077983 */ /* 0x000f680000100800 */
[----:B------:R0:W-:Y:S04]  /*57ae0*/  @P3 STG.E.U16 [R22.64], R3 ;  /* 0x0000000316003986 */ /* 0x0001e8000c10150a */
[----:B------:R1:W-:Y:S04]  /*57af0*/  @P5 STG.E.U16 [R20.64], R28 ;  /* 0x0000001c14005986 */ /* 0x0003e8000c10150a */
[----:B------:R1:W-:Y:S04]  /*57b00*/  @P0 STG.E.U16 [R24.64], R29 ;  /* 0x0000001d18000986 */ /* 0x0003e8000c10150a */
[----:B0-----:R-:W2:Y:S04]  /*57b10*/  LDL R22, [R1+0x13fc] ;  /* 0x0013fc0001167983 */ /* 0x001ea80000100800 */
[----:B------:R-:W2:Y:S04]  /*57b20*/  LDL R23, [R1+0x308] ;  /* 0x0003080001177983 */ /* 0x000ea80000100800 */
[----:B------:R-:W2:Y:S04]  /*57b30*/  LDL R3, [R1+0x1220] ;  /* 0x0012200001037983 */ /* 0x000ea80000100800 */
[----:B-1----:R-:W2:Y:S04]  /*57b40*/  LDL R21, [R1+0x2e8] ;  /* 0x0002e80001157983 */ /* 0x002ea80000100800 */
[----:B------:R0:W-:Y:S04]  /*57b50*/  STL [R1+0x23bc], R28 ;  /* 0x0023bc1c01007387 */ /* 0x0001e80000100800 */
[----:B------:R-:W2:Y:S04]  /*57b60*/  LDL R25, [R1+0x13f8] ;  /* 0x0013f80001197983 */ /* 0x000ea80000100800 */
[----:B0-----:R-:W2:Y:S04]  /*57b70*/  LDL R28, [R1+0x13f0] ;  /* 0x0013f000011c7983 */ /* 0x001ea80000100800 */
[----:B------:R0:W-:Y:S04]  /*57b80*/  STL [R1+0x23c0], R29 ;  /* 0x0023c01d01007387 */ /* 0x0001e80000100800 */
[----:B0-----:R-:W2:Y:S01]  /*57b90*/  LDL R29, [R1+0x13ec] ;  /* 0x0013ec00011d7983 */ /* 0x001ea20000100800 */
[----:B------:R-:W-:-:S02]  /*57ba0*/  ISETP.LT.AND P4, PT, R2, c[0x0][0x178], !P2 ;  /* 0x00005e0002007a0c */ /* 0x000fc40005781270 */
[----:B------:R-:W-:Y:S02]  /*57bb0*/  IADD3 R2, R0, c[0x0][0x198], RZ ;  /* 0x0000660000027a10 */ /* 0x000fe40007ffe0ff */
[----:B------:R-:W-:-:S03]  /*57bc0*/  ISETP.LT.AND P1, PT, R27, c[0x0][0x178], !P2 ;  /* 0x00005e001b007a0c */ /* 0x000fc60005721270 */
[----:B------:R-:W-:Y:S01]  /*57bd0*/  IMAD.WIDE R26, R2, 0x2, R18 ;  /* 0x00000002021a7825 */ /* 0x000fe200078e0212 */
[----:B--2---:R-:W-:Y:S01]  /*57be0*/  ISETP.LT.AND P3, PT, R29, c[0x0][0x178], !P2 ;  /* 0x00005e001d007a0c */ /* 0x004fe20005761270 */
[----:B------:R0:W-:Y:S04]  /*57bf0*/  STL [R1+0x23c4], R29 ;  /* 0x0023c41d01007387 */ /* 0x0001e80000100800 */
[----:B0-----:R-:W2:Y:S01]  /*57c00*/  LDL R29, [R1+0xe8] ;  /* 0x0000e800011d7983 */ /* 0x001ea20000100800 */
[----:B------:R-:W-:Y:S02]  /*57c10*/  IADD3 R0, R3, 0x17, RZ ;  /* 0x0000001703007810 */ /* 0x000fe40007ffe0ff */
[----:B------:R-:W-:Y:S01]  /*57c20*/  ISETP.LT.AND P5, PT, R28, c[0x0][0x178], !P2 ;  /* 0x00005e001c007a0c */ /* 0x000fe200057a1270 */
[----:B------:R0:W-:Y:S01]  /*57c30*/  @P4 STG.E.U16 [R26.64], R21 ;  /* 0x000000151a004986 */ /* 0x0001e2000c10150a */
[----:B------:R-:W-:-:S02]  /*57c40*/  ISETP.LT.AND P0, PT, R25, c[0x0][0x178], !P2 ;  /* 0x00005e0019007a0c */ /* 0x000fc40005701270 */
[----:B------:R-:W-:Y:S02]  /*57c50*/  ISETP.GE.AND P6, PT, R0, c[0x0][0x17c], PT ;  /* 0x00005f0000007a0c */ /* 0x000fe40003fc6270 */
[----:B------:R-:W-:Y:S01]  /*57c60*/  IADD3 R0, R3, 0x18, RZ ;  /* 0x0000001803007810 */ /* 0x000fe20007ffe0ff */
[----:B0-----:R-:W-:Y:S01]  /*57c70*/  IMAD.WIDE R20, R2, 0x2, R16 ;  /* 0x0000000202147825 */ /* 0x001fe200078e0210 */
[----:B------:R-:W-:-:S04]  /*57c80*/  ISETP.LT.AND P4, PT, R22, c[0x0][0x178], !P2 ;  /* 0x00005e0016007a0c */ /* 0x000fc80005781270 */
[----:B------:R0:W-:Y:S01]  /*57c90*/  @P1 STG.E.U16 [R20.64], R23 ;  /* 0x0000001714001986 */ /* 0x0001e2000c10150a */
[----:B------:R-:W-:Y:S01]  /*57ca0*/  ISETP.GE.AND P1, PT, R0, c[0x0][0x17c], PT ;  /* 0x00005f0000007a0c */ /* 0x000fe20003f26270 */
[----:B------:R-:W-:-:S04]  /*57cb0*/  IMAD.WIDE R24, R2, 0x2, R12 ;  /* 0x0000000202187825 */ /* 0x000fc800078e020c */
[----:B0-----:R-:W-:-:S04]  /*57cc0*/  IMAD.WIDE R20, R2, 0x2, R4 ;  /* 0x0000000202147825 */ /* 0x001fc800078e0204 */
[----:B------:R-:W-:Y:S01]  /*57cd0*/  IMAD.WIDE R22, R2, 0x2, R14 ;  /* 0x0000000202167825 */ /* 0x000fe200078e020e */
[----:B----4-:R-:W-:Y:S01]  /*57ce0*/  @P3 STG.E.U16 [R20.64], R6 ;  /* 0x0000000614003986 */ /* 0x010fe2000c10150a */
[----:B------:R-:W-:-:S03]  /*57cf0*/  ISETP.LT.AND P3, PT, R8, c[0x0][0x178], !P2 ;  /* 0x00005e0008007a0c */ /* 0x000fc60005761270 */
[----:B-----5:R-:W-:Y:S04]  /*57d00*/  @P5 STG.E.U16 [R22.64], R7 ;  /* 0x0000000716005986 */ /* 0x020fe8000c10150a */
[----:B---3--:R-:W-:Y:S04]  /*57d10*/  @P0 STG.E.U16 [R24.64], R9 ;  /* 0x0000000918000986 */ /* 0x008fe8000c10150a */
[----:B--2---:R0:W-:Y:S04]  /*57d20*/  STL [R1+0x23c8], R29 ;  /* 0x0023c81d01007387 */ /* 0x0041e80000100800 */
[----:B------:R-:W2:Y:S04]  /*57d30*/  LDL R0, [R1+0x13e8] ;  /* 0x0013e80001007983 */ /* 0x000ea80000100800 */
[----:B0-----:R-:W3:Y:S04]  /*57d40*/  LDL R29, [R1+0xf8] ;  /* 0x0000f800011d7983 */ /* 0x001ee80000100800 */
[----:B------:R-:W4:Y:S04]  /*57d50*/  LDL.LU R6, [R1+0x23d8] ;  /* 0x0023d80001067983 */ /* 0x000f280000300800 */
[----:B------:R-:W5:Y:S04]  /*57d60*/  LDL R20, [R1+0x1404] ;  /* 0x0014040001147983 */ /* 0x000f680000100800 */
[----:B------:R-:W2:Y:S04]  /*57d70*/  LDL R21, [R1+0x1188] ;  /* 0x0011880001157983 */ /* 0x000ea80000100800 */
[----:B------:R-:W4:Y:S04]  /*57d80*/  LDL.LU R7, [R1+0x23d4] ;  /* 0x0023d40001077983 */ /* 0x000f280000300800 */
[----:B------:R-:W3:Y:S04]  /*57d90*/  LDL R22, [R1+0x108] ;  /* 0x0001080001167983 */ /* 0x000ee80000100800 */
[----:B------:R-:W4:Y:S04]  /*57da0*/  LDL.LU R23, [R1+0x2e8] ;  /* 0x0002e80001177983 */ /* 0x000f280000300800 */
[----:B------:R-:W4:Y:S04]  /*57db0*/  LDL.LU R8, [R1+0x23d0] ;  /* 0x0023d00001087983 */ /* 0x000f280000300800 */
[----:B------:R-:W4:Y:S01]  /*57dc0*/  LDL.LU R9, [R1+0x23cc] ;  /* 0x0023cc0001097983 */ /* 0x000f220000300800 */
[----:B------:R-:W-:Y:S01]  /*57dd0*/  IMAD.WIDE R26, R2, 0x2, R10 ;  /* 0x00000002021a7825 */ /* 0x000fe200078e020a */
[----:B-----5:R-:W-:-:S02]  /*57de0*/  ISETP.LT.AND P0, PT, R20, c[0x0][0x178], !P2 ;  /* 0x00005e0014007a0c */ /* 0x020fc40005701270 */
[----:B--2---:R-:W-:Y:S02]  /*57df0*/  ISETP.LT.AND P5, PT, R21, c[0x0][0x178], !P6 ;  /* 0x00005e0015007a0c */ /* 0x004fe400077a1270 */
[----:B---3--:R0:W-:Y:S01]  /*57e00*/  @P4 STG.E.U16 [R26.64], R22 ;  /* 0x000000161a004986 */ /* 0x0081e2000c10150a */
[----:B----4-:R-:W-:-:S03]  /*57e10*/  IMAD.WIDE R20, R2, 0x2, R8 ;  /* 0x0000000202147825 */ /* 0x010fc600078e0208 */
[----:B0-----:R-:W2:Y:S04]  /*57e20*/  LDL.LU R26, [R1+0x298] ;  /* 0x00029800011a7983 */ /* 0x001ea80000300800 */
[----:B------:R-:W3:Y:S04]  /*57e30*/  LDL.LU R27, [R1+0x108] ;  /* 0x00010800011b7983 */ /* 0x000ee80000300800 */
[----:B------:R0:W-:Y:S04]  /*57e40*/  @P3 STG.E.U16 [R20.64], R29 ;  /* 0x0000001d14003986 */ /* 0x0001e8000c10150a */
[----:B0-----:R-:W4:Y:S01]  /*57e50*/  LDL.LU R29, [R1+0x23c8] ;  /* 0x0023c800011d7983 */ /* 0x001f220000300800 */
[----:B------:R-:W-:Y:S01]  /*57e60*/  PRMT R24, R23, 0x7632, R24 ;  /* 0x0000763217187816 */ /* 0x000fe20000000018 */
[----:B------:R-:W-:-:S02]  /*57e70*/  IMAD.WIDE R22, R2, 0x2, R6 ;  /* 0x0000000202167825 */ /* 0x000fc400078e0206 */
[----:B------:R-:W5:Y:S01]  /*57e80*/  LDL.LU R21, [R1+0x308] ;  /* 0x0003080001157983 */ /* 0x000f620000300800 */
[----:B------:R-:W-:Y:S02]  /*57e90*/  ISETP.LT.AND P4, PT, R0, c[0x0][0x178], !P6 ;  /* 0x00005e0000007a0c */ /* 0x000fe40007781270 */
[----:B------:R-:W-:Y:S02]  /*57ea0*/  IADD3 R3, R3, 0x19, RZ ;  /* 0x0000001903037810 */ /* 0x000fe40007ffe0ff */
[----:B------:R-:W-:Y:S01]  /*57eb0*/  IADD3 R0, R2, c[0x0][0x198], RZ ;  /* 0x0000660002007a10 */ /* 0x000fe20007ffe0ff */
[----:B----4-:R0:W-:Y:S04]  /*57ec0*/  @P0 STG.E.U16 [R22.64], R29 ;  /* 0x0000001d16000986 */ /* 0x0101e8000c10150a */
[----:B0-----:R-:W4:Y:S01]  /*57ed0*/  LDL.LU R29, [R1+0x23c4] ;  /* 0x0023c400011d7983 */ /* 0x001f220000300800 */
[----:B------:R-:W-:Y:S01]  /*57ee0*/  ISETP.GE.AND P2, PT, R3, c[0x0][0x17c], PT ;  /* 0x00005f0003007a0c */ /* 0x000fe20003f46270 */
[C---:B------:R-:W-:Y:S01]  /*57ef0*/  IMAD.WIDE R2, R0.reuse, 0x2, R18 ;  /* 0x0000000200027825 */ /* 0x040fe200078e0212 */
[----:B-----5:R-:W-:Y:S01]  /*57f00*/  PRMT R25, R21, 0x7632, R25 ;  /* 0x0000763215197816 */ /* 0x020fe20000000019 */
[----:B------:R-:W5:Y:S02]  /*57f10*/  LDL.LU R22, [R1+0x2f8] ;  /* 0x0002f80001167983 */ /* 0x000f640000300800 */
[----:B------:R-:W-:-:S02]  /*57f20*/  IMAD.WIDE R20, R0, 0x2, R16 ;  /* 0x0000000200147825 */ /* 0x000fc400078e0210 */
[----:B------:R-:W2:Y:S04]  /*57f30*/  LDL.LU R23, [R1+0x2a8] ;  /* 0x0002a80001177983 */ /* 0x000ea80000300800 */
[----:B------:R0:W-:Y:S01]  /*57f40*/  @P5 STG.E.U16 [R2.64], R24 ;  /* 0x0000001802005986 */ /* 0x0001e2000c10150a */
[----:B------:R-:W-:-:S03]  /*57f50*/  ISETP.LT.AND P5, PT, R28, c[0x0][0x178], !P6 ;  /* 0x00005e001c007a0c */ /* 0x000fc600077a1270 */
[----:B------:R1:W-:Y:S04]  /*57f60*/  @P4 STG.E.U16 [R20.64], R25 ;  /* 0x0000001914004986 */ /* 0x0003e8000c10150a */
[----:B0-----:R-:W3:Y:S01]  /*57f70*/  LDL R24, [R1+0x13fc] ;  /* 0x0013fc0001187983 */ /* 0x001ee20000100800 */
[----:B----4-:R-:W-:-:S03]  /*57f80*/  ISETP.LT.AND P3, PT, R29, c[0x0][0x178], !P6 ;  /* 0x00005e001d007a0c */ /* 0x010fc60007761270 */
[----:B------:R-:W4:Y:S04]  /*57f90*/  LDL.LU R29, [R1+0x23c0] ;  /* 0x0023c000011d7983 */ /* 0x000f280000300800 */
[----:B------:R-:W4:Y:S04]  /*57fa0*/  LDL.LU R28, [R1+0x23bc] ;  /* 0x0023bc00011c7983 */ /* 0x000f280000300800 */
[----:B-1----:R-:W4:Y:S01]  /*57fb0*/  LDL R21, [R1+0x13f8] ;  /* 0x0013f80001157983 */ /* 0x002f220000100800 */
[----:B-----5:R-:W-:Y:S02]  /*57fc0*/  PRMT R2, R22, 0x7632, R2 ;  /* 0x0000763216027816 */ /* 0x020fe40000000002 */
[----:B--2---:R-:W-:Y:S01]  /*57fd0*/  PRMT R3, R23, 0x7632, R3 ;  /* 0x0000763217037816 */ /* 0x004fe20000000003 */
[----:B------:R-:W-:Y:S01]  /*57fe0*/  STL [R1+0x23b8], R5 ;  /* 0x0023b80501007387 */ /* 0x000fe20000100800 */
[----:B------:R-:W-:-:S03]  /*57ff0*/  IMAD.WIDE R22, R0, 0x2, R14 ;  /* 0x0000000200167825 */ /* 0x000fc600078e020e */
[----:B------:R0:W-:Y:S01]  /*58000*/  STL [R1+0x23b4], R15 ;  /* 0x0023b40f01007387 */ /* 0x0001e20000100800 */
[----:B---3--:R-:W-:Y:S01]  /*58010*/  ISETP.LT.AND P4, PT, R24, c[0x0][0x178], !P6 ;  /* 0x00005e0018007a0c */ /* 0x008fe20007781270 */
[----:B------:R-:W-:Y:S02]  /*58020*/  IMAD.WIDE R24, R0, 0x2, R12 ;  /* 0x0000000200187825 */ /* 0x000fe400078e020c */
[----:B0-----:R-:W2:Y:S01]  /*58030*/  LDL R15, [R1+0x1400] ;  /* 0x00140000010f7983 */ /* 0x001ea20000100800 */
[----:B----4-:R-:W-:Y:S02]  /*58040*/  PRMT R29, R27, 0x7632, R29 ;  /* 0x000076321b1d7816 */ /* 0x010fe4000000001d */
[----:B------:R-:W-:Y:S02]  /*58050*/  PRMT R28, R26, 0x7632, R28 ;  /* 0x000076321a1c7816 */ /* 0x000fe4000000001c */
[----:B------:R-:W-:Y:S01]  /*58060*/  ISETP.LT.AND P0, PT, R21, c[0x0][0x178], !P6 ;  /* 0x00005e0015007a0c */ /* 0x000fe20007701270 */
[----:B------:R-:W-:-:S02]  /*58070*/  IMAD.WIDE R20, R0, 0x2, R4 ;  /* 0x0000000200147825 */ /* 0x000fc400078e0204 */
[----:B------:R-:W3:Y:S02]  /*58080*/  LDL.LU R5, [R1+0x19c] ;  /* 0x00019c0001057983 */ /* 0x000ee40000300800 */
[----:B------:R-:W-:Y:S02]  /*58090*/  IMAD.WIDE R26, R0, 0x2, R10 ;  /* 0x00000002001a7825 */ /* 0x000fe400078e020a */
[----:B------:R0:W-:Y:S04]  /*580a0*/  STL [R1+0x23b0], R13 ;  /* 0x0023b00d01007387 */ /* 0x0001e80000100800 */
[----:B------:R-:W-:Y:S04]  /*580b0*/  @P3 STG.E.U16 [R20.64], R2 ;  /* 0x0000000214003986 */ /* 0x000fe8000c10150a */
[----:B0-----:R-:W4:Y:S04]  /*580c0*/  LDL.LU R13, [R1+0xf8] ;  /* 0x0000f800010d7983 */ /* 0x001f280000300800 */
[----:B------:R0:W-:Y:S04]  /*580d0*/  STL [R1+0x23ac], R11 ;  /* 0x0023ac0b01007387 */ /* 0x0001e80000100800 */
[----:B------:R1:W-:Y:S04]  /*580e0*/  @P5 STG.E.U16 [R22.64], R3 ;  /* 0x0000000316005986 */ /* 0x0003e8000c10150a */
[----:B0-----:R-:W5:Y:S04]  /*580f0*/  LDL R11, [R1+0x1188] ;  /* 0x00118800010b7983 */ /* 0x001f680000100800 */
[----:B------:R-:W3:Y:S04]  /*58100*/  LDL.LU R20, [R1+0xe8] ;  /* 0x0000e80001147983 */ /* 0x000ee80000300800 */
[----:B-1----:R-:W3:Y:S04]  /*58110*/  LDL R23, [R1+0x1404] ;  /* 0x0014040001177983 */ /* 0x002ee80000100800 */
[----:B------:R-:W3:Y:S04]  /*58120*/  LDL R21, [R1+0x1220] ;  /* 0x0012200001157983 */ /* 0x000ee80000100800 */
[----:B------:R-:W3:Y:S01]  /*58130*/  LDL R2, [R1+0x13e8] ;  /* 0x0013e80001027983 */ /* 0x000ee20000100800 */
[----:B--2---:R-:W-:-:S03]  /*58140*/  ISETP.LT.AND P3, PT, R15, c[0x0][0x178], !P6 ;  /* 0x00005e000f007a0c */ /* 0x004fc60007761270 */
[----:B------:R-:W2:Y:S04]  /*58150*/  LDL.LU R15, [R1+0x18c] ;  /* 0x00018c00010f7983 */ /* 0x000ea80000300800 */
[----:B------:R0:W-:Y:S02]  /*58160*/  @P0 STG.E.U16 [R24.64], R28 ;  /* 0x0000001c18000986 */ /* 0x0001e4000c10150a */
[----:B0-----:R-:W-:Y:S01]  /*58170*/  IMAD.WIDE R24, R0, 0x2, R6 ;  /* 0x0000000200187825 */ /* 0x001fe200078e0206 */
[----:B----4-:R-:W-:Y:S02]  /*58180*/  PRMT R22, R13, 0x7632, R22 ;  /* 0x000076320d167816 */ /* 0x010fe40000000016 */
[----:B------:R-:W4:Y:S01]  /*58190*/  LDL.LU R13, [R1+0x5c] ;  /* 0x00005c00010d7983 */ /* 0x000f220000300800 */
[----:B-----5:R-:W-:-:S03]  /*581a0*/  ISETP.LT.AND P0, PT, R11, c[0x0][0x178], !P1 ;  /* 0x00005e000b007a0c */ /* 0x020fc60004f01270 */
[----:B------:R-:W5:Y:S01]  /*581b0*/  LDL.LU R11, [R1+0x4c] ;  /* 0x00004c00010b7983 */ /* 0x000f620000300800 */
[----:B---3--:R-:W-:-:S03]  /*581c0*/  PRMT R3, R20, 0x7632, R3 ;  /* 0x0000763214037816 */ /* 0x008fc60000000003 */
[----:B------:R0:W-:Y:S01]  /*581d0*/  STL [R1+0x23a8], R9 ;  /* 0x0023a80901007387 */ /* 0x0001e20000100800 */
[----:B------:R-:W-:Y:S02]  /*581e0*/  ISETP.LT.AND P6, PT, R23, c[0x0][0x178], !P6 ;  /* 0x00005e0017007a0c */ /* 0x000fe400077c1270 */
[----:B------:R-:W-:Y:S01]  /*581f0*/  IADD3 R23, R21, 0x1a, RZ ;  /* 0x0000001a15177810 */ /* 0x000fe20007ffe0ff */
[----:B------:R-:W-:Y:S01]  /*58200*/  IMAD.WIDE R20, R0, 0x2, R8 ;  /* 0x0000000200147825 */ /* 0x000fe200078e0208 */
[----:B------:R-:W-:Y:S01]  /*58210*/  ISETP.LT.AND P5, PT, R2, c[0x0][0x178], !P1 ;  /* 0x00005e0002007a0c */ /* 0x000fe20004fa1270 */
[----:B0-----:R-:W3:Y:S01]  /*58220*/  LDL.LU R9, [R1+0x3c] ;  /* 0x00003c0001097983 */ /* 0x001ee20000300800 */
[----:B------:R-:W-:-:S03]  /*58230*/  IADD3 R2, R0, c[0x0][0x198], RZ ;  /* 0x0000660000027a10 */ /* 0x000fc60007ffe0ff */
[----:B------:R-:W2:Y:S04]  /*58240*/  LDL R0, [R1+0x13ec] ;  /* 0x0013ec0001007983 */ /* 0x000ea80000100800 */
[----:B------:R-:W-:Y:S01]  /*58250*/  @P4 STG.E.U16 [R26.64], R29 ;  /* 0x0000001d1a004986 */ /* 0x000fe2000c10150a */
[----:B------:R-:W-:-:S03]  /*58260*/  ISETP.GE.AND P4, PT, R23, c[0x0][0x17c], PT ;  /* 0x00005f0017007a0c */ /* 0x000fc60003f86270 */
[----:B------:R0:W-:Y:S01]  /*58270*/  @P3 STG.E.U16 [R20.64], R22 ;  /* 0x0000001614003986 */ /* 0x0001e2000c10150a */
[----:B------:R-:W-:-:S03]  /*58280*/  PRMT R28, R5, 0x7632, R28 ;  /* 0x00007632051c7816 */ /* 0x000fc6000000001c */
[----:B------:R-:W-:Y:S04]  /*58290*/  STL [R1+0x23a4], R6 ;  /* 0x0023a40601007387 */ /* 0x000fe80000100800 */
[----:B------:R1:W-:Y:S01]  /*582a0*/  STL [R1+0x23a0], R7 ;  /* 0x0023a00701007387 */ /* 0x0003e20000100800 */
[----:B0-----:R-:W-:-:S03]  /*582b0*/  IMAD.WIDE R22, R2, 0x2, R18 ;  /* 0x0000000202167825 */ /* 0x001fc600078e0212 */
[----:B------:R0:W-:Y:S04]  /*582c0*/  @P6 STG.E.U16 [R24.64], R3 ;  /* 0x0000000318006986 */ /* 0x0001e8000c10150a */
[----:B------:R2:W-:Y:S04]  /*582d0*/  @P0 STG.E.U16 [R22.64], R5 ;  /* 0x0000000516000986 */ /* 0x0005e8000c10150a */
[----:B-1----:R-:W3:Y:S04]  /*582e0*/  LDL.LU R7, [R1+0x2c] ;  /* 0x00002c0001077983 */ /* 0x002ee80000300800 */
[----:B0-----:R-:W3:Y:S04]  /*582f0*/  LDL R24, [R1+0x13f0] ;  /* 0x0013f00001187983 */ /* 0x001ee80000100800 */
[----:B------:R-:W3:Y:S01]  /*58300*/  LDL R25, [R1+0x13f8] ;  /* 0x0013f80001197983 */ /* 0x000ee20000100800 */
[----:B--2---:R-:W-:-:S03]  /*58310*/  ISETP.LT.AND P3, PT, R0, c[0x0][0x178], !P1 ;  /* 0x00005e0000007a0c */ /* 0x004fc60004f61270 */
[----:B------:R-:W2:Y:S04]  /*58320*/  LDL R0, [R1+0x13e8] ;  /* 0x0013e80001007983 */ /* 0x000ea80000100800 */
[----:B------:R-:W2:Y:S01]  /*58330*/  LDL.LU R5, [R1+0x23b8] ;  /* 0x0023b80001057983 */ /* 0x000ea20000300800 */
[C---:B------:R-:W-:Y:S01]  /*58340*/  IMAD.WIDE R20, R2.reuse, 0x2, R16 ;  /* 0x0000000202147825 */ /* 0x040fe200078e0210 */
[----:B------:R-:W-:Y:S02]  /*58350*/  PRMT R23, R15, 0x7632, R23 ;  /* 0x000076320f177816 */ /* 0x000fe40000000017 */
[----:B----4-:R-:W-:Y:S02]  /*58360*/  PRMT R29, R13, 0x7632, R29 ;  /* 0x000076320d1d7816 */ /* 0x010fe4000000001d */
[----:B------:R0:W-:Y:S04]  /*58370*/  @P5 STG.E.U16 [R20.64], R15 ;  /* 0x0000000f14005986 */ /* 0x0001e8000c10150a */
[----:B------:R-:W-:Y:S04]  /*58380*/  STL.S16 [R1], R23 ;  /* 0x0000001701007387 */ /* 0x000fe80000100600 */
[----:B0-----:R-:W4:Y:S04]  /*58390*/  LDL.LU R15, [R1+0x23b4] ;  /* 0x0023b400010f7983 */ /* 0x001f280000300800 */
[----:B------:R-:W4:Y:S04]  /*583a0*/  LDL R21, [R1+0x13fc] ;  /* 0x0013fc0001157983 */ /* 0x000f280000100800 */
[----:B------:R0:W-:Y:S04]  /*583b0*/  STL [R1+0x2398], R29 ;  /* 0x0023981d01007387 */ /* 0x0001e80000100800 */
[----:B0-----:R-:W4:Y:S01]  /*583c0*/  LDL R29, [R1+0x1400] ;  /* 0x00140000011d7983 */ /* 0x001f220000100800 */
[----:B--2---:R-:W-:-:S05]  /*583d0*/  IMAD.WIDE R22, R2, 0x2, R4 ;  /* 0x0000000202167825 */ /* 0x004fca00078e0204 */
[----:B------:R0:W-:Y:S04]  /*583e0*/  @P3 STG.E.U16 [R22.64], R13 ;  /* 0x0000000d16003986 */ /* 0x0001e8000c10150a */
[----:B0-----:R-:W2:Y:S01]  /*583f0*/  LDL.LU R13, [R1+0x23b0] ;  /* 0x0023b000010d7983 */ /* 0x001ea20000300800 */
[----:B---3--:R-:W-:Y:S02]  /*58400*/  ISETP.LT.AND P6, PT, R24, c[0x0][0x178], !P1 ;  /* 0x00005e0018007a0c */ /* 0x008fe40004fc1270 */
[----:B-----5:R-:W-:Y:S02]  /*58410*/  PRMT R27, R11, 0x7632, R27 ;  /* 0x000076320b1b7816 */ /* 0x020fe4000000001b */
[----:B----4-:R-:W-:Y:S01]  /*58420*/  ISETP.LT.AND P5, PT, R21, c[0x0][0x178], !P1 ;  /* 0x00005e0015007a0c */ /* 0x010fe20004fa1270 */
[----:B------:R-:W-:Y:S01]  /*58430*/  IMAD.WIDE R20, R2, 0x2, R14 ;  /* 0x0000000202147825 */ /* 0x000fe200078e020e */
[----:B------:R-:W-:-:S07]  /*58440*/  ISETP.LT.AND P0, PT, R25, c[0x0][0x178], !P1 ;  /* 0x00005e0019007a0c */ /* 0x000fce0004f01270 */
[----:B------:R-:W-:Y:S01]  /*58450*/  @P6 STG.E.U16 [R20.64], R11 ;  /* 0x0000000b14006986 */ /* 0x000fe2000c10150a */
[----:B------:R-:W-:-:S03]  /*58460*/  ISETP.LT.AND P3, PT, R29, c[0x0][0x178], !P1 ;  /* 0x00005e001d007a0c */ /* 0x000fc60004f61270 */
[----:B------:R-:W3:Y:S04]  /*58470*/  LDL.LU.S16 R29, [R1] ;  /* 0x00000000011d7983 */ /* 0x000ee80000300600 */
[----:B------:R0:W-:Y:S01]  /*58480*/  STL [R1+0x239c], R27 ;  /* 0x00239c1b01007387 */ /* 0x0001e20000100800 */
[----:B------:R-:W-:-:S03]  /*58490*/  PRMT R26, R9, 0x7632, R26 ;  /* 0x00007632091a7816 */ /* 0x000fc6000000001a */
[----:B0-----:R-:W4:Y:S04]  /*584a0*/  LDL.LU R27, [R1+0x1c] ;  /* 0x00001c00011b7983 */ /* 0x001f280000300800 */
[----:B------:R-:W5:Y:S04]  /*584b0*/  LDL.LU R11, [R1+0x23ac] ;  /* 0x0023ac00010b7983 */ /* 0x000f680000300800 */
[----:B------:R-:W3:Y:S01]  /*584c0*/  LDL R21, [R1+0x1404] ;  /* 0x0014040001157983 */ /* 0x000ee20000100800 */
[----:B--2---:R-:W-:-:S05]  /*584d0*/  IMAD.WIDE R22, R2, 0x2, R12 ;  /* 0x0000000202167825 */ /* 0x004fca00078e020c */
[----:B------:R0:W-:Y:S04]  /*584e0*/  @P0 STG.E.U16 [R22.64], R9 ;  /* 0x0000000916000986 */ /* 0x0001e8000c10150a */
[----:B0-----:R-:W2:Y:S01]  /*584f0*/  LDL.LU R9, [R1+0x23a8] ;  /* 0x0023a80001097983 */ /* 0x001ea20000300800 */
[----:B------:R-:W-:-:S05]  /*58500*/  PRMT R6, R7, 0x7632, R6 ;  /* 0x0000763207067816 */ /* 0x000fca0000000006 */
[----:B------:R0:W-:Y:S04]  /*58510*/  STL.S16 [R1+0x4], R6 ;  /* 0x0000040601007387 */ /* 0x0001e80000100600 */
[----:B0-----:R-:W4:Y:S01]  /*58520*/  LDL.LU R6, [R1+0x23a4] ;  /* 0x0023a40001067983 */ /* 0x001f220000300800 */
[----:B---3--:R-:W-:Y:S01]  /*58530*/  ISETP.LT.AND P1, PT, R21, c[0x0][0x178], !P1 ;  /* 0x00005e0015007a0c */ /* 0x008fe20004f21270 */
[----:B-----5:R-:W-:-:S05]  /*58540*/  IMAD.WIDE R20, R2, 0x2, R10 ;  /* 0x0000000202147825 */ /* 0x020fca00078e020a */
[----:B------:R0:W-:Y:S04]  /*58550*/  @P5 STG.E.U16 [R20.64], R7 ;  /* 0x0000000714005986 */ /* 0x0001e8000c10150a */
[----:B0-----:R-:W3:Y:S04]  /*58560*/  LDL.LU R7, [R1+0x23a0] ;  /* 0x0023a00001077983 */ /* 0x001ee80000300800 */
[----:B------:R-:W5:Y:S01]  /*58570*/  LDL R21, [R1+0x1188] ;  /* 0x0011880001157983 */ /* 0x000f620000100800 */
[----:B--2---:R-:W-:-:S05]  /*58580*/  IMAD.WIDE R22, R2, 0x2, R8 ;  /* 0x0000000202167825 */ /* 0x004fca00078e0208 */
[----:B----4-:R0:W-:Y:S04]  /*58590*/  @P3 STG.E.U16 [R22.64], R27 ;  /* 0x0000001b16003986 */ /* 0x0101e8000c10150a */
[----:B0-----:R-:W2:Y:S04]  /*585a0*/  LDL R22, [R1+0x13ec] ;  /* 0x0013ec0001167983 */ /* 0x001ea80000100800 */
[----:B------:R-:W4:Y:S01]  /*585b0*/  LDL.LU R23, [R1+0xc] ;  /* 0x00000c0001177983 */ /* 0x000f220000300800 */
[----:B------:R-:W-:Y:S02]  /*585c0*/  ISETP.LT.AND P5, PT, R0, c[0x0][0x178], !P2 ;  /* 0x00005e0000007a0c */ /* 0x000fe400057a1270 */
[----:B------:R-:W-:-:S02]  /*585d0*/  IADD3 R0, R2, c[0x0][0x198], RZ ;  /* 0x0000660002007a10 */ /* 0x000fc40007ffe0ff */
[----:B------:R-:W-:Y:S02]  /*585e0*/  ISETP.LT.AND P3, PT, R24, c[0x0][0x178], !P2 ;  /* 0x00005e0018007a0c */ /* 0x000fe40005761270 */
[----:B-----5:R-:W-:Y:S01]  /*585f0*/  ISETP.LT.AND P0, PT, R21, c[0x0][0x178], !P2 ;  /* 0x00005e0015007a0c */ /* 0x020fe20005701270 */
[----:B---3--:R-:W-:Y:S01]  /*58600*/  IMAD.WIDE R20, R2, 0x2, R6 ;  /* 0x0000000202147825 */ /* 0x008fe200078e0206 */
[----:B------:R-:W-:Y:S02]  /*58610*/  PRMT R2, R27, 0x7632, R2 ;  /* 0x000076321b027816 */ /* 0x000fe40000000002 */
[----:B------:R-:W3:Y:S04]  /*58620*/  LDL.LU R27, [R1+0x239c] ;  /* 0x00239c00011b7983 */ /* 0x000ee80000300800 */
[----:B------:R-:W-:Y:S04]  /*58630*/  STL [R1+0x237c], R28 ;  /* 0x00237c1c01007387 */ /* 0x000fe80000100800 */
[----:B----4-:R0:W-:Y:S01]  /*58640*/  @P1 STG.E.U16 [R20.64], R23 ;  /* 0x0000001714001986 */ /* 0x0101e2000c10150a */
[----:B------:R-:W-:Y:S01]  /*58650*/  ISETP.LT.AND P1, PT, R25, c[0x0][0x178], !P2 ;  /* 0x00005e0019007a0c */ /* 0x000fe20005721270 */
[----:B------:R-:W-:-:S05]  /*58660*/  IMAD.WIDE R24, R0, 0x2, R18 ;  /* 0x0000000200187825 */ /* 0x000fca00078e0212 */
[----:B------:R1:W-:Y:S01]  /*58670*/  @P0 STG.E.U16 [R24.64], R28 ;  /* 0x0000001c18000986 */ /* 0x0003e2000c10150a */
[----:B0-----:R-:W-:-:S05]  /*58680*/  IMAD.WIDE R20, R0, 0x2, R16 ;  /* 0x0000000200147825 */ /* 0x001fca00078e0210 */
[----:B------:R-:W-:Y:S01]  /*58690*/  @P5 STG.E.U16 [R20.64], R29 ;  /* 0x0000001d14005986 */ /* 0x000fe2000c10150a */
[----:B-1----:R-:W-:-:S03]  /*586a0*/  IMAD.WIDE R24, R0, 0x2, R14 ;  /* 0x0000000200187825 */ /* 0x002fc600078e020e */
[----:B------:R-:W4:Y:S04]  /*586b0*/  LDL R28, [R1+0x13fc] ;  /* 0x0013fc00011c7983 */ /* 0x000f280000100800 */
[----:B------:R0:W-:Y:S04]  /*586c0*/  STL [R1+0x2394], R15 ;  /* 0x0023940f01007387 */ /* 0x0001e80000100800 */
[----:B0-----:R-:W5:Y:S04]  /*586d0*/  LDL R15, [R1+0x1400] ;  /* 0x00140000010f7983 */ /* 0x001f680000100800 */
[----:B------:R-:W3:Y:S01]  /*586e0*/  LDL.LU R29, [R1+0x2398] ;  /* 0x00239800011d7983 */ /* 0x000ee20000300800 */
[----:B--2---:R-:W-:-:S02]  /*586f0*/  ISETP.LT.AND P6, PT, R22, c[0x0][0x178], !P2 ;  /* 0x00005e0016007a0c */ /* 0x004fc400057c1270 */
[----:B------:R-:W-:Y:S01]  /*58700*/  PRMT R3, R23, 0x7632, R3 ;  /* 0x0000763217037816 */ /* 0x000fe20000000003 */
[----:B------:R-:W-:-:S04]  /*58710*/  IMAD.WIDE R22, R0, 0x2, R4 ;  /* 0x0000000200167825 */ /* 0x000fc800078e0204 */
[----:B------:R-:W-:-:S06]  /*58720*/  IMAD.WIDE R20, R0, 0x2, R12 ;  /* 0x0000000200147825 */ /* 0x000fcc00078e020c */
[----:B---3--:R0:W-:Y:S04]  /*58730*/  @P6 STG.E.U16 [R22.64], R29 ;  /* 0x0000001d16006986 */ /* 0x0081e8000c10150a */
[----:B------:R1:W-:Y:S04]  /*58740*/  @P3 STG.E.U16 [R24.64], R27 ;  /* 0x0000001b18003986 */ /* 0x0003e8000c10150a */
[----:B0-----:R-:W2:Y:S04]  /*58750*/  LDL R22, [R1+0x13ec] ;  /* 0x0013ec0001167983 */ /* 0x001ea80000100800 */
[----:B------:R-:W3:Y:S04]  /*58760*/  LDL R23, [R1+0x1188] ;  /* 0x0011880001177983 */ /* 0x000ee80000100800 */
[----:B------:R0:W-:Y:S04]  /*58770*/  STL [R1+0x2320], R29 ;  /* 0x0023201d01007387 */ /* 0x0001e80000100800 */
[----:B-1----:R-:W3:Y:S01]  /*58780*/  LDL R27, [R1+0x1404] ;  /* 0x00140400011b7983 */ /* 0x002ee20000100800 */
[----:B-----5:R-:W-:-:S03]  /*58790*/  ISETP.LT.AND P6, PT, R15, c[0x0][0x178], !P2 ;  /* 0x00005e000f007a0c */ /* 0x020fc600057c1270 */
[----:B------:R-:W5:Y:S04]  /*587a0*/  LDL R24, [R1+0x1220] ;  /* 0x0012200001187983 */ /* 0x000f680000100800 */
[----:B------:R-:W5:Y:S04]  /*587b0*/  LDL R25, [R1+0x13e8] ;  /* 0x0013e80001197983 */ /* 0x000f680000100800 */
[----:B0-----:R-:W5:Y:S04]  /*587c0*/  LDL R29, [R1+0x13f0] ;  /* 0x0013f000011d7983 */ /* 0x001f680000100800 */
[----:B------:R-:W5:Y:S04]  /*587d0*/  LDL R15, [R1+0x21c] ;  /* 0x00021c00010f7983 */ /* 0x000f680000100800 */
[----:B------:R0:W-:Y:S04]  /*587e0*/  @P1 STG.E.U16 [R20.64], R26 ;  /* 0x0000001a14001986 */ /* 0x0001e8000c10150a */
[----:B------:R1:W-:Y:S01]  /*587f0*/  STL [R1+0x2390], R8 ;  /* 0x0023900801007387 */ /* 0x0003e20000100800 */
[----:B0-----:R-:W-:-:S03]  /*58800*/  IMAD.WIDE R20, R0, 0x2, R8 ;  /* 0x0000000200147825 */ /* 0x001fc600078e0208 */
[----:B-1----:R-:W5:Y:S01]  /*58810*/  LDL.LU.S16 R8, [R1+0x4] ;  /* 0x0000040001087983 */ /* 0x002f620000300600 */
[----:B----4-:R-:W-:Y:S02]  /*58820*/  ISETP.LT.AND P0, PT, R28, c[0x0][0x178], !P2 ;  /* 0x00005e001c007a0c */ /* 0x010fe40005701270 */
[----:B------:R-:W-:Y:S01]  /*58830*/  IADD3 R26, R0, c[0x0][0x198], RZ ;  /* 0x00006600001a7a10 */ /* 0x000fe20007ffe0ff */
[----:B------:R0:W-:Y:S04]  /*58840*/  STL [R1+0x238c], R9 ;  /* 0x00238c0901007387 */ /* 0x0001e80000100800 */
[----:B0-----:R-:W4:Y:S01]  /*58850*/  LDL R9, [R1+0x8c] ;  /* 0x00008c0001097983 */ /* 0x001f220000100800 */
[----:B--2---:R-:W-:Y:S02]  /*58860*/  ISETP.LT.AND P1, PT, R22, c[0x0][0x178], !P4 ;  /* 0x00005e0016007a0c */ /* 0x004fe40006721270 */
[----:B---3--:R-:W-:Y:S01]  /*58870*/  ISETP.LT.AND P5, PT, R23, c[0x0][0x178], !P4 ;  /* 0x00005e0017007a0c */ /* 0x008fe200067a1270 */
[----:B------:R-:W-:Y:S01]  /*58880*/  IMAD.WIDE R22, R0, 0x2, R10 ;  /* 0x0000000200167825 */ /* 0x000fe200078e020a */
[----:B------:R-:W-:-:S02]  /*58890*/  ISETP.LT.AND P2, PT, R27, c[0x0][0x178], !P2 ;  /* 0x00005e001b007a0c */ /* 0x000fc40005741270 */
[----:B-----5:R-:W-:Y:S02]  /*588a0*/  IADD3 R27, R24, 0x1b, RZ ;  /* 0x0000001b181b7810 */ /* 0x020fe40007ffe0ff */
[----:B------:R-:W-:Y:S01]  /*588b0*/  ISETP.LT.AND P3, PT, R25, c[0x0][0x178], !P4 ;  /* 0x00005e0019007a0c */ /* 0x000fe20006761270 */
[----:B------:R-:W-:Y:S02]  /*588c0*/  IMAD.WIDE R24, R0, 0x2, R6 ;  /* 0x0000000200187825 */ /* 0x000fe400078e0206 */
[----:B------:R-:W2:Y:S04]  /*588d0*/  LDL R0, [R1+0x20c] ;  /* 0x00020c0001007983 */ /* 0x000ea80000100800 */
[----:B------:R0:W-:Y:S04]  /*588e0*/  @P0 STG.E.U16 [R22.64], R8 ;  /* 0x0000000816000986 */ /* 0x0001e8000c10150a */
[----:B------:R-:W-:Y:S04]  /*588f0*/  @P6 STG.E.U16 [R20.64], R2 ;  /* 0x0000000214006986 */ /* 0x000fe8000c10150a */
[----:B------:R1:W-:Y:S01]  /*58900*/  @P2 STG.E.U16 [R24.64], R3 ;  /* 0x0000000318002986 */ /* 0x0003e2000c10150a */
[----:B------:R-:W-:-:S03]  /*58910*/  ISETP.LT.AND P2, PT, R29, c[0x0][0x178], !P4 ;  /* 0x00005e001d007a0c */ /* 0x000fc60006741270 */
[----:B0-----:R-:W3:Y:S04]  /*58920*/  LDL R8, [R1+0x9c] ;  /* 0x00009c0001087983 */ /* 0x001ee80000100800 */
[----:B-1----:R-:W5:Y:S04]  /*58930*/  LDL R24, [R1+0x1220] ;  /* 0x0012200001187983 */ /* 0x002f680000100800 */
[----:B------:R-:W2:Y:S04]  /*58940*/  LDL R25, [R1+0x13ec] ;  /* 0x0013ec0001197983 */ /* 0x000ea80000100800 */
[----:B------:R0:W-:Y:S04]  /*58950*/  STL [R1+0x2380], R29 ;  /* 0x0023801d01007387 */ /* 0x0001e80000100800 */
[----:B0-----:R-:W2:Y:S01]  /*58960*/  LDL R29, [R1+0x7c] ;  /* 0x00007c00011d7983 */ /* 0x001ea20000100800 */
[----:B------:R-:W-:-:S04]  /*58970*/  IMAD.WIDE R20, R26, 0x2, R18 ;  /* 0x000000021a147825 */ /* 0x000fc800078e0212 */
[C---:B------:R-:W-:Y:S01]  /*58980*/  IMAD.WIDE R22, R26.reuse, 0x2, R4 ;  /* 0x000000021a167825 */ /* 0x040fe200078e0204 */
[----:B------:R-:W-:Y:S04]  /*58990*/  @P5 STG.E.U16 [R20.64], R15 ;  /* 0x0000000f14005986 */ /* 0x000fe8000c10150a */
[----:B--2---:R0:W-:Y:S04]  /*589a0*/  STL [R1+0x2384], R29 ;  /* 0x0023841d01007387 */ /* 0x0041e80000100800 */
[----:B0-----:R-:W2:Y:S04]  /*589b0*/  LDL.LU R29, [R1+0x1ac] ;  /* 0x0001ac00011d7983 */ /* 0x001ea80000300800 */
[----:B------:R0:W-:Y:S04]  /*589c0*/  STL [R1+0x2388], R5 ;  /* 0x0023880501007387 */ /* 0x0001e80000100800 */
[----:B0-----:R-:W2:Y:S04]  /*589d0*/  LDL.LU R5, [R1+0x1bc] ;  /* 0x0001bc0001057983 */ /* 0x001ea80000300800 */
[----:B------:R-:W3:Y:S04]  /*589e0*/  LDL.LU R15, [R1+0x2394] ;  /* 0x00239400010f7983 */ /* 0x000ee80000300800 */
[----:B------:R-:W3:Y:S04]  /*589f0*/  LDL R20, [R1+0x13f8] ;  /* 0x0013f80001147983 */ /* 0x000ee80000100800 */
[----:B------:R-:W4:Y:S01]  /*58a00*/  LDL R21, [R1+0x1400] ;  /* 0x0014000001157983 */ /* 0x000f220000100800 */
[----:B------:R-:W-:Y:S01]  /*58a10*/  IMAD.WIDE R2, R26, 0x2, R16 ;  /* 0x000000021a027825 */ /* 0x000fe200078e0210 */
[----:B------:R-:W-:-:S04]  /*58a20*/  ISETP.LT.AND P6, PT, R28, c[0x0][0x178], !P4 ;  /* 0x00005e001c007a0c */ /* 0x000fc800067c1270 */
[----:B------:R5:W-:Y:S02]  /*58a30*/  @P3 STG.E.U16 [R2.64], R0 ;  /* 0x0000000002003986 */ /* 0x000be4000c10150a */
[C---:B-----5:R-:W-:Y:S02]  /*58a40*/  IADD3 R0, R24.reuse, 0x1c, RZ ;  /* 0x0000001c18007810 */ /* 0x060fe40007ffe0ff */
[----:B------:R-:W-:Y:S02]  /*58a50*/  IADD3 R24, R24, 0x1d, RZ ;  /* 0x0000001d18187810 */ /* 0x000fe40007ffe0ff */
[----:B------:R-:W-:Y:S02]  /*58a60*/  ISETP.GE.AND P3, PT, R0, c[0x0][0x17c], PT ;  /* 0x00005f0000007a0c */ /* 0x000fe40003f66270 */
[----:B------:R-:W5:Y:S04]  /*58a70*/  LDL.LU R0, [R1+0x21c] ;  /* 0x00021c0001007983 */ /* 0x000f680000300800 */
[----:B--2---:R0:W-:Y:S01]  /*58a80*/  @P1 STG.E.U16 [R22.64], R5 ;  /* 0x0000000516001986 */ /* 0x0041e2000c10150a */
[----:B---3--:R-:W-:Y:S01]  /*58a90*/  ISETP.LT.AND P5, PT, R20, c[0x0][0x178], !P4 ;  /* 0x00005e0014007a0c */ /* 0x008fe200067a1270 */
[----:B------:R-:W-:Y:S01]  /*58aa0*/  IMAD.WIDE R2, R26, 0x2, R14 ;  /* 0x000000021a027825 */ /* 0x000fe200078e020e */
[----:B----4-:R-:W-:-:S03]  /*58ab0*/  ISETP.LT.AND P1, PT, R21, c[0x0][0x178], !P4 ;  /* 0x00005e0015007a0c */ /* 0x010fc60006721270 */
[----:B------:R-:W-:Y:S01]  /*58ac0*/  IMAD.WIDE R20, R26, 0x2, R12 ;  /* 0x000000021a147825 */ /* 0x000fe200078e020c */
[----:B------:R-:W-:Y:S01]  /*58ad0*/  @P2 STG.E.U16 [R2.64], R29 ;  /* 0x0000001d02002986 */ /* 0x000fe2000c10150a */
[----:B------:R-:W-:Y:S02]  /*58ae0*/  ISETP.GE.AND P2, PT, R24, c[0x0][0x17c], PT ;  /* 0x00005f0018007a0c */ /* 0x000fe40003f46270 */
[----:B0-----:R-:W-:Y:S01]  /*58af0*/  IMAD.WIDE R22, R26, 0x2, R10 ;  /* 0x000000021a167825 */ /* 0x001fe200078e020a */
[----:B------:R-:W2:Y:S04]  /*58b00*/  LDL R24, [R1+0x6c] ;  /* 0x00006c0001187983 */ /* 0x000ea80000100800 */
[----:B------:R0:W-:Y:S04]  /*58b10*/  @P5 STG.E.U16 [R20.64], R8 ;  /* 0x0000000814005986 */ /* 0x0001e8000c10150a */
[----:B------:R1:W-:Y:S04]  /*58b20*/  @P6 STG.E.U16 [R22.64], R9 ;  /* 0x0000000916006986 */ /* 0x0003e8000c10150a */
[----:B0-----:R-:W3:Y:S04]  /*58b30*/  LDL.LU R8, [R1+0x2390] ;  /* 0x0023900001087983 */ /* 0x001ee80000300800 */
[----:B------:R-:W4:Y:S04]  /*58b40*/  LDL R20, [R1+0x1404] ;  /* 0x0014040001147983 */ /* 0x000f280000100800 */
[----:B------:R-:W2:Y:S04]  /*58b50*/  LDL R21, [R1+0x1188] ;  /* 0x0011880001157983 */ /* 0x000ea80000100800 */
[----:B-1----:R-:W3:Y:S01]  /*58b60*/  LDL.LU R9, [R1+0x238c] ;  /* 0x00238c0001097983 */ /* 0x002ee20000300800 */
[----:B------:R-:W-:-:S02]  /*58b70*/  ISETP.GE.AND P0, PT, R27, c[0x0][0x17c], PT ;  /* 0x00005f001b007a0c */ /* 0x000fc40003f06270 */
[----:B-----5:R-:W-:Y:S01]  /*58b80*/  PRMT R2, R0, 0x7632, R2 ;  /* 0x0000763200027816 */ /* 0x020fe20000000002 */
[----:B------:R-:W5:Y:S01]  /*58b90*/  LDL R22, [R1+0x13e8] ;  /* 0x0013e80001167983 */ /* 0x000f620000100800 */
[----:B------:R-:W-:Y:S02]  /*58ba0*/  IADD3 R0, R26, c[0x0][0x198], RZ ;  /* 0x000066001a007a10 */ /* 0x000fe40007ffe0ff */
[----:B------:R-:W-:Y:S01]  /*58bb0*/  PRMT R3, R5, 0x7632, R3 ;  /* 0x0000763205037816 */ /* 0x000fe20000000003 */
[----:B------:R-:W5:Y:S04]  /*58bc0*/  LDL.LU R23, [R1+0x20c] ;  /* 0x00020c0001177983 */ /* 0x000f680000300800 */
[----:B------:R-:W5:Y:S01]  /*58bd0*/  LDL.LU R5, [R1+0x2388] ;  /* 0x0023880001057983 */ /* 0x000f620000300800 */
[----:B----4-:R-:W-:-:S02]  /*58be0*/  ISETP.LT.AND P4, PT, R20, c[0x0][0x178], !P4 ;  /* 0x00005e0014007a0c */ /* 0x010fc40006781270 */
[----:B--2---:R-:W-:Y:S01]  /*58bf0*/  ISETP.LT.AND P5, PT, R21, c[0x0][0x178], !P0 ;  /* 0x00005e0015007a0c */ /* 0x004fe200047a1270 */
[----:B---3--:R-:W-:-:S05]  /*58c00*/  IMAD.WIDE R20, R26, 0x2, R8 ;  /* 0x000000021a147825 */ /* 0x008fca00078e0208 */
[----:B------:R0:W-:Y:S02]  /*58c10*/  @P1 STG.E.U16 [R20.64], R24 ;  /* 0x0000001814001986 */ /* 0x0001e4000c10150a */
[----:B0-----:R-:W-:Y:S01]  /*58c20*/  IMAD.WIDE R20, R26, 0x2, R6 ;  /* 0x000000021a147825 */ /* 0x001fe200078e0206 */
[----:B------:R-:W-:Y:S02]  /*58c30*/  PRMT R26, R29, 0x7632, R26 ;  /* 0x000076321d1a7816 */ /* 0x000fe4000000001a */
[----:B------:R-:W2:Y:S01]  /*58c40*/  LDL.LU R29, [R1+0x2384] ;  /* 0x00238400011d7983 */ /* 0x000ea20000300800 */
[----:B-----5:R-:W-:Y:S02]  /*58c50*/  ISETP.LT.AND P6, PT, R22, c[0x0][0x178], !P0 ;  /* 0x00005e0016007a0c */ /* 0x020fe400047c1270 */
[----:B------:R-:W-:Y:S01]  /*58c60*/  PRMT R27, R23, 0x7632, R27 ;  /* 0x00007632171b7816 */ /* 0x000fe2000000001b */
[C---:B------:R-:W-:Y:S01]  /*58c70*/  IMAD.WIDE R22, R0.reuse, 0x2, R18 ;  /* 0x0000000200167825 */ /* 0x040fe200078e0212 */
[----:B------:R-:W-:Y:S01]  /*58c80*/  ISETP.LT.AND P1, PT, R25, c[0x0][0x178], !P0 ;  /* 0x00005e0019007a0c */ /* 0x000fe20004721270 */
[----:B--2---:R0:W-:Y:S04]  /*58c90*/  @P4 STG.E.U16 [R20.64], R29 ;  /* 0x0000001d14004986 */ /* 0x0041e8000c10150a */
[----:B------:R1:W-:Y:S04]  /*58ca0*/  @P5 STG.E.U16 [R22.64], R2 ;  /* 0x0000000216005986 */ /* 0x0003e8000c10150a */
[----:B0-----:R-:W2:Y:S04]  /*58cb0*/  LDL.LU R29, [R1+0x2380] ;  /* 0x00238000011d7983 */ /* 0x001ea80000300800 */
[----:B------:R-:W3:Y:S04]  /*58cc0*/  LDL R21, [R1+0x13f8] ;  /* 0x0013f80001157983 */ /* 0x000ee80000100800 */
[----:B-1----:R-:W4:Y:S04]  /*58cd0*/  LDL.LU R22, [R1+0x6c] ;  /* 0x00006c0001167983 */ /* 0x002f280000300800 */
[----:B------:R-:W5:Y:S01]  /*58ce0*/  LDL R23, [R1+0x1400] ;  /* 0x0014000001177983 */ /* 0x000f620000100800 */
[----:B------:R-:W-:Y:S01]  /*58cf0*/  IMAD.WIDE R24, R0, 0x2, R16 ;  /* 0x0000000200187825 */ /* 0x000fe200078e0210 */
[----:B------:R-:W-:-:S04]  /*58d00*/  ISETP.LT.AND P5, PT, R28, c[0x0][0x178], !P0 ;  /* 0x00005e001c007a0c */ /* 0x000fc800047a1270 */
[----:B------:R0:W-:Y:S04]  /*58d10*/  @P6 STG.E.U16 [R24.64], R27 ;  /* 0x0000001b18006986 */ /* 0x0001e8000c10150a */
[----:B0-----:R-:W2:Y:S04]  /*58d20*/  LDL.LU R24, [R1+0x9c] ;  /* 0x00009c0001187983 */ /* 0x001ea80000300800 */
[----:B------:R-:W2:Y:S04]  /*58d30*/  LDL.LU R25, [R1+0x8c] ;  /* 0x00008c0001197983 */ /* 0x000ea80000300800 */
[----:B------:R-:W2:Y:S04]  /*58d40*/  LDL.LU R28, [R1+0x237c] ;  /* 0x00237c00011c7983 */ /* 0x000ea80000300800 */
[----:B------:R-:W-:Y:S01]  /*58d50*/  STL [R1+0x2378], R15 ;  /* 0x0023780f01007387 */ /* 0x000fe20000100800 */
[----:B---3--:R-:W-:Y:S01]  /*58d60*/  ISETP.LT.AND P4, PT, R21, c[0x0][0x178], !P0 ;  /* 0x00005e0015007a0c */ /* 0x008fe20004781270 */
[----:B------:R-:W-:Y:S01]  /*58d70*/  IMAD.WIDE R20, R0, 0x2, R4 ;  /* 0x0000000200147825 */ /* 0x000fe200078e0204 */
[----:B----4-:R-:W-:-:S04]  /*58d80*/  PRMT R2, R22, 0x7632, R2 ;  /* 0x0000763216027816 */ /* 0x010fc80000000002 */
[----:B------:R0:W-:Y:S01]  /*58d90*/  @P1 STG.E.U16 [R20.64], R3 ;  /* 0x0000000314001986 */ /* 0x0001e2000c10150a */
[----:B-----5:R-:W-:Y:S01]  /*58da0*/  ISETP.LT.AND P1, PT, R23, c[0x0][0x178], !P0 ;  /* 0x00005e0017007a0c */ /* 0x020fe20004721270 */
[----:B------:R-:W-:-:S04]  /*58db0*/  IMAD.WIDE R22, R0, 0x2, R12 ;  /* 0x0000000200167825 */ /* 0x000fc800078e020c */
[----:B0-----:R-:W-:Y:S02]  /*58dc0*/  IMAD.WIDE R20, R0, 0x2, R14 ;  /* 0x0000000200147825 */ /* 0x001fe400078e020e */
[----:B------:R-:W3:Y:S04]  /*58dd0*/  LDL R15, [R1+0x28c] ;  /* 0x00028c00010f7983 */ /* 0x000ee80000100800 */
[----:B------:R0:W-:Y:S04]  /*58de0*/  STL [R1+0x2374], R12 ;  /* 0x0023740c01007387 */ /* 0x0001e80000100800 */
[----:B0-----:R-:W4:Y:S04]  /*58df0*/  LDL.LU R12, [R1+0x7c] ;  /* 0x00007c00010c7983 */ /* 0x001f280000300800 */
[----:B------:R0:W-:Y:S04]  /*58e00*/  STL [R1+0x2370], R13 ;  /* 0x0023700d01007387 */ /* 0x0001e80000100800 */
[----:B0-----:R-:W5:Y:S01]  /*58e10*/  LDL R13, [R1+0x1404] ;  /* 0x00140400010d7983 */ /* 0x001f620000100800 */
[----:B--2---:R-:W-:-:S02]  /*58e20*/  ISETP.LT.AND P6, PT, R29, c[0x0][0x178], !P0 ;  /* 0x00005e001d007a0c */ /* 0x004fc400047c1270 */
[----:B------:R-:W-:-:S11]  /*58e30*/  PRMT R27, R24, 0x7632, R27 ;  /* 0x00007632181b7816 */ /* 0x000fd6000000001b */
[----:B------:R0:W-:Y:S04]  /*58e40*/  @P6 STG.E.U16 [R20.64], R26 ;  /* 0x0000001a14006986 */ /* 0x0001e8000c10150a */
[----:B------:R-:W-:Y:S04]  /*58e50*/  @P4 STG.E.U16 [R22.64], R27 ;  /* 0x0000001b16004986 */ /* 0x000fe8000c10150a */
[----:B0-----:R-:W2:Y:S01]  /*58e60*/  LDL R21, [R1+0x1188] ;  /* 0x0011880001157983 */ /* 0x001ea20000100800 */
[----:B----4-:R-:W-:-:S03]  /*58e70*/  PRMT R3, R12, 0x7632, R3 ;  /* 0x000076320c037816 */ /* 0x010fc60000000003 */
[----:B------:R-:W4:Y:S04]  /*58e80*/  LDL R12, [R1+0x27c] ;  /* 0x00027c00010c7983 */ /* 0x000f280000100800 */
[----:B------:R0:W-:Y:S01]  /*58e90*/  STL [R1+0x2360], R26 ;  /* 0x0023601a01007387 */ /* 0x0001e20000100800 */
[----:B-----5:R-:W-:-:S03]  /*58ea0*/  ISETP.LT.AND P0, PT, R13, c[0x0][0x178], !P0 ;  /* 0x00005e000d007a0c */ /* 0x020fc60004701270 */
[----:B0-----:R-:W5:Y:S04]  /*58eb0*/  LDL.LU R26, [R1+0x23c] ;  /* 0x00023c00011a7983 */ /* 0x001f680000300800 */
[----:B------:R-:W2:Y:S04]  /*58ec0*/  LDL R13, [R1+0x13f8] ;  /* 0x0013f800010d7983 */ /* 0x000ea80000100800 */
[----:B------:R-:W2:Y:S04]  /*58ed0*/  LDL R23, [R1+0x13ec] ;  /* 0x0013ec0001177983 */ /* 0x000ea80000100800 */
[----:B------:R0:W-:Y:S04]  /*58ee0*/  STL [R1+0x2364], R27 ;  /* 0x0023641b01007387 */ /* 0x0001e80000100800 */
[----:B0-----:R-:W2:Y:S01]  /*58ef0*/  LDL R27, [R1+0x13e8] ;  /* 0x0013e800011b7983 */ /* 0x001ea20000100800 */
[----:B------:R-:W-:Y:S01]  /*58f00*/  PRMT R28, R25, 0x7632, R28 ;  /* 0x00007632191c7816 */ /* 0x000fe2000000001c */
[C---:B------:R-:W-:Y:S01]  /*58f10*/  IMAD.WIDE R24, R0.reuse, 0x2, R10 ;  /* 0x0000000200187825 */ /* 0x040fe200078e020a */
[----:B--2---:R-:W-:Y:S01]  /*58f20*/  ISETP.LT.AND P6, PT, R27, c[0x0][0x178], !P3 ;  /* 0x00005e001b007a0c */ /* 0x004fe20005fc1270 */
[----:B------:R0:W-:Y:S04]  /*58f30*/  STL [R1+0x2368], R27 ;  /* 0x0023681b01007387 */ /* 0x0001e80000100800 */
[----:B0-----:R-:W2:Y:S01]  /*58f40*/  LDL R27, [R1+0xcc] ;  /* 0x0000cc00011b7983 */ /* 0x001ea20000100800 */
[----:B------:R-:W-:Y:S01]  /*58f50*/  ISETP.LT.AND P4, PT, R21, c[0x0][0x178], !P3 ;  /* 0x00005e0015007a0c */ /* 0x000fe20005f81270 */
[----:B------:R-:W-:-:S02]  /*58f60*/  IMAD.WIDE R20, R0, 0x2, R8 ;  /* 0x0000000200147825 */ /* 0x000fc400078e0208 */
[----:B------:R0:W-:Y:S01]  /*58f70*/  @P5 STG.E.U16 [R24.64], R28 ;  /* 0x0000001c18005986 */ /* 0x0001e2000c10150a */
[----:B------:R-:W-:Y:S01]  /*58f80*/  ISETP.LT.AND P5, PT, R23, c[0x0][0x178], !P3 ;  /* 0x00005e0017007a0c */ /* 0x000fe20005fa1270 */
[C---:B------:R-:W-:Y:S01]  /*58f90*/  IMAD.WIDE R22, R0.reuse, 0x2, R6 ;  /* 0x0000000200167825 */ /* 0x040fe200078e0206 */
[----:B0-----:R-:W-:Y:S01]  /*58fa0*/  IADD3 R25, R0, c[0x0][0x198], RZ ;  /* 0x0000660000197a10 */ /* 0x001fe20007ffe0ff */
[----:B--2---:R0:W-:Y:S04]  /*58fb0*/  STL [R1+0x236c], R27 ;  /* 0x00236c1b01007387 */ /* 0x0041e80000100800 */
[----:B------:R-:W2:Y:S04]  /*58fc0*/  LDL R0, [R1+0x1220] ;  /* 0x0012200001007983 */ /* 0x000ea80000100800 */
[----:B------:R1:W-:Y:S04]  /*58fd0*/  @P1 STG.E.U16 [R20.64], R2 ;  /* 0x0000000214001986 */ /* 0x0003e8000c10150a */
[----:B------:R3:W-:Y:S04]  /*58fe0*/  @P0 STG.E.U16 [R22.64], R3 ;  /* 0x0000000316000986 */ /* 0x0007e8000c10150a */
[----:B0-----:R-:W5:Y:S01]  /*58ff0*/  LDL R27, [R1+0xdc] ;  /* 0x0000dc00011b7983 */ /* 0x001f620000100800 */
[----:B-1----:R-:W-:-:S04]  /*59000*/  IMAD.WIDE R20, R25, 0x2, R18 ;  /* 0x0000000219147825 */ /* 0x002fc800078e0212 */
[----:B---3--:R-:W-:Y:S01]  /*59010*/  IMAD.WIDE R2, R25, 0x2, R16 ;  /* 0x0000000219027825 */ /* 0x008fe200078e0210 */
[----:B------:R0:W-:Y:S04]  /*59020*/  @P4 STG.E.U16 [R20.64], R15 ;  /* 0x0000000f14004986 */ /* 0x0001e8000c10150a */
[----:B----4-:R1:W-:Y:S01]  /*59030*/  @P6 STG.E.U16 [R2.64], R12 ;  /* 0x0000000c02006986 */ /* 0x0103e2000c10150a */
[----:B--2---:R-:W-:-:S04]  /*59040*/  IADD3 R0, R0, 0x1e, RZ ;  /* 0x0000001e00007810 */ /* 0x004fc80007ffe0ff */
[----:B------:R-:W-:Y:S02]  /*59050*/  ISETP.GE.AND P0, PT, R0, c[0x0][0x17c], PT ;  /* 0x00005f0000007a0c */ /* 0x000fe40003f06270 */
[----:B------:R-:W2:Y:S04]  /*59060*/  LDL R0, [R1+0x1220] ;  /* 0x0012200001007983 */ /* 0x000ea80000100800 */
[----:B0-----:R-:W3:Y:S04]  /*59070*/  LDL.LU R15, [R1+0x2378] ;  /* 0x00237800010f7983 */ /* 0x001ee80000300800 */
[----:B-1----:R-:W4:Y:S04]  /*59080*/  LDL.LU R12, [R1+0x2374] ;  /* 0x00237400010c7983 */ /* 0x002f280000300800 */
[----:B------:R-:W2:Y:S04]  /*59090*/  LDL.LU R2, [R1+0x27c] ;  /* 0x00027c0001027983 */ /* 0x000ea80000300800 */
[----:B------:R-:W2:Y:S01]  /*590a0*/  LDL.LU R3, [R1+0x22c] ;  /* 0x00022c0001037983 */ /* 0x000ea20000300800 */
[----:B------:R-:W-:Y:S01]  /*590b0*/  ISETP.LT.AND P1, PT, R29, c[0x0][0x178], !P3 ;  /* 0x00005e001d007a0c */ /* 0x000fe20005f21270 */
[----:B------:R-:W-:-:S04]  /*590c0*/  IMAD.WIDE R22, R25, 0x2, R4 ;  /* 0x0000000219167825 */ /* 0x000fc800078e0204 */
[----:B---3--:R-:W-:Y:S01]  /*590d0*/  IMAD.WIDE R20, R25, 0x2, R14 ;  /* 0x0000000219147825 */ /* 0x008fe200078e020e */
[----:B--2---:R0:W-:Y:S01]  /*590e0*/  @P5 STG.E.U16 [R22.64], R3 ;  /* 0x0000000316005986 */ /* 0x0041e2000c10150a */
[----:B------:R-:W-:-:S06]  /*590f0*/  ISETP.LT.AND P5, PT, R13, c[0x0][0x178], !P3 ;  /* 0x00005e000d007a0c */ /* 0x000fcc0005fa1270 */
[----:B-----5:R1:W-:Y:S04]  /*59100*/  @P1 STG.E.U16 [R20.64], R26 ;  /* 0x0000001a14001986 */ /* 0x0203e8000c10150a */
[----:B0-----:R-:W2:Y:S04]  /*59110*/  LDL.LU R22, [R1+0x28c] ;  /* 0x00028c0001167983 */ /* 0x001ea80000300800 */
[----:B------:R-:W3:Y:S04]  /*59120*/  LDL R23, [R1+0x1404] ;  /* 0x0014040001177983 */ /* 0x000ee80000100800 */
[----:B------:R-:W5:Y:S04]  /*59130*/  LDL.LU R13, [R1+0x2370] ;  /* 0x00237000010d7983 */ /* 0x000f680000300800 */
[----:B-1----:R-:W2:Y:S04]  /*59140*/  LDL R20, [R1+0x13fc] ;  /* 0x0013fc0001147983 */ /* 0x002ea80000100800 */
[----:B------:R-:W3:Y:S04]  /*59150*/  LDL R21, [R1+0x1400] ;  /* 0x0014000001157983 */ /* 0x000ee80000100800 */
[----:B----4-:R0:W-:Y:S01]  /*59160*/  STL [R1+0x235c], R12 ;  /* 0x00235c0c01007387 */ /* 0x0101e20000100800 */
[----:B--2---:R-:W-:-:S02]  /*59170*/  ISETP.LT.AND P4, PT, R20, c[0x0][0x178], !P3 ;  /* 0x00005e0014007a0c */ /* 0x004fc40005f81270 */
[----:B---3--:R-:W-:Y:S01]  /*59180*/  ISETP.LT.AND P6, PT, R21, c[0x0][0x178], !P3 ;  /* 0x00005e0015007a0c */ /* 0x008fe20005fc1270 */
[----:B-----5:R-:W-:Y:S02]  /*59190*/  IMAD.WIDE R20, R25, 0x2, R12 ;  /* 0x0000000219147825 */ /* 0x020fe400078e020c */
[----:B0-----:R-:W2:Y:S04]  /*591a0*/  LDL R12, [R1+0x13fc] ;  /* 0x0013fc00010c7983 */ /* 0x001ea80000100800 */
[----:B------:R0:W-:Y:S04]  /*591b0*/  STL [R1+0x2358], R13 ;  /* 0x0023580d01007387 */ /* 0x0001e80000100800 */
[----:B------:R1:W-:Y:S04]  /*591c0*/  @P5 STG.E.U16 [R20.64], R27 ;  /* 0x0000001b14005986 */ /* 0x0003e8000c10150a */
[----:B0-----:R-:W3:Y:S04]  /*591d0*/  LDL.LU R13, [R1+0xbc] ;  /* 0x0000bc00010d7983 */ /* 0x001ee80000300800 */
[----:B-1----:R-:W4:Y:S01]  /*591e0*/  LDL.LU R27, [R1+0x236c] ;  /* 0x00236c00011b7983 */ /* 0x002f220000300800 */
[----:B------:R-:W-:-:S02]  /*591f0*/  IADD3 R0, R0, 0x1f, RZ ;  /* 0x0000001f00007810 */ /* 0x000fc40007ffe0ff */
[----:B------:R-:W-:Y:S01]  /*59200*/  PRMT R28, R2, 0x7632, R28 ;  /* 0x00007632021c7816 */ /* 0x000fe2000000001c */
[----:B------:R-:W5:Y:S01]  /*59210*/  LDL R21, [R1+0x1188] ;  /* 0x0011880001157983 */ /* 0x000f620000100800 */
[----:B------:R-:W-:Y:S02]  /*59220*/  ISETP.GE.AND P1, PT, R0, c[0x0][0x17c], PT ;  /* 0x00005f0000007a0c */ /* 0x000fe40003f26270 */
[----:B------:R-:W-:Y:S01]  /*59230*/  PRMT R0, R3, 0x7632, R0 ;  /* 0x0000763203007816 */ /* 0x000fe20000000000 */
[----:B------:R-:W-:Y:S01]  /*59240*/  IMAD.WIDE R2, R25, 0x2, R10 ;  /* 0x0000000219027825 */ /* 0x000fe200078e020a */
[----:B------:R-:W-:Y:S02]  /*59250*/  PRMT R24, R22, 0x7632, R24 ;  /* 0x0000763216187816 */ /* 0x000fe40000000018 */
[----:B------:R-:W-:Y:S01]  /*59260*/  ISETP.LT.AND P3, PT, R23, c[0x0][0x178], !P3 ;  /* 0x00005e0017007a0c */ /* 0x000fe20005f61270 */
[----:B------:R-:W-:Y:S01]  /*59270*/  IMAD.WIDE R22, R25, 0x2, R8 ;  /* 0x0000000219167825 */ /* 0x000fe200078e0208 */
[----:B----4-:R0:W-:Y:S04]  /*59280*/  @P4 STG.E.U16 [R2.64], R27 ;  /* 0x0000001b02004986 */ /* 0x0101e8000c10150a */
[----:B---3--:R1:W-:Y:S04]  /*59290*/  @P6 STG.E.U16 [R22.64], R13 ;  /* 0x0000000d16006986 */ /* 0x0083e8000c10150a */
[----:B0-----:R-:W3:Y:S04]  /*592a0*/  LDL.LU R27, [R1+0x2368] ;  /* 0x00236800011b7983 */ /* 0x001ee80000300800 */
[----:B-1----:R-:W4:Y:S01]  /*592b0*/  LDL R22, [R1+0xac] ;  /* 0x0000ac0001167983 */ /* 0x002f220000100800 */
[----:B-----5:R-:W-:Y:S01]  /*592c0*/  ISETP.LT.AND P5, PT, R21, c[0x0][0x178], !P2 ;  /* 0x00005e0015007a0c */ /* 0x020fe200057a1270 */
[C---:B------:R-:W-:Y:S01]  /*592d0*/  IMAD.WIDE R20, R25.reuse, 0x2, R6 ;  /* 0x0000000219147825 */ /* 0x040fe200078e0206 */
[----:B------:R-:W-:Y:S01]  /*592e0*/  IADD3 R2, R25, c[0x0][0x198], RZ ;  /* 0x0000660019027a10 */ /* 0x000fe20007ffe0ff */
[----:B------:R-:W5:Y:S01]  /*592f0*/  LDL R23, [R1+0x13ec] ;  /* 0x0013ec0001177983 */ /* 0x000f620000100800 */
[----:B------:R-:W-:-:S03]  /*59300*/  PRMT R3, R26, 0x7632, R3 ;  /* 0x000076321a037816 */ /* 0x000fc60000000003 */
[----:B------:R-:W2:Y:S01]  /*59310*/  LDL R25, [R1+0x13f8] ;  /* 0x0013f80001197983 */ /* 0x000ea20000100800 */
[----:B---3--:R-:W-:-:S03]  /*59320*/  ISETP.LT.AND P4, PT, R27, c[0x0][0x178], !P2 ;  /* 0x00005e001b007a0c */ /* 0x008fc60005781270 */
[----:B------:R-:W3:Y:S04]  /*59330*/  LDL.LU R27, [R1+0x2364] ;  /* 0x00236400011b7983 */ /* 0x000ee80000300800 */
[----:B----4-:R0:W-:Y:S04]  /*59340*/  @P3 STG.E.U16 [R20.64], R22 ;  /* 0x0000001614003986 */ /* 0x0101e8000c10150a */
[----:B0-----:R-:W4:Y:S04]  /*59350*/  LDL.LU R20, [R1+0xdc] ;  /* 0x0000dc0001147983 */ /* 0x001f280000300800 */
[----:B------:R-:W3:Y:S04]  /*59360*/  LDL.LU R21, [R1+0xcc] ;  /* 0x0000cc0001157983 */ /* 0x000ee80000300800 */
[----:B------:R-:W4:Y:S01]  /*59370*/  LDL.LU R26, [R1+0x2360] ;  /* 0x00236000011a7983 */ /* 0x000f220000300800 */
[----:B-----5:R-:W-:Y:S01]  /*59380*/  ISETP.LT.AND P3, PT, R23, c[0x0][0x178], !P2 ;  /* 0x00005e0017007a0c */ /* 0x020fe20005761270 */
[----:B------:R-:W-:-:S05]  /*59390*/  IMAD.WIDE R22, R2, 0x2, R18 ;  /* 0x0000000202167825 */ /* 0x000fca00078e0212 */
[----:B------:R-:W-:Y:S01]  /*593a0*/  @P5 STG.E.U16 [R22.64], R24 ;  /* 0x0000001816005986 */ /* 0x000fe2000c10150a */
[----:B---3--:R-:W-:Y:S02]  /*593b0*/  PRMT R27, R21, 0x7632, R27 ;  /* 0x00007632151b7816 */ /* 0x008fe4000000001b */
[----:B----4-:R-:W-:Y:S01]  /*593c0*/  PRMT R26, R20, 0x7632, R26 ;  /* 0x00007632141a7816 */ /* 0x010fe2000000001a */
[----:B------:R-:W-:-:S05]  /*593d0*/  IMAD.WIDE R20, R2, 0x2, R16 ;  /* 0x0000000202147825 */ /* 0x000fca00078e0210 */
[----:B------:R0:W-:Y:S01]  /*593e0*/  @P4 STG.E.U16 [R20.64], R28 ;  /* 0x0000001c14004986 */ /* 0x0001e2000c10150a */
[----:B--2---:R-:W-:-:S03]  /*593f0*/  ISETP.LT.AND P4, PT, R12, c[0x0][0x178], !P2 ;  /* 0x00005e000c007a0c */ /* 0x004fc60005781270 */
[----:B0-----:R-:W2:Y:S01]  /*59400*/  LDL R21, [R1+0x1400] ;  /* 0x0014000001157983 */ /* 0x001ea20000100800 */
[----:B------:R-:W-:-:S03]  /*59410*/  PRMT R20, R13, 0x7632, R20 ;  /* 0x000076320d147816 */ /* 0x000fc60000000014 */
[----:B------:R0:W-:Y:S04]  /*59420*/  STL [R1+0x2338], R28 ;  /* 0x0023381c01007387 */ /* 0x0001e80000100800 */
[----:B0-----:R-:W3:Y:S04]  /*59430*/  LDL R28, [R1+0x13f8] ;  /* 0x0013f800011c7983 */ /* 0x001ee80000100800 */
[----:B------:R-:W4:Y:S04]  /*59440*/  LDL.LU R12, [R1+0x235c] ;  /* 0x00235c00010c7983 */ /* 0x000f280000300800 */
[----:B------:R-:W5:Y:S01]  /*59450*/  LDL.LU R13, [R1+0x2358] ;  /* 0x00235800010d7983 */ /* 0x000f620000300800 */
[----:B------:R-:W-:Y:S01]  /*59460*/  ISETP.LT.AND P6, PT, R29, c[0x0][0x178], !P2 ;  /* 0x00005e001d007a0c */ /* 0x000fe200057c1270 */
[----:B------:R-:W-:Y:S01]  /*59470*/  IMAD.WIDE R22, R2, 0x2, R4 ;  /* 0x0000000202167825 */ /* 0x000fe200078e0204 */
[----:B------:R-:W-:-:S03]  /*59480*/  ISETP.LT.AND P5, PT, R25, c[0x0][0x178], !P2 ;  /* 0x00005e0019007a0c */ /* 0x000fc600057a1270 */
[----:B------:R-:W-:Y:S01]  /*59490*/  IMAD.WIDE R24, R2, 0x2, R14 ;  /* 0x0000000202187825 */ /* 0x000fe200078e020e */
[----:B------:R0:W-:Y:S07]  /*594a0*/  @P3 STG.E.U16 [R22.64], R0 ;  /* 0x0000000016003986 */ /* 0x0001ee000c10150a */
[----:B------:R1:W-:Y:S04]  /*594b0*/  @P6 STG.E.U16 [R24.64], R3 ;  /* 0x0000000318006986 */ /* 0x0003e8000c10150a */
[----:B0-----:R-:W3:Y:S04]  /*594c0*/  LDL R22, [R1+0x1404] ;  /* 0x0014040001167983 */ /* 0x001ee80000100800 */
[----:B------:R-:W3:Y:S04]  /*594d0*/  LDL R23, [R1+0x1188] ;  /* 0x0011880001177983 */ /* 0x000ee80000100800 */
[----:B-1----:R-:W3:Y:S01]  /*594e0*/  LDL.LU R3, [R1+0xac] ;  /* 0x0000ac0001037983 */ /* 0x002ee20000300800 */
[----:B--2---:R-:W-:-:S03]  /*594f0*/  ISETP.LT.AND P3, PT, R21, c[0x0][0x178], !P2 ;  /* 0x00005e0015007a0c */ /* 0x004fc60005761270 */
[----:B------:R-:W2:Y:S04]  /*59500*/  LDL R21, [R1+0x1220] ;  /* 0x0012200001157983 */ /* 0x000ea80000100800 */
[----:B----4-:R0:W-:Y:S01]  /*59510*/  STL [R1+0x2354], R12 ;  /* 0x0023540c01007387 */ /* 0x0101e20000100800 */
[----:B-----5:R-:W-:-:S05]  /*59520*/  IMAD.WIDE R24, R2, 0x2, R12 ;  /* 0x0000000202187825 */ /* 0x020fca00078e020c */
[----:B------:R1:W-:Y:S04]  /*59530*/  @P5 STG.E.U16 [R24.64], R26 ;  /* 0x0000001a18005986 */ /* 0x0003e8000c10150a */
[----:B0-----:R-:W4:Y:S04]  /*59540*/  LDL.LU R12, [R1+0x2ec] ;  /* 0x0002ec00010c7983 */ /* 0x001f280000300800 */
[----:B------:R0:W-:Y:S04]  /*59550*/  STL [R1+0x2350], R13 ;  /* 0x0023500d01007387 */ /* 0x0001e80000100800 */
[----:B-1----:R-:W5:Y:S01]  /*59560*/  LDL R26, [R1+0x13e8] ;  /* 0x0013e800011a7983 */ /* 0x002f620000100800 */
[----:B------:R-:W-:-:S03]  /*59570*/  IMAD.WIDE R24, R2, 0x2, R8 ;  /* 0x0000000202187825 */ /* 0x000fc600078e0208 */
[----:B0-----:R-:W2:Y:S04]  /*59580*/  LDL R13, [R1+0x2fc] ;  /* 0x0002fc00010d7983 */ /* 0x001ea80000100800 */
[----:B------:R0:W-:Y:S04]  /*59590*/  STL [R1+0x234c], R8 ;  /* 0x00234c0801007387 */ /* 0x0001e80000100800 */
[----:B0-----:R-:W2:Y:S01]  /*595a0*/  LDL R8, [R1+0x13ec] ;  /* 0x0013ec0001087983 */ /* 0x001ea20000100800 */
[----:B---3--:R-:W-:Y:S02]  /*595b0*/  ISETP.LT.AND P2, PT, R22, c[0x0][0x178], !P2 ;  /* 0x00005e0016007a0c */ /* 0x008fe40005741270 */
[----:B------:R-:W-:Y:S01]  /*595c0*/  ISETP.LT.AND P6, PT, R23, c[0x0][0x178], !P0 ;  /* 0x00005e0017007a0c */ /* 0x000fe200047c1270 */
[C---:B------:R-:W-:Y:S01]  /*595d0*/  IMAD.WIDE R22, R2.reuse, 0x2, R10 ;  /* 0x0000000202167825 */ /* 0x040fe200078e020a */
[----:B------:R-:W-:Y:S01]  /*595e0*/  PRMT R0, R3, 0x7632, R0 ;  /* 0x0000763203007816 */ /* 0x000fe20000000000 */
[----:B------:R0:W-:Y:S01]  /*595f0*/  STL [R1+0x2348], R9 ;  /* 0x0023480901007387 */ /* 0x0001e20000100800 */
[----:B------:R-:W-:-:S03]  /*59600*/  IADD3 R3, R2, c[0x0][0x198], RZ ;  /* 0x0000660002037a10 */ /* 0x000fc60007ffe0ff */
[----:B------:R1:W-:Y:S01]  /*59610*/  @P4 STG.E.U16 [R22.64], R27 ;  /* 0x0000001b16004986 */ /* 0x0003e2000c10150a */
[----:B------:R-:W-:-:S03]  /*59620*/  ISETP.LT.AND P5, PT, R29, c[0x0][0x178], !P0 ;  /* 0x00005e001d007a0c */ /* 0x000fc600047a1270 */
[----:B------:R-:W-:Y:S04]  /*59630*/  @P3 STG.E.U16 [R24.64], R20 ;  /* 0x0000001418003986 */ /* 0x000fe8000c10150a */
[----:B0-----:R-:W3:Y:S01]  /*59640*/  LDL R9, [R1+0x1404] ;  /* 0x0014040001097983 */ /* 0x001ee20000100800 */
[----:B-1----:R-:W-:-:S03]  /*59650*/  IMAD.WIDE R22, R2, 0x2, R6 ;  /* 0x0000000202167825 */ /* 0x002fc600078e0206 */
[----:B------:R-:W3:Y:S01]  /*59660*/  LDL R2, [R1+0x13e8] ;  /* 0x0013e80001027983 */ /* 0x000ee20000100800 */
[----:B--2---:R-:W-:-:S03]  /*59670*/  ISETP.LT.AND P3, PT, R8, c[0x0][0x178], !P0 ;  /* 0x00005e0008007a0c */ /* 0x004fc60004761270 */
[----:B------:R-:W2:Y:S04]  /*59680*/  LDL R8, [R1+0x1400] ;  /* 0x0014000001087983 */ /* 0x000ea80000100800 */
[----:B------:R0:W-:Y:S04]  /*59690*/  STL [R1+0x233c], R29 ;  /* 0x00233c1d01007387 */ /* 0x0001e80000100800 */
[----:B0-----:R-:W2:Y:S04]  /*596a0*/  LDL R29, [R1+0xec] ;  /* 0x0000ec00011d7983 */ /* 0x001ea80000100800 */
[----:B--2---:R0:W-:Y:S04]  /*596b0*/  STL [R1+0x2340], R29 ;  /* 0x0023401d01007387 */ /* 0x0041e80000100800 */
[----:B0-----:R-:W2:Y:S01]  /*596c0*/  LDL R29, [R1+0xfc] ;  /* 0x0000fc00011d7983 */ /* 0x001ea20000100800 */
[----:B-----5:R-:W-:Y:S01]  /*596d0*/  ISETP.LT.AND P4, PT, R26, c[0x0][0x178], !P0 ;  /* 0x00005e001a007a0c */ /* 0x020fe20004781270 */
[----:B------:R-:W-:-:S02]  /*596e0*/  IMAD.WIDE R26, R3, 0x2, R18 ;  /* 0x00000002031a7825 */ /* 0x000fc400078e0212 */
[----:B------:R-:W-:Y:S04]  /*596f0*/  @P2 STG.E.U16 [R22.64], R0 ;  /* 0x0000000016002986 */ /* 0x000fe8000c10150a */
[----:B--2---:R0:W-:Y:S04]  /*59700*/  STL [R1+0x2344], R29 ;  /* 0x0023441d01007387 */ /* 0x0041e80000100800 */
[----:B0-----:R-:W2:Y:S01]  /*59710*/  LDL.LU R29, [R1+0x30c] ;  /* 0x00030c00011d7983 */ /* 0x001ea20000300800 */
[----:B------:R-:W-:Y:S01]  /*59720*/  IMAD.WIDE R22, R3, 0x2, R16 ;  /* 0x0000000203167825 */ /* 0x000fe200078e0210 */
[----:B------:R-:W-:-:S02]  /*59730*/  IADD3 R0, R21, 0x20, RZ ;  /* 0x0000002015007810 */ /* 0x000fc40007ffe0ff */
[----:B----4-:R0:W-:Y:S01]  /*59740*/  @P6 STG.E.U16 [R26.64], R12 ;  /* 0x0000000c1a006986 */ /* 0x0101e2000c10150a */
[----:B------:R-:W-:-:S03]  /*59750*/  IMAD.WIDE R20, R3, 0x2, R4 ;  /* 0x0000000203147825 */ /* 0x000fc600078e0204 */
[----:B0-----:R-:W4:Y:S04]  /*59760*/  LDL.LU R26, [R1+0x29c] ;  /* 0x00029c00011a7983 */ /* 0x001f280000300800 */
[----:B------:R-:W5:Y:S04]  /*59770*/  LDL R27, [R1+0x13fc] ;  /* 0x0013fc00011b7983 */ /* 0x000f680000100800 */
[----:B--2---:R0:W-:Y:S01]  /*59780*/  @P4 STG.E.U16 [R22.64], R29 ;  /* 0x0000001d16004986 */ /* 0x0041e2000c10150a */
[----:B------:R-:W-:-:S03]  /*59790*/  ISETP.GE.AND P4, PT, R0, c[0x0][0x17c], PT ;  /* 0x00005f0000007a0c */ /* 0x000fc60003f86270 */
[----:B------:R-:W2:Y:S04]  /*597a0*/  LDL R0, [R1+0x1220] ;  /* 0x0012200001007983 */ /* 0x000ea80000100800 */
[----:B------:R1:W-:Y:S04]  /*597b0*/  @P3 STG.E.U16 [R20.64], R13 ;  /* 0x0000000d14003986 */ /* 0x0003e8000c10150a */
[----:B0-----:R-:W2:Y:S01]  /*597c0*/  LDL R22, [R1+0x1188] ;  /* 0x0011880001167983 */ /* 0x001ea20000100800 */
[----:B------:R-:W-:-:S03]  /*597d0*/  PRMT R23, R12, 0x7632, R23 ;  /* 0x000076320c177816 */ /* 0x000fc60000000017 */
[----:B------:R-:W2:Y:S04]  /*597e0*/  LDL.LU R12, [R1+0x2354] ;  /* 0x00235400010c7983 */ /* 0x000ea80000300800 */
[----:B-1----:R-:W2:Y:S04]  /*597f0*/  LDL.LU R13, [R1+0x2350] ;  /* 0x00235000010d7983 */ /* 0x002ea80000300800 */
[----:B------:R-:W2:Y:S01]  /*59800*/  LDL R21, [R1+0x2ac] ;  /* 0x0002ac0001157983 */ /* 0x000ea20000100800 */
[----:B------:R-:W-:-:S03]  /*59810*/  IMAD.WIDE R24, R3, 0x2, R14 ;  /* 0x0000000203187825 */ /* 0x000fc600078e020e */
[----:B------:R-:W-:Y:S01]  /*59820*/  STL [R1+0x2334], R11 ;  /* 0x0023340b01007387 */ /* 0x000fe20000100800 */
[----:B------:R-:W-:Y:S02]  /*59830*/  ISETP.LT.AND P6, PT, R28, c[0x0][0x178], !P0 ;  /* 0x00005e001c007a0c */ /* 0x000fe400047c1270 */
[----:B-----5:R-:W-:Y:S01]  /*59840*/  ISETP.LT.AND P2, PT, R27, c[0x0][0x178], !P0 ;  /* 0x00005e001b007a0c */ /* 0x020fe20004741270 */
[----:B--2---:R0:W-:Y:S02]  /*59850*/  @P5 STG.E.U16 [R24.64], R21 ;  /* 0x0000001518005986 */ /* 0x0041e4000c10150a */
[C---:B0-----:R-:W-:Y:S02]  /*59860*/  IMAD.WIDE R24, R3.reuse, 0x2, R10 ;  /* 0x0000000203187825 */ /* 0x041fe400078e020a */
[----:B------:R-:W2:Y:S02]  /*59870*/  LDL.LU R11, [R1+0x10c] ;  /* 0x00010c00010b7983 */ /* 0x000ea40000300800 */
[----:B------:R-:W-:Y:S01]  /*59880*/  IMAD.WIDE R20, R3, 0x2, R12 ;  /* 0x0000000203147825 */ /* 0x000fe200078e020c */
[----:B------:R-:W-:-:S02]  /*59890*/  ISETP.LT.AND P3, PT, R8, c[0x0][0x178], !P0 ;  /* 0x00005e0008007a0c */ /* 0x000fc40004761270 */
[----:B------:R-:W5:Y:S01]  /*598a0*/  LDL.LU R8, [R1+0x234c] ;  /* 0x00234c0001087983 */ /* 0x000f620000300800 */
[----:B---3--:R-:W-:Y:S02]  /*598b0*/  ISETP.LT.AND P0, PT, R9, c[0x0][0x178], !P0 ;  /* 0x00005e0009007a0c */ /* 0x008fe40004701270 */
[----:B------:R-:W-:Y:S01]  /*598c0*/  IADD3 R0, R0, 0x21, RZ ;  /* 0x0000002100007810 */ /* 0x000fe20007ffe0ff */
[----:B------:R-:W5:Y:S04]  /*598d0*/  LDL.LU R9, [R1+0x2348] ;  /* 0x0023480001097983 */ /* 0x000f680000300800 */
[----:B----4-:R5:W-:Y:S04]  /*598e0*/  @P6 STG.E.U16 [R20.64], R26 ;  /* 0x0000001a14006986 */ /* 0x010be8000c10150a */
[----:B--2---:R-:W-:Y:S01]  /*598f0*/  @P2 STG.E.U16 [R24.64], R11 ;  /* 0x0000000b18002986 */ /* 0x004fe2000c10150a */
[----:B------:R-:W-:-:S02]  /*59900*/  ISETP.GE.AND P2, PT, R0, c[0x0][0x17c], PT ;  /* 0x00005f0000007a0c */ /* 0x000fc40003f46270 */
[----:B------:R-:W-:Y:S02]  /*59910*/  PRMT R0, R29, 0x7632, R0 ;  /* 0x000076321d007816 */ /* 0x000fe40000000000 */
[----:B------:R-:W2:Y:S01]  /*59920*/  LDL.LU R29, [R1+0x2344] ;  /* 0x00234400011d7983 */ /* 0x000ea20000300800 */
[----:B-----5:R-:W-:Y:S01]  /*59930*/  IMAD.WIDE R20, R3, 0x2, R8 ;  /* 0x0000000203147825 */ /* 0x020fe200078e0208 */
[----:B------:R-:W-:-:S04]  /*59940*/  ISETP.LT.AND P5, PT, R22, c[0x0][0x178], !P1 ;  /* 0x00005e0016007a0c */ /* 0x000fc80004fa1270 */
[----:B--2---:R0:W-:Y:S04]  /*59950*/  @P3 STG.E.U16 [R20.64], R29 ;  /* 0x0000001d14003986 */ /* 0x0041e8000c10150a */
[----:B0-----:R-:W2:Y:S01]  /*59960*/  LDL.LU R29, [R1+0x2340] ;  /* 0x00234000011d7983 */ /* 0x001ea20000300800 */
[C---:B------:R-:W-:Y:S02]  /*59970*/  IADD3 R22, R3.reuse, c[0x0][0x198], RZ ;  /* 0x0000660003167a10 */ /* 0x040fe40007ffe0ff */
[----:B------:R-:W-:Y:S01]  /*59980*/  ISETP.LT.AND P6, PT, R2, c[0x0][0x178], !P1 ;  /* 0x00005e0002007a0c */ /* 0x000fe20004fc1270 */
[----:B------:R-:W-:-:S05]  /*59990*/  IMAD.WIDE R2, R3, 0x2, R6 ;  /* 0x0000000203027825 */ /* 0x000fca00078e0206 */
[----:B--2---:R0:W-:Y:S04]  /*599a0*/  @P0 STG.E.U16 [R2.64], R29 ;  /* 0x0000001d02000986 */ /* 0x0041e8000c10150a */
[----:B0-----:R-:W2:Y:S04]  /*599b0*/  LDL.LU R29, [R1+0x233c] ;  /* 0x00233c00011d7983 */ /* 0x001ea80000300800 */
[----:B------:R-:W3:Y:S01]  /*599c0*/  LDL R3, [R1+0x13ec] ;  /* 0x0013ec0001037983 */ /* 0x000ee20000100800 */
[----:B------:R-:W-:-:S05]  /*599d0*/  IMAD.WIDE R24, R22, 0x2, R18 ;  /* 0x0000000216187825 */ /* 0x000fca00078e0212 */
[----:B------:R0:W-:Y:S01]  /*599e0*/  @P5 STG.E.U16 [R24.64], R23 ;  /* 0x0000001718005986 */ /* 0x0001e2000c10150a */
[----:B------:R-:W-:-:S03]  /*599f0*/  ISETP.LT.AND P0, PT, R28, c[0x0][0x178], !P1 ;  /* 0x00005e001c007a0c */ /* 0x000fc60004f01270 */
[----:B0-----:R-:W4:Y:S04]  /*59a00*/  LDL.LU R24, [R1+0x2fc] ;  /* 0x0002fc0001187983 */ /* 0x001f280000300800 */
[----:B------:R-:W5:Y:S04]  /*59a10*/  LDL.LU R25, [R1+0x2ac] ;  /* 0x0002ac0001197983 */ /* 0x000f680000300800 */
[----:B------:R-:W5:Y:S04]  /*59a20*/  LDL.LU R28, [R1+0x2338] ;  /* 0x00233800011c7983 */ /* 0x000f680000300800 */
[----:B------:R-:W-:Y:S01]  /*59a30*/  STL [R1+0x2330], R5 ;  /* 0x0023300501007387 */ /* 0x000fe20000100800 */
[----:B---3--:R-:W-:Y:S01]  /*59a40*/  ISETP.LT.AND P5, PT, R3, c[0x0][0x178], !P1 ;  /* 0x00005e0003007a0c */ /* 0x008fe20004fa1270 */
[----:B------:R-:W-:-:S05]  /*59a50*/  IMAD.WIDE R2, R22, 0x2, R16 ;  /* 0x0000000216027825 */ /* 0x000fca00078e0210 */
[----:B------:R0:W-:Y:S02]  /*59a60*/  @P6 STG.E.U16 [R2.64], R0 ;  /* 0x0000000002006986 */ /* 0x0001e4000c10150a */
[----:B0-----:R-:W-:Y:S02]  /*59a70*/  IMAD.WIDE R2, R22, 0x2, R4 ;  /* 0x0000000216027825 */ /* 0x001fe400078e0204 */
[----:B------:R-:W3:Y:S01]  /*59a80*/  LDL.LU R5, [R1+0xfc] ;  /* 0x0000fc0001057983 */ /* 0x000ee20000300800 */
[----:B--2---:R-:W-:Y:S02]  /*59a90*/  ISETP.LT.AND P3, PT, R29, c[0x0][0x178], !P1 ;  /* 0x00005e001d007a0c */ /* 0x004fe40004f61270 */
[----:B----4-:R-:W-:Y:S02]  /*59aa0*/  PRMT R21, R24, 0x7632, R21 ;  /* 0x0000763218157816 */ /* 0x010fe40000000015 */
[----:B-----5:R-:W-:Y:S01]  /*59ab0*/  PRMT R23, R25, 0x7632, R23 ;  /* 0x0000763219177816 */ /* 0x020fe20000000017 */
[----:B------:R-:W-:Y:S01]  /*59ac0*/  IMAD.WIDE R24, R22, 0x2, R14 ;  /* 0x0000000216187825 */ /* 0x000fe200078e020e */
[----:B------:R-:W-:Y:S01]  /*59ad0*/  PRMT R20, R11, 0x7632, R20 ;  /* 0x000076320b147816 */ /* 0x000fe20000000014 */
[----:B------:R0:W-:Y:S04]  /*59ae0*/  @P5 STG.E.U16 [R2.64], R21 ;  /* 0x0000001502005986 */ /* 0x0001e8000c10150a */
[----:B------:R-:W2:Y:S01]  /*59af0*/  LDL.LU R11, [R1+0x2334] ;  /* 0x00233400010b7983 */ /* 0x000ea20000300800 */
[----:B------:R-:W-:-:S03]  /*59b00*/  PRMT R28, R26, 0x7632, R28 ;  /* 0x000076321a1c7816 */ /* 0x000fc6000000001c */
[----:B------:R1:W-:Y:S01]  /*59b10*/  @P3 STG.E.U16 [R24.64], R23 ;  /* 0x0000001718003986 */ /* 0x0003e2000c10150a */
[----:B------:R-:W-:-:S03]  /*59b20*/  ISETP.LT.AND P6, PT, R27, c[0x0][0x178], !P1 ;  /* 0x00005e001b007a0c */ /* 0x000fc60004fc1270 */
[----:B0-----:R-:W4:Y:S01]  /*59b30*/  LDL R21, [R1+0x13e8] ;  /* 0x0013e80001157983 */ /* 0x001f220000100800 */
[----:B------:R-:W-:-:S05]  /*59b40*/  IMAD.WIDE R26, R22, 0x2, R12 ;  /* 0x00000002161a7825 */ /* 0x000fca00078e020c */
[----:B------:R-:W-:Y:S01]  /*59b50*/  @P0 STG.E.U16 [R26.64], R28 ;  /* 0x0000001c1a000986 */ /* 0x000fe2000c10150a */
[----:B---3--:R-:W-:-:S03]  /*59b60*/  PRMT R0, R5, 0x7632, R0 ;  /* 0x0000763205007816 */ /* 0x008fc60000000000 */
[----:B------:R-:W3:Y:S04]  /*59b70*/  LDL R5, [R1+0x1c0] ;  /* 0x0001c00001057983 */ /* 0x000ee80000100800 */
[----:B------:R-:W5:Y:S04]  /*59b80*/  LDL.LU R2, [R1+0xec] ;  /* 0x0000ec0001027983 */ /* 0x000f680000300800 */
[----:B-1----:R-:W2:Y:S04]  /*59b90*/  LDL R24, [R1+0x1400] ;  /* 0x0014000001187983 */ /* 0x002ea80000100800 */
[----:B------:R-:W3:Y:S04]  /*59ba0*/  LDL R25, [R1+0x1404] ;  /* 0x0014040001197983 */ /* 0x000ee80000100800 */
[----:B------:R-:W4:Y:S04]  /*59bb0*/  LDL R23, [R1+0x1188] ;  /* 0x0011880001177983 */ /* 0x000f280000100800 */
[----:B------:R0:W-:Y:S04]  /*59bc0*/  STL [R1+0x2324], R28 ;  /* 0x0023241c01007387 */ /* 0x0001e80000100800 */
[----:B0-----:R-:W4:Y:S01]  /*59bd0*/  LDL R28, [R1+0x13ec] ;  /* 0x0013ec00011c7983 */ /* 0x001f220000100800 */
[----:B--2---:R-:W-:-:S02]  /*59be0*/  ISETP.LT.AND P0, PT, R24, c[0x0][0x178], !P1 ;  /* 0x00005e0018007a0c */ /* 0x004fc40004f01270 */
[----:B---3--:R-:W-:Y:S01]  /*59bf0*/  ISETP.LT.AND P1, PT, R25, c[0x0][0x178], !P1 ;  /* 0x00005e0019007a0c */ /* 0x008fe20004f21270 */
[----:B------:R-:W-:-:S05]  /*59c00*/  IMAD.WIDE R24, R22, 0x2, R10 ;  /* 0x0000000216187825 */ /* 0x000fca00078e020a */
[----:B------:R-:W-:Y:S01]  /*59c10*/  @P6 STG.E.U16 [R24.64], R20 ;  /* 0x0000001418006986 */ /* 0x000fe2000c10150a */
[----:B----4-:R-:W-:-:S03]  /*59c20*/  ISETP.LT.AND P6, PT, R28, c[0x0][0x178], !P4 ;  /* 0x00005e001c007a0c */ /* 0x010fc600067c1270 */
[----:B------:R0:W-:Y:S04]  /*59c30*/  STL [R1+0x2328], R28 ;  /* 0x0023281c01007387 */ /* 0x0001e80000100800 */
[----:B0-----:R-:W2:Y:S01]  /*59c40*/  LDL R28, [R1+0x13e8] ;  /* 0x0013e800011c7983 */ /* 0x001ea20000100800 */
[----:B------:R-:W-:Y:S01]  /*59c50*/  ISETP.LT.AND P5, PT, R21, c[0x0][0x178], !P4 ;  /* 0x00005e0015007a0c */ /* 0x000fe200067a1270 */
[----:B------:R-:W-:Y:S01]  /*59c60*/  IMAD.WIDE R20, R22, 0x2, R8 ;  /* 0x0000000216147825 */ /* 0x000fe200078e0208 */
[----:B-----5:R-:W-:Y:S02]  /*59c70*/  PRMT R3, R2, 0x7632, R3 ;  /* 0x0000763202037816 */ /* 0x020fe40000000003 */
[----:B------:R-:W-:Y:S02]  /*59c80*/  ISETP.LT.AND P3, PT, R23, c[0x0][0x178], !P4 ;  /* 0x00005e0017007a0c */ /* 0x000fe40006761270 */
[C---:B------:R-:W-:Y:S01]  /*59c90*/  IADD3 R2, R22.reuse, c[0x0][0x198], RZ ;  /* 0x0000660016027a10 */ /* 0x040fe20007ffe0ff */
[----:B------:R-:W-:Y:S01]  /*59ca0*/  IMAD.WIDE R22, R22, 0x2, R6 ;  /* 0x0000000216167825 */ /* 0x000fe200078e0206 */
[----:B------:R-:W-:Y:S04]  /*59cb0*/  @P0 STG.E.U16 [R20.64], R0 ;  /* 0x0000000014000986 */ /* 0x000fe8000c10150a */
[----:B------:R0:W-:Y:S04]  /*59cc0*/  @P1 STG.E.U16 [R22.64], R3 ;  /* 0x0000000316001986 */ /* 0x0001e8000c10150a */
[----:B--2---:R1:W-:Y:S04]  /*59cd0*/  STL [R1+0x232c], R28 ;  /* 0x00232c1c01007387 */ /* 0x0043e80000100800 */
[----:B0-----:R-:W2:Y:S01]  /*59ce0*/  LDL R22, [R1+0x170] ;  /* 0x0001700001167983 */ /* 0x001ea20000100800 */
[----:B------:R-:W-:-:S03]  /*59cf0*/  IMAD.WIDE R24, R2, 0x2, R18 ;  /* 0x0000000202187825 */ /* 0x000fc600078e0212 */
[----:B------:R-:W3:Y:S01]  /*59d00*/  LDL R0, [R1+0x1220] ;  /* 0x0012200001007983 */ /* 0x000ee20000100800 */
[----:B------:R-:W-:-:S03]  /*59d10*/  IMAD.WIDE R26, R2, 0x2, R16 ;  /* 0x00000002021a7825 */ /* 0x000fc600078e0210 */
[----:B-1----:R-:W4:Y:S04]  /*59d20*/  LDL R28, [R1+0x110] ;  /* 0x00011000011c7983 */ /* 0x002f280000100800 */
[----:B------:R-:W5:Y:S04]  /*59d30*/  LDL R20, [R1+0x1400] ;  /* 0x0014000001147983 */ /* 0x000f680000100800 */
[----:B------:R-:W3:Y:S04]  /*59d40*/  LDL R21, [R1+0x13fc] ;  /* 0x0013fc0001157983 */ /* 0x000ee80000100800 */
[----:B------:R-:W4:Y:S04]  /*59d50*/  LDL R23, [R1+0x13f8] ;  /* 0x0013f80001177983 */ /* 0x000f280000100800 */
[----:B------:R-:W4:Y:S04]  /*59d60*/  LDL R3, [R1+0x1188] ;  /* 0x0011880001037983 */ /* 0x000f280000100800 */
[----:B------:R0:W-:Y:S04]  /*59d70*/  @P3 STG.E.U16 [R24.64], R5 ;  /* 0x0000000518003986 */ /* 0x0001e8000c10150a */
[----:B0-----:R-:W4:Y:S04]  /*59d80*/  LDL.LU R5, [R1+0x2330] ;  /* 0x0023300001057983 */ /* 0x001f280000300800 */
[----:B------:R-:W4:Y:S04]  /*59d90*/  LDL R24, [R1+0x160] ;  /* 0x0001600001187983 */ /* 0x000f280000100800 */
[----:B------:R-:W4:Y:S04]  /*59da0*/  LDL R25, [R1+0x1404] ;  /* 0x0014040001197983 */ /* 0x000f280000100800 */
[----:B--2---:R0:W-:Y:S04]  /*59db0*/  @P5 STG.E.U16 [R26.64], R22 ;  /* 0x000000161a005986 */ /* 0x0041e8000c10150a */
[----:B0-----:R-:W2:Y:S01]  /*59dc0*/  LDL.LU R26, [R1+0x150] ;  /* 0x00015000011a7983 */ /* 0x001ea20000300800 */
[----:B------:R-:W-:-:S02]  /*59dd0*/  ISETP.LT.AND P0, PT, R29, c[0x0][0x178], !P4 ;  /* 0x00005e001d007a0c */ /* 0x000fc40006701270 */
[----:B-----5:R-:W-:Y:S01]  /*59de0*/  ISETP.LT.AND P3, PT, R20, c[0x0][0x178], !P4 ;  /* 0x00005e0014007a0c */ /* 0x020fe20006761270 */
[----:B------:R-:W5:Y:S01]  /*59df0*/  LDL.LU R27, [R1+0x140] ;  /* 0x00014000011b7983 */ /* 0x000f620000300800 */
[----:B---3--:R-:W-:Y:S01]  /*59e00*/  ISETP.LT.AND P5, PT, R21, c[0x0][0x178], !P4 ;  /* 0x00005e0015007a0c */ /* 0x008fe200067a1270 */
[C---:B------:R-:W-:Y:S01]  /*59e10*/  IMAD.WIDE R20, R2.reuse, 0x2, R14 ;  /* 0x0000000202147825 */ /* 0x040fe200078e020e */
[----:B----4-:R-:W-:Y:S01]  /*59e20*/  ISETP.LT.AND P1, PT, R23, c[0x0][0x178], !P4 ;  /* 0x00005e0017007a0c */ /* 0x010fe20006721270 */
[----:B------:R-:W-:Y:S02]  /*59e30*/  STL [R1+0x231c], R11 ;  /* 0x00231c0b01007387 */ /* 0x000fe40000100800 */
[----:B------:R-:W-:-:S05]  /*59e40*/  IMAD.WIDE R22, R2, 0x2, R4 ;  /* 0x0000000202167825 */ /* 0x000fca00078e0204 */
[----:B------:R-:W-:Y:S04]  /*59e50*/  @P6 STG.E.U16 [R22.64], R24 ;  /* 0x0000001816006986 */ /* 0x000fe8000c10150a */
[----:B--2---:R0:W-:Y:S02]  /*59e60*/  @P0 STG.E.U16 [R20.64], R26 ;  /* 0x0000001a14000986 */ /* 0x0041e4000c10150a */
[C---:B0-----:R-:W-:Y:S02]  /*59e70*/  IMAD.WIDE R20, R2.reuse, 0x2, R10 ;  /* 0x0000000202147825 */ /* 0x041fe400078e020a */
[----:B------:R-:W2:Y:S01]  /*59e80*/  LDL.LU R11, [R1+0x130] ;  /* 0x00013000010b7983 */ /* 0x000ea20000300800 */
[----:B------:R-:W-:Y:S01]  /*59e90*/  ISETP.LT.AND P4, PT, R25, c[0x0][0x178], !P4 ;  /* 0x00005e0019007a0c */ /* 0x000fe20006781270 */
[----:B------:R-:W-:-:S05]  /*59ea0*/  IMAD.WIDE R24, R2, 0x2, R12 ;  /* 0x0000000202187825 */ /* 0x000fca00078e020c */
[----:B-----5:R0:W-:Y:S04]  /*59eb0*/  @P1 STG.E.U16 [R24.64], R27 ;  /* 0x0000001b18001986 */ /* 0x0201e8000c10150a */
[----:B0-----:R-:W3:Y:S04]  /*59ec0*/  LDL.LU R24, [R1+0x170] ;  /* 0x0001700001187983 */ /* 0x001ee80000300800 */
[----:B------:R-:W4:Y:S04]  /*59ed0*/  LDL.LU R25, [R1+0x160] ;  /* 0x0001600001197983 */ /* 0x000f280000300800 */
[----:B--2---:R0:W-:Y:S04]  /*59ee0*/  @P5 STG.E.U16 [R20.64], R11 ;  /* 0x0000000b14005986 */ /* 0x0041e8000c10150a */
[----:B0-----:R-:W2:Y:S01]  /*59ef0*/  LDL R20, [R1+0x120] ;  /* 0x0001200001147983 */ /* 0x001ea20000100800 */
[----:B------:R-:W-:Y:S01]  /*59f00*/  IADD3 R0, R0, 0x22, RZ ;  /* 0x0000002200007810 */ /* 0x000fe20007ffe0ff */
[----:B------:R-:W-:Y:S01]  /*59f10*/  IMAD.WIDE R22, R2, 0x2, R8 ;  /* 0x0000000202167825 */ /* 0x000fe200078e0208 */
[----:B------:R-:W-:Y:S01]  /*59f20*/  ISETP.LT.AND P0, PT, R3, c[0x0][0x178], !P2 ;  /* 0x00005e0003007a0c */ /* 0x000fe20005701270 */
[----:B------:R-:W5:Y:S01]  /*59f30*/  LDL.LU R21, [R1+0x1c0] ;  /* 0x0001c00001157983 */ /* 0x000f620000300800 */
[----:B------:R-:W-:-:S02]  /*59f40*/  ISETP.GE.AND P6, PT, R0, c[0x0][0x17c], PT ;  /* 0x00005f0000007a0c */ /* 0x000fc40003fc6270 */
[C---:B------:R-:W-:Y:S01]  /*59f50*/  IADD3 R0, R2.reuse, c[0x0][0x198], RZ ;  /* 0x0000660002007a10 */ /* 0x040fe20007ffe0ff */
[----:B------:R-:W-:Y:S01]  /*59f60*/  IMAD.WIDE R2, R2, 0x2, R6 ;  /* 0x0000000202027825 */ /* 0x000fe200078e0206 */
[----:B--2---:R0:W-:Y:S04]  /*59f70*/  @P3 STG.E.U16 [R22.64], R20 ;  /* 0x0000001416003986 */ /* 0x0041e8000c10150a */
[----:B------:R1:W-:Y:S04]  /*59f80*/  @P4 STG.E.U16 [R2.64], R28 ;  /* 0x0000001c02004986 */ /* 0x0003e8000c10150a */
[----:B0-----:R-:W2:Y:S04]  /*59f90*/  LDL R23, [R1+0x13f8] ;  /* 0x0013f80001177983 */ /* 0x001ea80000100800 */
[----:B-1----:R-:W2:Y:S02]  /*59fa0*/  LDL.LU R28, [R1+0x232c] ;  /* 0x00232c00011c7983 */ /* 0x002ea40000300800 */
[----:B--2---:R-:W-:-:S02]  /*59fb0*/  ISETP.LT.AND P4, PT, R28, c[0x0][0x178], !P2 ;  /* 0x00005e001c007a0c */ /* 0x004fc40005781270 */
[----:B------:R-:W2:Y:S01]  /*59fc0*/  LDL.LU R28, [R1+0x2328] ;  /* 0x00232800011c7983 */ /* 0x000ea20000300800 */
[----:B------:R-:W-:Y:S02]  /*59fd0*/  ISETP.LT.AND P1, PT, R29, c[0x0][0x178], !P2 ;  /* 0x00005e001d007a0c */ /* 0x000fe40005721270 */
[----:B-----5:R-:W-:Y:S01]  /*59fe0*/  PRMT R22, R21, 0x7632, R22 ;  /* 0x0000763215167816 */ /* 0x020fe20000000016 */
[----:B------:R-:W-:Y:S01]  /*59ff0*/  IMAD.WIDE R20, R0, 0x2, R18 ;  /* 0x0000000200147825 */ /* 0x000fe200078e0212 */
[----:B--2---:R-:W-:Y:S02]  /*5a000*/  ISETP.LT.AND P3, PT, R28, c[0x0][0x178], !P2 ;  /* 0x00005e001c007a0c */ /* 0x004fe40005761270 */
[----:B------:R-:W4:Y:S04]  /*5a010*/  LDL.LU R28, [R1+0x2324] ;  /* 0x00232400011c7983 */ /* 0x000f280000300800 */
[----:B------:R-:W2:Y:S01]  /*5a020*/  LDL.LU R29, [R1+0x2320] ;  /* 0x00232000011d7983 */ /* 0x000ea20000300800 */
[----:B---3--:R-:W-:-:S03]  /*5a030*/  PRMT R3, R24, 0x7632, R3 ;  /* 0x0000763218037816 */ /* 0x008fc60000000003 */
[----:B------:R0:W-:Y:S01]  /*5a040*/  @P0 STG.E.U16 [R20.64], R22 ;  /* 0x0000001614000986 */ /* 0x0001e2000c10150a */
[----:B------:R-:W-:Y:S02]  /*5a050*/  ISETP.LT.AND P0, PT, R23, c[0x0][0x178], !P2 ;  /* 0x00005e0017007a0c */ /* 0x000fe40005701270 */
[----:B------:R-:W-:Y:S01]  /*5a060*/  PRMT R2, R27, 0x7632, R2 ;  /* 0x000076321b027816 */ /* 0x000fe20000000002 */
[----:B0-----:R-:W-:-:S04]  /*5a070*/  IMAD.WIDE R20, R0, 0x2, R16 ;  /* 0x0000000200147825 */ /* 0x001fc800078e0210 */
[C---:B------:R-:W-:Y:S01]  /*5a080*/  IMAD.WIDE R22, R0.reuse, 0x2, R4 ;  /* 0x0000000200167825 */ /* 0x040fe200078e0204 */
[----:B------:R0:W-:Y:S04]  /*5a090*/  @P4 STG.E.U16 [R20.64], R3 ;  /* 0x0000000314004986 */ /* 0x0001e8000c10150a */
[----:B0-----:R-:W3:Y:S01]  /*5a0a0*/  LDL R21, [R1+0x13e8] ;  /* 0x0013e80001157983 */ /* 0x001ee20000100800 */
[----:B------:R-:W-:Y:S02]  /*5a0b0*/  PRMT R3, R11, 0x7632, R3 ;  /* 0x000076320b037816 */ /* 0x000fe40000000003 */
[----:B----4-:R-:W-:Y:S01]  /*5a0c0*/  PRMT R28, R25, 0x7632, R28 ;  /* 0x00007632191c7816 */ /* 0x010fe2000000001c */
[----:B------:R-:W-:Y:S01]  /*5a0d0*/  IMAD.WIDE R24, R0, 0x2, R14 ;  /* 0x0000000200187825 */ /* 0x000fe200078e020e */
[----:B--2---:R-:W-:-:S03]  /*5a0e0*/  PRMT R29, R26, 0x7632, R29 ;  /* 0x000076321a1d7816 */ /* 0x004fc6000000001d */
[----:B------:R-:W-:Y:S01]  /*5a0f0*/  IMAD.WIDE R26, R0, 0x2, R12 ;  /* 0x00000002001a7825 */ /* 0x000fe200078e020c */
[----:B------:R0:W-:Y:S04]  /*5a100*/  @P3 STG.E.U16 [R22.64], R28 ;  /* 0x0000001c16003986 */ /* 0x0001e8000c10150a */
[----:B------:R1:W-:Y:S04]  /*5a110*/  @P1 STG.E.U16 [R24.64], R29 ;  /* 0x0000001d18001986 */ /* 0x0003e8000c10150a */
[----:B------:R-:W-:Y:S04]  /*5a120*/  @P0 STG.E.U16 [R26.64], R2 ;  /* 0x000000021a000986 */ /* 0x000fe8000c10150a */
[----:B0-----:R-:W2:Y:S04]  /*5a130*/  LDL.LU R28, [R1+0x110] ;  /* 0x00011000011c7983 */ /* 0x001ea80000300800 */
[----:B------:R-:W4:Y:S04]  /*5a140*/  LDL R22, [R1+0x1220] ;  /* 0x0012200001167983 */ /* 0x000f280000100800 */
[----:B------:R-:W5:Y:S04]  /*5a150*/  LDL R23, [R1+0x1188] ;  /* 0x0011880001177983 */ /* 0x000f680000100800 */
[----:B-1----:R-:W3:Y:S04]  /*5a160*/  LDL R24, [R1+0x1400] ;  /* 0x0014000001187983 */ /* 0x002ee80000100800 */
[----:B------:R-:W5:Y:S04]  /*5a170*/  LDL R25, [R1+0x1404] ;  /* 0x0014040001197983 */ /* 0x000f680000100800 */
[----:B------:R0:W-:Y:S04]  /*5a180*/  STL [R1+0x22f0], R29 ;  /* 0x0022f01d01007387 */ /* 0x0001e80000100800 */
[----:B0-----:R-:W5:Y:S04]  /*5a190*/  LDL R29, [R1+0x13ec] ;  /* 0x0013ec00011d7983 */ /* 0x001f680000100800 */
[----:B------:R-:W5:Y:S04]  /*5a1a0*/  LDL.LU R11, [R1+0x231c] ;  /* 0x00231c00010b7983 */ /* 0x000f680000300800 */
[----:B------:R-:W5:Y:S04]  /*5a1b0*/  LDL R26, [R1+0x13fc] ;  /* 0x0013fc00011a7983 */ /* 0x000f680000100800 */
[----:B------:R-:W5:Y:S04]  /*5a1c0*/  LDL.LU R27, [R1+0x120] ;  /* 0x00012000011b7983 */ /* 0x000f680000300800 */
[----:B------:R0:W-:Y:S01]  /*5a1d0*/  STL [R1+0x2318], R8 ;  /* 0x0023180801007387 */ /* 0x0001e20000100800 */
[----:B--2---:R-:W-:-:S02]  /*5a1e0*/  PRMT R20, R28, 0x7632, R20 ;  /* 0x000076321c147816 */ /* 0x004fc40000000014 */
[----:B----4-:R-:W-:Y:S02]  /*5a1f0*/  IADD3 R28, R22, 0x23, RZ ;  /* 0x00000023161c7810 */ /* 0x010fe40007ffe0ff */
[----:B---3--:R-:W-:Y:S02]  /*5a200*/  ISETP.LT.AND P1, PT, R24, c[0x0][0x178], !P2 ;  /* 0x00005e0018007a0c */ /* 0x008fe40005721270 */
[----:B-----5:R-:W-:Y:S02]  /*5a210*/  ISETP.LT.AND P5, PT, R25, c[0x0][0x178], !P2 ;  /* 0x00005e0019007a0c */ /* 0x020fe400057a1270 */
[----:B------:R-:W-:Y:S01]  /*5a220*/  ISETP.LT.AND P4, PT, R23, c[0x0][0x178], !P6 ;  /* 0x00005e0017007a0c */ /* 0x000fe20007781270 */
[----:B------:R-:W-:Y:S02]  /*5a230*/  IMAD.WIDE R22, R0, 0x2, R8 ;  /* 0x0000000200167825 */ /* 0x000fe400078e0208 */
[----:B0-----:R-:W2:Y:S01]  /*5a240*/  LDL R8, [R1+0x260] ;  /* 0x0002600001087983 */ /* 0x001ea20000100800 */
[----:B------:R-:W-:-:S03]  /*5a250*/  ISETP.GE.AND P0, PT, R28, c[0x0][0x17c], PT ;  /* 0x00005f001c007a0c */ /* 0x000fc60003f06270 */
[----:B------:R0:W-:Y:S01]  /*5a260*/  STL [R1+0x2314], R9 ;  /* 0x0023140901007387 */ /* 0x0001e20000100800 */
[----:B------:R-:W-:Y:S01]  /*5a270*/  ISETP.LT.AND P3, PT, R26, c[0x0][0x178], !P2 ;  /* 0x00005e001a007a0c */ /* 0x000fe20005761270 */
[----:B------:R-:W-:Y:S01]  /*5a280*/  IMAD.WIDE R24, R0, 0x2, R10 ;  /* 0x0000000200187825 */ /* 0x000fe200078e020a */
[----:B------:R-:W-:-:S03]  /*5a290*/  PRMT R2, R27, 0x7632, R2 ;  /* 0x000076321b027816 */ /* 0x000fc60000000002 */
[C---:B------:R-:W-:Y:S01]  /*5a2a0*/  IMAD.WIDE R26, R0.reuse, 0x2, R6 ;  /* 0x00000002001a7825 */ /* 0x040fe200078e0206 */
[----:B------:R-:W-:Y:S01]  /*5a2b0*/  ISETP.LT.AND P2, PT, R21, c[0x0][0x178], !P6 ;  /* 0x00005e0015007a0c */ /* 0x000fe20007741270 */
[----:B0-----:R-:W3:Y:S01]  /*5a2c0*/  LDL R9, [R1+0x250] ;  /* 0x0002500001097983 */ /* 0x001ee20000100800 */
[----:B------:R-:W-:-:S03]  /*5a2d0*/  IADD3 R21, R0, c[0x0][0x198], RZ ;  /* 0x0000660000157a10 */ /* 0x000fc60007ffe0ff */
[----:B------:R-:W4:Y:S04]  /*5a2e0*/  LDL R0, [R1+0x2b0] ;  /* 0x0002b00001007983 */ /* 0x000f280000100800 */
[----:B------:R-:W-:Y:S04]  /*5a2f0*/  @P3 STG.E.U16 [R24.64], R3 ;  /* 0x0000000318003986 */ /* 0x000fe8000c10150a */
[----:B------:R0:W-:Y:S04]  /*5a300*/  @P1 STG.E.U16 [R22.64], R2 ;  /* 0x0000000216001986 */ /* 0x0001e8000c10150a */
[----:B------:R1:W-:Y:S04]  /*5a310*/  STL [R1+0x22f4], R28 ;  /* 0x0022f41c01007387 */ /* 0x0003e80000100800 */
[----:B------:R5:W-:Y:S04]  /*5a320*/  @P5 STG.E.U16 [R26.64], R20 ;  /* 0x000000141a005986 */ /* 0x000be8000c10150a */
[----:B0-----:R-:W2:Y:S04]  /*5a330*/  LDL R22, [R1+0x1404] ;  /* 0x0014040001167983 */ /* 0x001ea80000100800 */
[----:B-1----:R-:W2:Y:S04]  /*5a340*/  LDL R28, [R1+0x1220] ;  /* 0x00122000011c7983 */ /* 0x002ea80000100800 */
[----:B------:R-:W2:Y:S04]  /*5a350*/  LDL R23, [R1+0x1400] ;  /* 0x0014000001177983 */ /* 0x000ea80000100800 */
[----:B-----5:R-:W5:Y:S04]  /*5a360*/  LDL R26, [R1+0x13f8] ;  /* 0x0013f800011a7983 */ /* 0x020f680000100800 */
[----:B------:R-:W2:Y:S04]  /*5a370*/  LDL R27, [R1+0x13fc] ;  /* 0x0013fc00011b7983 */ /* 0x000ea80000100800 */
[----:B------:R-:W2:Y:S01]  /*5a380*/  LDL.LU R20, [R1+0x310] ;  /* 0x0003100001147983 */ /* 0x000ea20000300800 */
[----:B------:R-:W-:-:S05]  /*5a390*/  IMAD.WIDE R24, R21, 0x2, R18 ;  /* 0x0000000215187825 */ /* 0x000fca00078e0212 */
[----:B--2---:R0:W-:Y:S04]  /*5a3a0*/  @P4 STG.E.U16 [R24.64], R20 ;  /* 0x0000001418004986 */ /* 0x0041e8000c10150a */
[----:B0-----:R-:W2:Y:S01]  /*5a3b0*/  LDL R25, [R1+0x13f0] ;  /* 0x0013f00001197983 */ /* 0x001ea20000100800 */
[----:B------:R-:W-:Y:S01]  /*5a3c0*/  ISETP.LT.AND P5, PT, R29, c[0x0][0x178], !P6 ;  /* 0x00005e001d007a0c */ /* 0x000fe200077a1270 */
[----:B------:R-:W-:Y:S01]  /*5a3d0*/  IMAD.WIDE R2, R21, 0x2, R16 ;  /* 0x0000000215027825 */ /* 0x000fe200078e0210 */
[----:B-----5:R-:W-:Y:S01]  /*5a3e0*/  ISETP.LT.AND P4, PT, R26, c[0x0][0x178], !P6 ;  /* 0x00005e001a007a0c */ /* 0x020fe20007781270 */
[----:B------:R-:W-:Y:S01]  /*5a3f0*/  STL [R1+0x2308], R28 ;  /* 0x0023081c01007387 */ /* 0x000fe20000100800 */
[----:B------:R-:W-:-:S03]  /*5a400*/  ISETP.LT.AND P3, PT, R27, c[0x0][0x178], !P6 ;  /* 0x00005e001b007a0c */ /* 0x000fc60007761270 */
[----:B----4-:R0:W-:Y:S01]  /*5a410*/  @P2 STG.E.U16 [R2.64], R0 ;  /* 0x0000000002002986 */ /* 0x0101e2000c10150a */
[----:B------:R-:W-:Y:S02]  /*5a420*/  ISETP.LT.AND P2, PT, R22, c[0x0][0x178], !P6 ;  /* 0x00005e0016007a0c */ /* 0x000fe40007741270 */
[----:B0-----:R-:W-:Y:S01]  /*5a430*/  IADD3 R0, R28, 0x24, RZ ;  /* 0x000000241c007810 */ /* 0x001fe20007ffe0ff */
[----:B------:R-:W-:Y:S01]  /*5a440*/  IMAD.WIDE R2, R21, 0x2, R4 ;  /* 0x0000000215027825 */ /* 0x000fe200078e0204 */
[----:B------:R-:W4:Y:S04]  /*5a450*/  LDL R28, [R1+0x1188] ;  /* 0x00118800011c7983 */ /* 0x000f280000100800 */
[----:B------:R0:W-:Y:S04]  /*5a460*/  STL [R1+0x2310], R14 ;  /* 0x0023100e01007387 */ /* 0x0001e80000100800 */
[----:B------:R-:W-:Y:S01]  /*5a470*/  @P5 STG.E.U16 [R2.64], R8 ;  /* 0x0000000802005986 */ /* 0x000fe2000c10150a */
[----:B--2---:R-:W-:-:S02]  /*5a480*/  ISETP.LT.AND P1, PT, R25, c[0x0][0x178], !P6 ;  /* 0x00005e0019007a0c */ /* 0x004fc40007721270 */
[----:B------:R-:W-:Y:S01]  /*5a490*/  ISETP.LT.AND P6, PT, R23, c[0x0][0x178], !P6 ;  /* 0x00005e0017007a0c */ /* 0x000fe200077c1270 */
[C---:B------:R-:W-:Y:S02]  /*5a4a0*/  IMAD.WIDE R22, R21.reuse, 0x2, R14 ;  /* 0x0000000215167825 */ /* 0x040fe400078e020e */
[----:B0-----:R-:W2:Y:S04]  /*5a4b0*/  LDL R14, [R1+0x13f0] ;  /* 0x0013f000010e7983 */ /* 0x001ea80000100800 */
[----:B------:R0:W-:Y:S04]  /*5a4c0*/  STL [R1+0x230c], R15 ;  /* 0x00230c0f01007387 */ /* 0x0001e80000100800 */
[----:B---3--:R1:W-:Y:S04]  /*5a4d0*/  @P1 STG.E.U16 [R22.64], R9 ;  /* 0x0000000916001986 */ /* 0x0083e8000c10150a */
[----:B0-----:R-:W3:Y:S04]  /*5a4e0*/  LDL R15, [R1+0x13f8] ;  /* 0x0013f800010f7983 */ /* 0x001ee80000100800 */
[----:B------:R-:W5:Y:S04]  /*5a4f0*/  LDL.LU R8, [R1+0x2318] ;  /* 0x0023180001087983 */ /* 0x000f680000300800 */
[----:B------:R-:W2:Y:S04]  /*5a500*/  LDL R2, [R1+0x13e8] ;  /* 0x0013e80001027983 */ /* 0x000ea80000100800 */
[----:B-1----:R-:W5:Y:S04]  /*5a510*/  LDL.LU R9, [R1+0x2314] ;  /* 0x0023140001097983 */ /* 0x002f680000300800 */
[----:B------:R-:W2:Y:S04]  /*5a520*/  LDL R22, [R1+0x240] ;  /* 0x0002400001167983 */ /* 0x000ea80000100800 */
[----:B------:R-:W3:Y:S01]  /*5a530*/  LDL R23, [R1+0x1f0] ;  /* 0x0001f00001177983 */ /* 0x000ee20000100800 */
[----:B------:R-:W-:-:S04]  /*5a540*/  IMAD.WIDE R24, R21, 0x2, R12 ;  /* 0x0000000215187825 */ /* 0x000fc800078e020c */
[C---:B------:R-:W-:Y:S01]  /*5a550*/  IMAD.WIDE R26, R21.reuse, 0x2, R10 ;  /* 0x00000002151a7825 */ /* 0x040fe200078e020a */
[----:B--2---:R0:W-:Y:S04]  /*5a560*/  @P4 STG.E.U16 [R24.64], R22 ;  /* 0x0000001618004986 */ /* 0x0041e8000c10150a */
[----:B---3--:R1:W-:Y:S01]  /*5a570*/  @P3 STG.E.U16 [R26.64], R23 ;  /* 0x000000171a003986 */ /* 0x0083e2000c10150a */
[----:B------:R-:W-:Y:S02]  /*5a580*/  ISETP.LT.AND P3, PT, R2, c[0x0][0x178], !P0 ;  /* 0x00005e0002007a0c */ /* 0x000fe40004761270 */
[C---:B------:R-:W-:Y:S01]  /*5a590*/  IADD3 R2, R21.reuse, c[0x0][0x198], RZ ;  /* 0x0000660015027a10 */ /* 0x040fe20007ffe0ff */
[C---:B0-----:R-:W-:Y:S01]  /*5a5a0*/  IMAD.WIDE R24, R21.reuse, 0x2, R6 ;  /* 0x0000000215187825 */ /* 0x041fe200078e0206 */
[----:B-1----:R-:W2:Y:S03]  /*5a5b0*/  LDL.LU R27, [R1+0x1e0] ;  /* 0x0001e000011b7983 */ /* 0x002ea60000300800 */
[----:B-----5:R-:W-:-:S02]  /*5a5c0*/  IMAD.WIDE R22, R21, 0x2, R8 ;  /* 0x0000000215167825 */ /* 0x020fc400078e0208 */
[----:B------:R-:W3:Y:S01]  /*5a5d0*/  LDL R21, [R1+0x1d0] ;  /* 0x0001d00001157983 */ /* 0x000ee20000100800 */
[----:B----4-:R-:W-:Y:S02]  /*5a5e0*/  ISETP.LT.AND P4, PT, R28, c[0x0][0x178], !P0 ;  /* 0x00005e001c007a0c */ /* 0x010fe40004781270 */
[----:B------:R-:W-:Y:S02]  /*5a5f0*/  ISETP.GE.AND P5, PT, R0, c[0x0][0x17c], PT ;  /* 0x00005f0000007a0c */ /* 0x000fe40003fa6270 */
[----:B------:R-:W-:Y:S01]  /*5a600*/  PRMT R0, R20, 0x7632, R0 ;  /* 0x0000763214007816 */ /* 0x000fe20000000000 */
[----:B---3--:R0:W-:Y:S04]  /*5a610*/  @P6 STG.E.U16 [R22.64], R21 ;  /* 0x0000001516006986 */ /* 0x0081e8000c10150a */
[----:B0-----:R-:W3:Y:S04]  /*5a620*/  LDL.LU R22, [R1+0x2b0] ;  /* 0x0002b00001167983 */ /* 0x001ee80000300800 */
[----:B------:R-:W4:Y:S01]  /*5a630*/  LDL.LU R23, [R1+0x260] ;  /* 0x0002600001177983 */ /* 0x000f220000300800 */
[----:B------:R-:W-:-:S03]  /*5a640*/  IMAD.WIDE R20, R2, 0x2, R18 ;  /* 0x0000000202147825 */ /* 0x000fc600078e0212 */
[----:B--2---:R0:W-:Y:S04]  /*5a650*/  @P2 STG.E.U16 [R24.64], R27 ;  /* 0x0000001b18002986 */ /* 0x0041e8000c10150a */
[----:B------:R1:W-:Y:S04]  /*5a660*/  STL [R1+0x2304], R5 ;  /* 0x0023040501007387 */ /* 0x0003e80000100800 */
[----:B------:R2:W-:Y:S01]  /*5a670*/  @P4 STG.E.U16 [R20.64], R0 ;  /* 0x0000000014004986 */ /* 0x0005e2000c10150a */
[----:B0-----:R-:W-:-:S03]  /*5a680*/  IMAD.WIDE R24, R2, 0x2, R4 ;  /* 0x0000000202187825 */ /* 0x001fc600078e0204 */
[----:B-1----:R-:W5:Y:S04]  /*5a690*/  LDL R5, [R1+0x1404] ;  /* 0x0014040001057983 */ /* 0x002f680000100800 */
[----:B--2---:R-:W2:Y:S04]  /*5a6a0*/  LDL R20, [R1+0x1400] ;  /* 0x0014000001147983 */ /* 0x004ea80000100800 */
[----:B------:R-:W2:Y:S01]  /*5a6b0*/  LDL.LU R21, [R1+0x1f0] ;  /* 0x0001f00001157983 */ /* 0x000ea20000300800 */
[----:B------:R-:W-:Y:S02]  /*5a6c0*/  ISETP.LT.AND P1, PT, R29, c[0x0][0x178], !P0 ;  /* 0x00005e001d007a0c */ /* 0x000fe40004721270 */
[----:B------:R-:W-:-:S02]  /*5a6d0*/  ISETP.LT.AND P2, PT, R14, c[0x0][0x178], !P0 ;  /* 0x00005e000e007a0c */ /* 0x000fc40004741270 */
[----:B------:R-:W2:Y:S01]  /*5a6e0*/  LDL.LU R14, [R1+0x2310] ;  /* 0x00231000010e7983 */ /* 0x000ea20000300800 */
[----:B------:R-:W-:-:S03]  /*5a6f0*/  ISETP.LT.AND P4, PT, R15, c[0x0][0x178], !P0 ;  /* 0x00005e000f007a0c */ /* 0x000fc60004781270 */
[----:B------:R-:W2:Y:S01]  /*5a700*/  LDL.LU R15, [R1+0x230c] ;  /* 0x00230c00010f7983 */ /* 0x000ea20000300800 */
[----:B---3--:R-:W-:Y:S02]  /*5a710*/  PRMT R3, R22, 0x7632, R3 ;  /* 0x0000763216037816 */ /* 0x008fe40000000003 */
[----:B----4-:R-:W-:Y:S01]  /*5a720*/  PRMT R26, R23, 0x7632, R26 ;  /* 0x00007632171a7816 */ /* 0x010fe2000000001a */
[----:B------:R-:W-:-:S05]  /*5a730*/  IMAD.WIDE R22, R2, 0x2, R16 ;  /* 0x0000000202167825 */ /* 0x000fca00078e0210 */
[----:B------:R0:W-:Y:S04]  /*5a740*/  @P3 STG.E.U16 [R22.64], R3 ;  /* 0x0000000316003986 */ /* 0x0001e8000c10150a */
[----:B------:R1:W-:Y:S04]  /*5a750*/  @P1 STG.E.U16 [R24.64], R26 ;  /* 0x0000001a18001986 */ /* 0x0003e8000c10150a */
[----:B0-----:R-:W3:Y:S04]  /*5a760*/  LDL.LU R22, [R1+0x250] ;  /* 0x0002500001167983 */ /* 0x001ee80000300800 */
[----:B------:R-:W4:Y:S04]  /*5a770*/  LDL.LU R23, [R1+0x240] ;  /* 0x0002400001177983 */ /* 0x000f280000300800 */
[----:B-1----:R-:W4:Y:S01]  /*5a780*/  LDL R25, [R1+0x13fc] ;  /* 0x0013fc0001197983 */ /* 0x002f220000100800 */
[----:B-----5:R-:W-:-:S02]  /*5a790*/  ISETP.LT.AND P1, PT, R5, c[0x0][0x178], !P0 ;  /* 0x00005e0005007a0c */ /* 0x020fc40004721270 */
[----:B--2---:R-:W-:Y:S01]  /*5a7a0*/  ISETP.LT.AND P3, PT, R20, c[0x0][0x178], !P0 ;  /* 0x00005e0014007a0c */ /* 0x004fe20004761270 */
[----:B------:R-:W2:Y:S01]  /*5a7b0*/  LDL R5, [R1+0x370] ;  /* 0x0003700001057983 */ /* 0x000ea20000100800 */
[----:B------:R-:W-:Y:S01]  /*5a7c0*/  PRMT R0, R21, 0x7632, R0 ;  /* 0x0000763215007816 */ /* 0x000fe20000000000 */
[----:B------:R-:W-:Y:S02]  /*5a7d0*/  IMAD.WIDE R20, R2, 0x2, R10 ;  /* 0x0000000202147825 */ /* 0x000fe400078e020a */
[----:B------:R0:W-:Y:S04]  /*5a7e0*/  STL [R1+0x2300], R10 ;  /* 0x0023000a01007387 */ /* 0x0001e80000100800 */
[----:B0-----:R-:W5:Y:S04]  /*5a7f0*/  LDL.LU R10, [R1+0x1d0] ;  /* 0x0001d000010a7983 */ /* 0x001f680000300800 */
[----:B------:R-:W-:Y:S01]  /*5a800*/  STL [R1+0x22fc], R11 ;  /* 0x0022fc0b01007387 */ /* 0x000fe20000100800 */
[----:B---3--:R-:W-:-:S02]  /*5a810*/  PRMT R3, R22, 0x7632, R3 ;  /* 0x0000763216037816 */ /* 0x008fc40000000003 */
[----:B----4-:R-:W-:Y:S02]  /*5a820*/  PRMT R26, R23, 0x7632, R26 ;  /* 0x00007632171a7816 */ /* 0x010fe4000000001a */
[----:B------:R-:W-:Y:S01]  /*5a830*/  ISETP.LT.AND P6, PT, R25, c[0x0][0x178], !P0 ;  /* 0x00005e0019007a0c */ /* 0x000fe200047c1270 */
[----:B------:R-:W-:-:S04]  /*5a840*/  IMAD.WIDE R22, R2, 0x2, R14 ;  /* 0x0000000202167825 */ /* 0x000fc800078e020e */
[----:B------:R-:W-:Y:S01]  /*5a850*/  IMAD.WIDE R24, R2, 0x2, R12 ;  /* 0x0000000202187825 */ /* 0x000fe200078e020c */
[----:B------:R5:W-:Y:S04]  /*5a860*/  @P2 STG.E.U16 [R22.64], R3 ;  /* 0x0000000316002986 */ /* 0x000be8000c10150a */
[----:B------:R0:W-:Y:S01]  /*5a870*/  @P4 STG.E.U16 [R24.64], R26 ;  /* 0x0000001a18004986 */ /* 0x0001e2000c10150a */
[----:B------:R-:W-:-:S03]  /*5a880*/  ISETP.LT.AND P0, PT, R28, c[0x0][0x178], !P5 ;  /* 0x00005e001c007a0c */ /* 0x000fc60006f01270 */
[----:B------:R1:W-:Y:S01]  /*5a890*/  @P6 STG.E.U16 [R20.64], R0 ;  /* 0x0000000014006986 */ /* 0x0003e2000c10150a */
[----:B-----5:R-:W-:Y:S01]  /*5a8a0*/  PRMT R3, R10, 0x7632, R3 ;  /* 0x000076320a037816 */ /* 0x020fe20000000003 */
[----:B------:R-:W-:Y:S02]  /*5a8b0*/  IMAD.WIDE R22, R2, 0x2, R8 ;  /* 0x0000000202167825 */ /* 0x000fe400078e0208 */
[----:B0-----:R-:W3:Y:S04]  /*5a8c0*/  LDL R24, [R1+0x360] ;  /* 0x0003600001187983 */ /* 0x001ee80000100800 */
[----:B------:R-:W4:Y:S01]  /*5a8d0*/  LDL R25, [R1+0x13fc] ;  /* 0x0013fc0001197983 */ /* 0x000f220000100800 */
[----:B-1----:R-:W-:-:S03]  /*5a8e0*/  PRMT R0, R27, 0x7632, R0 ;  /* 0x000076321b007816 */ /* 0x002fc60000000000 */
[----:B------:R-:W5:Y:S04]  /*5a8f0*/  LDL.LU R26, [R1+0x330] ;  /* 0x00033000011a7983 */ /* 0x000f680000300800 */
[----:B------:R-:W2:Y:S04]  /*5a900*/  LDL R10, [R1+0x340] ;  /* 0x00034000010a7983 */ /* 0x000ea80000100800 */
[----:B------:R-:W2:Y:S04]  /*5a910*/  LDL R11, [R1+0x1400] ;  /* 0x00140000010b7983 */ /* 0x000ea80000100800 */
[----:B------:R-:W2:Y:S04]  /*5a920*/  LDL.LU R27, [R1+0x320] ;  /* 0x00032000011b7983 */ /* 0x000ea80000300800 */
[----:B------:R-:W2:Y:S04]  /*5a930*/  LDL.LU R28, [R1+0x2308] ;  /* 0x00230800011c7983 */ /* 0x000ea80000300800 */
[----:B------:R0:W-:Y:S04]  /*5a940*/  @P3 STG.E.U16 [R22.64], R3 ;  /* 0x0000000316003986 */ /* 0x0001e8000c10150a */
[----:B0-----:R-:W3:Y:S01]  /*5a950*/  LDL R3, [R1+0x13e8] ;  /* 0x0013e80001037983 */ /* 0x001ee20000100800 */
[----:B------:R-:W-:-:S03]  /*5a960*/  IMAD.WIDE R20, R2, 0x2, R6 ;  /* 0x0000000202147825 */ /* 0x000fc600078e0206 */
[----:B------:R-:W4:Y:S04]  /*5a970*/  LDL R22, [R1+0x13f8] ;  /* 0x0013f80001167983 */ /* 0x000f280000100800 */
[----:B------:R2:W-:Y:S04]  /*5a980*/  @P1 STG.E.U16 [R20.64], R0 ;  /* 0x0000000014001986 */ /* 0x0005e8000c10150a */
[----:B------:R-:W4:Y:S01]  /*5a990*/  LDL R23, [R1+0x13f0] ;  /* 0x0013f00001177983 */ /* 0x000f220000100800 */
[----:B--2---:R-:W-:Y:S02]  /*5a9a0*/  IADD3 R0, R28, 0x25, RZ ;  /* 0x000000251c007810 */ /* 0x004fe40007ffe0ff */
[----:B---3--:R-:W-:-:S02]  /*5a9b0*/  ISETP.LT.AND P2, PT, R3, c[0x0][0x178], !P5 ;  /* 0x00005e0003007a0c */ /* 0x008fc40006f41270 */
[----:B------:R-:W-:Y:S02]  /*5a9c0*/  IADD3 R3, R28, 0x26, RZ ;  /* 0x000000261c037810 */ /* 0x000fe40007ffe0ff */
[----:B------:R-:W2:Y:S01]  /*5a9d0*/  LDL R28, [R1+0x2c0] ;  /* 0x0002c000011c7983 */ /* 0x000ea20000100800 */
[----:B------:R-:W-:-:S05]  /*5a9e0*/  IADD3 R2, R2, c[0x0][0x198], RZ ;  /* 0x0000660002027a10 */ /* 0x000fca0007ffe0ff */
[----:B------:R-:W-:Y:S01]  /*5a9f0*/  IMAD.WIDE R20, R2, 0x2, R18 ;  /* 0x0000000202147825 */ /* 0x000fe200078e0212 */
[----:B------:R-:W-:-:S04]  /*5aa00*/  ISETP.GE.AND P1, PT, R0, c[0x0][0x17c], PT ;  /* 0x00005f0000007a0c */ /* 0x000fc80003f26270 */
[----:B------:R-:W-:Y:S04]  /*5aa10*/  @P0 STG.E.U16 [R20.64], R5 ;  /* 0x0000000514000986 */ /* 0x000fe8000c10150a */
[----:B--2---:R0:W-:Y:S04]  /*5aa20*/  STL [R1+0x22f8], R28 ;  /* 0x0022f81c01007387 */ /* 0x0041e80000100800 */
[----:B------:R-:W2:Y:S04]  /*5aa30*/  LDL R0, [R1+0x13e8] ;  /* 0x0013e80001007983 */ /* 0x000ea80000100800 */
[----:B0-----:R-:W3:Y:S04]  /*5aa40*/  LDL R28, [R1+0x2d0] ;  /* 0x0002d000011c7983 */ /* 0x001ee80000100800 */
[----:B------:R-:W2:Y:S01]  /*5aa50*/  LDL.LU R5, [R1+0x2304] ;  /* 0x0023040001057983 */ /* 0x000ea20000300800 */
[----:B------:R-:W-:-:S02]  /*5aa60*/  ISETP.LT.AND P3, PT, R29, c[0x0][0x178], !P5 ;  /* 0x00005e001d007a0c */ /* 0x000fc40006f61270 */
[----:B----4-:R-:W-:Y:S02]  /*5aa70*/  ISETP.LT.AND P4, PT, R22, c[0x0][0x178], !P5 ;  /* 0x00005e0016007a0c */ /* 0x010fe40006f81270 */
[----:B------:R-:W-:Y:S01]  /*5aa80*/  ISETP.LT.AND P6, PT, R23, c[0x0][0x178], !P5 ;  /* 0x00005e0017007a0c */ /* 0x000fe20006fc1270 */
[C---:B------:R-:W-:Y:S01]  /*5aa90*/  IMAD.WIDE R22, R2.reuse, 0x2, R16 ;  /* 0x0000000202167825 */ /* 0x040fe200078e0210 */
[----:B------:R-:W-:Y:S02]  /*5aaa0*/  ISETP.GE.AND P0, PT, R3, c[0x0][0x17c], PT ;  /* 0x00005f0003007a0c */ /* 0x000fe40003f06270 */
[----:B------:R-:W4:Y:S04]  /*5aab0*/  LDL R3, [R1+0x1188] ;  /* 0x0011880001037983 */ /* 0x000f280000100800 */
[----:B------:R-:W-:Y:S01]  /*5aac0*/  @P2 STG.E.U16 [R22.64], R24 ;  /* 0x0000001816002986 */ /* 0x000fe2000c10150a */
[----:B--2---:R-:W-:-:S05]  /*5aad0*/  IMAD.WIDE R20, R2, 0x2, R4 ;  /* 0x0000000202147825 */ /* 0x004fca00078e0204 */
[----:B------:R0:W-:Y:S01]  /*5aae0*/  @P3 STG.E.U16 [R20.64], R10 ;  /* 0x0000000a14003986 */ /* 0x0001e2000c10150a */
[----:B------:R-:W-:-:S03]  /*5aaf0*/  ISETP.LT.AND P3, PT, R11, c[0x0][0x178], !P5 ;  /* 0x00005e000b007a0c */ /* 0x000fc60006f61270 */
[----:B0-----:R-:W2:Y:S04]  /*5ab00*/  LDL.LU R10, [R1+0x2300] ;  /* 0x00230000010a7983 */ /* 0x001ea80000300800 */
[----:B------:R-:W2:Y:S04]  /*5ab10*/  LDL R20, [R1+0x1404] ;  /* 0x0014040001147983 */ /* 0x000ea80000100800 */
[----:B------:R-:W3:Y:S04]  /*5ab20*/  LDL R21, [R1+0x350] ;  /* 0x0003500001157983 */ /* 0x000ee80000100800 */
[----:B------:R-:W4:Y:S01]  /*5ab30*/  LDL.LU R11, [R1+0x22fc] ;  /* 0x0022fc00010b7983 */ /* 0x000f220000300800 */
[----:B------:R-:W-:Y:S01]  /*5ab40*/  ISETP.LT.AND P2, PT, R25, c[0x0][0x178], !P5 ;  /* 0x00005e0019007a0c */ /* 0x000fe20006f41270 */
[----:B------:R-:W-:-:S04]  /*5ab50*/  IMAD.WIDE R22, R2, 0x2, R14 ;  /* 0x0000000202167825 */ /* 0x000fc800078e020e */
[----:B------:R-:W-:Y:S01]  /*5ab60*/  IMAD.WIDE R24, R2, 0x2, R12 ;  /* 0x0000000202187825 */ /* 0x000fe200078e020c */
[----:B--2---:R-:W-:Y:S01]  /*5ab70*/  ISETP.LT.AND P5, PT, R20, c[0x0][0x178], !P5 ;  /* 0x00005e0014007a0c */ /* 0x004fe20006fa1270 */
[----:B---3--:R4:W-:Y:S04]  /*5ab80*/  @P6 STG.E.U16 [R22.64], R21 ;  /* 0x0000001516006986 */ /* 0x0089e8000c10150a */
[----:B-----5:R0:W-:Y:S01]  /*5ab90*/  @P4 STG.E.U16 [R24.64], R26 ;  /* 0x0000001a18004986 */ /* 0x0201e2000c10150a */
[----:B----4-:R-:W-:-:S04]  /*5aba0*/  IMAD.WIDE R22, R2, 0x2, R10 ;  /* 0x0000000202167825 */ /* 0x010fc800078e020a */
        /* <DEDUP_REMOVED lines=58> */
[----:B------:R-:W-:Y:S02]  /*5af50*/  PRMT R24, R2, 0x7632, R24 ;  /* 0x0000763202187816 */ /* 0x000fe40000000018 */
[----:B----4-:R-:W-:-:S02]  /*5af60*/  ISETP.LT.AND P6, PT, R20, c[0x0][0x178], !P0 ;  /* 0x00005e0014007a0c */ /* 0x010fc400047c1270 */
[----:B-----5:R-:W-:Y:S02]  /*5af70*/  IADD3 R27, R21, 0x27, RZ ;  /* 0x00000027151b7810 */ /* 0x020fe40007ffe0ff */
[C---:B------:R-:W-:Y:S01]  /*5af80*/  IADD3 R26, R0.reuse, c[0x0][0x198], RZ ;  /* 0x00006600001a7a10 */ /* 0x040fe20007ffe0ff */
[----:B------:R-:W-:-:S04]  /*5af90*/  IMAD.WIDE R2, R0, 0x2, R8 ;  /* 0x0000000200027825 */ /* 0x000fc800078e0208 */
[----:B------:R-:W-:Y:S02]  /*5afa0*/  IMAD.WIDE R20, R0, 0x2, R6 ;  /* 0x0000000200147825 */ /* 0x000fe400078e0206 */
[----:B------:R-:W4:Y:S02]  /*5afb0*/  LDL R0, [R1+0x1220] ;  /* 0x0012200001007983 */ /* 0x000f240000100800 */
[----:B------:R0:W-:Y:S02]  /*5afc0*/  STL [R1+0x22e8], R7 ;  /* 0x0022e80701007387 */ /* 0x0001e40000100800 */
[C---:B------:R-:W-:Y:S01]  /*5afd0*/  IMAD.WIDE R22, R26.reuse, 0x2, R18 ;  /* 0x000000021a167825 */ /* 0x040fe200078e0212 */
[----:B------:R-:W-:Y:S03]  /*5afe0*/  @P4 STG.E.U16 [R2.64], R24 ;  /* 0x0000001802004986 */ /* 0x000fe6000c10150a */
[----:B------:R-:W-:Y:S01]  /*5aff0*/  @P2 STG.E.U16 [R20.64], R25 ;  /* 0x0000001914002986 */ /* 0x000fe2000c10150a */
[----:B0-----:R-:W5:Y:S01]  /*5b000*/  LDL R7, [R1+0x3c0] ;  /* 0x0003c00001077983 */ /* 0x001f620000100800 */
[----:B------:R-:W-:Y:S02]  /*5b010*/  STL [R1+0x22e0], R29 ;  /* 0x0022e01d01007387 */ /* 0x000fe40000100800 */
[----:B------:R0:W-:Y:S02]  /*5b020*/  STL [R1+0x22e4], R19 ;  /* 0x0022e41301007387 */ /* 0x0001e40000100800 */
[----:B0-----:R-:W5:Y:S01]  /*5b030*/  LDL R19, [R1+0x3a0] ;  /* 0x0003a00001137983 */ /* 0x001f620000100800 */
[----:B------:R0:W-:Y:S02]  /*5b040*/  STL [R1+0x22b4], R27 ;  /* 0x0022b41b01007387 */ /* 0x0001e40000100800 */
[----:B------:R-:W5:Y:S02]  /*5b050*/  LDL R21, [R1+0x13f0] ;  /* 0x0013f00001157983 */ /* 0x000f640000100800 */
[----:B------:R-:W5:Y:S01]  /*5b060*/  LDL R25, [R1+0x3e0] ;  /* 0x0003e00001197983 */ /* 0x000f620000100800 */
[----:B------:R-:W-:Y:S01]  /*5b070*/  ISETP.LT.AND P5, PT, R29, c[0x0][0x178], !P0 ;  /* 0x00005e001d007a0c */ /* 0x000fe200047a1270 */
[----:B------:R-:W-:Y:S01]  /*5b080*/  IMAD.WIDE R2, R26, 0x2, R16 ;  /* 0x000000021a027825 */ /* 0x000fe200078e0210 */
[----:B------:R-:W-:Y:S01]  /*5b090*/  ISETP.GE.AND P1, PT, R27, c[0x0][0x17c], PT ;  /* 0x00005f001b007a0c */ /* 0x000fe20003f26270 */
[----:B------:R-:W5:Y:S04]  /*5b0a0*/  LDL R24, [R1+0x1404] ;  /* 0x0014040001187983 */ /* 0x000f680000100800 */
[----:B------:R-:W5:Y:S04]  /*5b0b0*/  LDL R29, [R1+0x390] ;  /* 0x00039000011d7983 */ /* 0x000f680000100800 */
[----:B0-----:R-:W5:Y:S04]  /*5b0c0*/  LDL R27, [R1+0x13f8] ;  /* 0x0013f800011b7983 */ /* 0x001f680000100800 */
[----:B---3--:R0:W-:Y:S04]  /*5b0d0*/  @P6 STG.E.U16 [R22.64], R28 ;  /* 0x0000001c16006986 */ /* 0x0081e8000c10150a */
[----:B0-----:R-:W3:Y:S04]  /*5b0e0*/  LDL R22, [R1+0x13fc] ;  /* 0x0013fc0001167983 */ /* 0x001ee80000100800 */
[----:B------:R-:W3:Y:S01]  /*5b0f0*/  LDL R23, [R1+0x1400] ;  /* 0x0014000001177983 */ /* 0x000ee20000100800 */
[----:B----4-:R-:W-:Y:S01]  /*5b100*/  IADD3 R0, R0, 0x28, RZ ;  /* 0x0000002800007810 */ /* 0x010fe20007ffe0ff */
[----:B--2---:R0:W-:Y:S02]  /*5b110*/  @P3 STG.E.U16 [R2.64], R15 ;  /* 0x0000000f02003986 */ /* 0x0041e4000c10150a */
[----:B------:R-:W2:Y:S04]  /*5b120*/  LDL R28, [R1+0x1188] ;  /* 0x00118800011c7983 */ /* 0x000ea80000100800 */
[----:B0-----:R-:W4:Y:S01]  /*5b130*/  LDL.LU R15, [R1+0x22ec] ;  /* 0x0022ec00010f7983 */ /* 0x001f220000300800 */
[----:B-----5:R-:W-:Y:S01]  /*5b140*/  ISETP.LT.AND P2, PT, R21, c[0x0][0x178], !P0 ;  /* 0x00005e0015007a0c */ /* 0x020fe20004741270 */
[----:B------:R-:W-:-:S05]  /*5b150*/  IMAD.WIDE R20, R26, 0x2, R4 ;  /* 0x000000021a147825 */ /* 0x000fca00078e0204 */
[----:B------:R-:W-:Y:S01]  /*5b160*/  @P5 STG.E.U16 [R20.64], R25 ;  /* 0x0000001914005986 */ /* 0x000fe2000c10150a */
[----:B------:R-:W-:Y:S02]  /*5b170*/  ISETP.GE.AND P5, PT, R0, c[0x0][0x17c], PT ;  /* 0x00005f0000007a0c */ /* 0x000fe40003fa6270 */
[----:B------:R-:W5:Y:S02]  /*5b180*/  LDL R0, [R1+0x380] ;  /* 0x0003800001007983 */ /* 0x000f640000100800 */
        /* <DEDUP_REMOVED lines=8> */
[----:B0-----:R-:W3:Y:S01]  /*5b210*/  LDL R10, [R1+0x13fc] ;  /* 0x0013fc00010a7983 */ /* 0x001ee20000100800 */
[----:B------:R0:W-:Y:S03]  /*5b220*/  STL [R1+0x22d0], R11 ;  /* 0x0022d00b01007387 */ /* 0x0001e60000100800 */
[----:B0-----:R-:W4:Y:S01]  /*5b230*/  LDL R11, [R1+0x1404] ;  /* 0x00140400010b7983 */ /* 0x001f220000100800 */
[----:B------:R-:W2:Y:S02]  /*5b240*/  LDL.LU R7, [R1+0x22e8] ;  /* 0x0022e80001077983 */ /* 0x000ea40000300800 */
[----:B------:R-:W2:Y:S01]  /*5b250*/  LDL R3, [R1+0x3b0] ;  /* 0x0003b00001037983 */ /* 0x000ea20000100800 */
[----:B------:R-:W-:Y:S01]  /*5b260*/  ISETP.LT.AND P6, PT, R27, c[0x0][0x178], !P0 ;  /* 0x00005e001b007a0c */ /* 0x000fe200047c1270 */
[----:B------:R-:W-:Y:S01]  /*5b270*/  IMAD.WIDE R20, R26, 0x2, R12 ;  /* 0x000000021a147825 */ /* 0x000fe200078e020c */
[----:B------:R-:W-:-:S03]  /*5b280*/  ISETP.LT.AND P0, PT, R24, c[0x0][0x178], !P0 ;  /* 0x00005e0018007a0c */ /* 0x000fc60004701270 */
[----:B------:R-:W-:-:S08]  /*5b290*/  IMAD.WIDE R24, R26, 0x2, R8 ;  /* 0x000000021a187825 */ /* 0x000fd000078e0208 */
[----:B--2---:R0:W-:Y:S01]  /*5b2a0*/  @P6 STG.E.U16 [R20.64], R3 ;  /* 0x0000000314006986 */ /* 0x0041e2000c10150a */
[----:B------:R1:W-:Y:S02]  /*5b2b0*/  @P4 STG.E.U16 [R22.64], R19 ;  /* 0x0000001316004986 */ /* 0x0003e4000c10150a */
[----:B------:R2:W-:Y:S01]  /*5b2c0*/  @P3 STG.E.U16 [R24.64], R29 ;  /* 0x0000001d18003986 */ /* 0x0005e2000c10150a */
[----:B------:R-:W-:Y:S01]  /*5b2d0*/  ISETP.LT.AND P3, PT, R28, c[0x0][0x178], !P1 ;  /* 0x00005e001c007a0c */ /* 0x000fe20004f61270 */
[----:B0-----:R-:W3:Y:S01]  /*5b2e0*/  LDL.LU R20, [R1+0x3f0] ;  /* 0x0003f00001147983 */ /* 0x001ee20000300800 */
[----:B------:R-:W3:Y:S02]  /*5b2f0*/  LDL R21, [R1+0x13f0] ;  /* 0x0013f00001157983 */ /* 0x000ee40000100800 */
[----:B-1----:R-:W3:Y:S02]  /*5b300*/  LDL.LU R19, [R1+0x22e4] ;  /* 0x0022e40001137983 */ /* 0x002ee40000300800 */
[----:B------:R-:W4:Y:S01]  /*5b310*/  LDL.LU R22, [R1+0x3d0] ;  /* 0x0003d00001167983 */ /* 0x000f220000300800 */
[----:B------:R-:W4:Y:S01]  /*5b320*/  LDL.LU R23, [R1+0x3e0] ;  /* 0x0003e00001177983 */ /* 0x000f220000300800 */
[----:B--2---:R-:W2:Y:S02]  /*5b330*/  LDL.LU R29, [R1+0x22e0] ;  /* 0x0022e000011d7983 */ /* 0x004ea40000300800 */
[----:B------:R-:W2:Y:S02]  /*5b340*/  LDL.LU R28, [R1+0x22dc] ;  /* 0x0022dc00011c7983 */ /* 0x000ea40000300800 */
[----:B------:R-:W-:-:S05]  /*5b350*/  IMAD.WIDE R2, R26, 0x2, R6 ;  /* 0x000000021a027825 */ /* 0x000fca00078e0206 */
[----:B-----5:R0:W-:Y:S02]  /*5b360*/  @P0 STG.E.U16 [R2.64], R0 ;  /* 0x0000000002000986 */ /* 0x0201e4000c10150a */
[----:B0-----:R-:W-:-:S05]  /*5b370*/  IADD3 R0, R26, c[0x0][0x198], RZ ;  /* 0x000066001a007a10 */ /* 0x001fca0007ffe0ff */
[----:B---3--:R-:W-:Y:S01]  /*5b380*/  IMAD.WIDE R2, R0, 0x2, R18 ;  /* 0x0000000200027825 */ /* 0x008fe200078e0212 */
[----:B----4-:R-:W-:Y:S02]  /*5b390*/  PRMT R25, R22, 0x7632, R25 ;  /* 0x0000763216197816 */ /* 0x010fe40000000019 */
[----:B--2---:R-:W-:Y:S02]  /*5b3a0*/  ISETP.LT.AND P6, PT, R29, c[0x0][0x178], !P1 ;  /* 0x00005e001d007a0c */ /* 0x004fe40004fc1270 */
[----:B------:R-:W-:Y:S02]  /*5b3b0*/  ISETP.LT.AND P2, PT, R28, c[0x0][0x178], !P1 ;  /* 0x00005e001c007a0c */ /* 0x000fe40004f41270 */
[----:B------:R-:W-:Y:S02]  /*5b3c0*/  PRMT R26, R20, 0x7632, R26 ;  /* 0x00007632141a7816 */ /* 0x000fe4000000001a */
[----:B------:R-:W-:Y:S01]  /*5b3d0*/  ISETP.LT.AND P4, PT, R21, c[0x0][0x178], !P1 ;  /* 0x00005e0015007a0c */ /* 0x000fe20004f81270 */
[----:B------:R0:W-:Y:S01]  /*5b3e0*/  @P3 STG.E.U16 [R2.64], R25 ;  /* 0x0000001902003986 */ /* 0x0001e2000c10150a */
[----:B------:R-:W-:Y:S01]  /*5b3f0*/  IMAD.WIDE R20, R0, 0x2, R16 ;  /* 0x0000000200147825 */ /* 0x000fe200078e0210 */
[----:B------:R-:W-:-:S03]  /*5b400*/  PRMT R24, R23, 0x7632, R24 ;  /* 0x0000763217187816 */ /* 0x000fc60000000018 */
[----:B------:R-:W-:Y:S01]  /*5b410*/  IMAD.WIDE R22, R0, 0x2, R4 ;  /* 0x0000000200167825 */ /* 0x000fe200078e0204 */
[----:B0-----:R-:W2:Y:S04]  /*5b420*/  LDL.LU R3, [R1+0x3c0] ;  /* 0x0003c00001037983 */ /* 0x001ea80000300800 */
[----:B------:R0:W-:Y:S01]  /*5b430*/  @P2 STG.E.U16 [R20.64], R26 ;  /* 0x0000001a14002986 */ /* 0x0001e2000c10150a */
[----:B------:R1:W-:Y:S01]  /*5b440*/  @P6 STG.E.U16 [R22.64], R24 ;  /* 0x0000001816006986 */ /* 0x0003e2000c10150a */
[----:B------:R-:W-:Y:S02]  /*5b450*/  ISETP.LT.AND P2, PT, R10, c[0x0][0x178], !P1 ;  /* 0x00005e000a007a0c */ /* 0x000fe40004f41270 */
[----:B0-----:R-:W3:Y:S01]  /*5b460*/  LDL.LU R21, [R1+0x3b0] ;  /* 0x0003b00001157983 */ /* 0x001ee20000300800 */
[----:B-1----:R-:W4:Y:S02]  /*5b470*/  LDL.LU R23, [R1+0x380] ;  /* 0x0003800001177983 */ /* 0x002f240000300800 */
[----:B------:R-:W5:Y:S01]  /*5b480*/  LDL.LU R10, [R1+0x22d8] ;  /* 0x0022d800010a7983 */ /* 0x000f620000300800 */
[----:B------:R-:W-:-:S02]  /*5b490*/  ISETP.LT.AND P0, PT, R27, c[0x0][0x178], !P1 ;  /* 0x00005e001b007a0c */ /* 0x000fc40004f01270 */
[----:B--2---:R-:W-:Y:S01]  /*5b4a0*/  PRMT R25, R3, 0x7632, R25 ;  /* 0x0000763203197816 */ /* 0x004fe20000000019 */
[----:B------:R-:W-:-:S05]  /*5b4b0*/  IMAD.WIDE R2, R0, 0x2, R14 ;  /* 0x0000000200027825 */ /* 0x000fca00078e020e */
[----:B------:R0:W-:Y:S01]  /*5b4c0*/  @P4 STG.E.U16 [R2.64], R25 ;  /* 0x0000001902004986 */ /* 0x0001e2000c10150a */
[----:B-----5:R-:W-:Y:S01]  /*5b4d0*/  ISETP.LT.AND P3, PT, R10, c[0x0][0x178], !P1 ;  /* 0x00005e000a007a0c */ /* 0x020fe20004f61270 */
[----:B------:R-:W-:Y:S02]  /*5b4e0*/  ISETP.LT.AND P1, PT, R11, c[0x0][0x178], !P1 ;  /* 0x00005e000b007a0c */ /* 0x000fe40004f21270 */
[----:B0-----:R-:W2:Y:S01]  /*5b4f0*/  LDL.LU R2, [R1+0x390] ;  /* 0x0003900001027983 */ /* 0x001ea20000300800 */
[----:B------:R-:W5:Y:S02]  /*5b500*/  LDL R3, [R1+0x1188] ;  /* 0x0011880001037983 */ /* 0x000f640000100800 */
[----:B------:R-:W2:Y:S02]  /*5b510*/  LDL.LU R10, [R1+0x22d4] ;  /* 0x0022d400010a7983 */ /* 0x000ea40000300800 */
[----:B------:R-:W5:Y:S01]  /*5b520*/  LDL.LU R11, [R1+0x22d0] ;  /* 0x0022d000010b7983 */ /* 0x000f620000300800 */
[----:B---3--:R-:W-:Y:S01]  /*5b530*/  PRMT R22, R21, 0x7632, R22 ;  /* 0x0000763215167816 */ /* 0x008fe20000000016 */
[----:B------:R-:W-:Y:S01]  /*5b540*/  IMAD.WIDE R20, R0, 0x2, R12 ;  /* 0x0000000200147825 */ /* 0x000fe200078e020c */
[----:B----4-:R-:W-:-:S04]  /*5b550*/  PRMT R25, R23, 0x7632, R25 ;  /* 0x0000763217197816 */ /* 0x010fc80000000019 */
[----:B------:R0:W-:Y:S04]  /*5b560*/  @P0 STG.E.U16 [R20.64], R22 ;  /* 0x0000001614000986 */ /* 0x0001e8000c10150a */
[----:B0-----:R-:W3:Y:S04]  /*5b570*/  LDL.LU R21, [R1+0x3a0] ;  /* 0x0003a00001157983 */ /* 0x001ee80000300800 */
[----:B--2---:R0:W-:Y:S01]  /*5b580*/  STL [R1+0x22c8], R10 ;  /* 0x0022c80a01007387 */ /* 0x0041e20000100800 */
[----:B-----5:R-:W-:-:S04]  /*5b590*/  IMAD.WIDE R22, R0, 0x2, R10 ;  /* 0x0000000200167825 */ /* 0x020fc800078e020a */
[----:B------:R1:W-:Y:S01]  /*5b5a0*/  STL [R1+0x22c4], R11 ;  /* 0x0022c40b01007387 */ /* 0x0003e20000100800 */
[----:B0-----:R-:W2:Y:S01]  /*5b5b0*/  LDL R10, [R1+0x1400] ;  /* 0x00140000010a7983 */ /* 0x001ea20000100800 */
[----:B------:R-:W-:Y:S02]  /*5b5c0*/  PRMT R24, R2, 0x7632, R24 ;  /* 0x0000763202187816 */ /* 0x000fe40000000018 */
[----:B------:R-:W-:Y:S01]  /*5b5d0*/  ISETP.LT.AND P0, PT, R3, c[0x0][0x178], !P5 ;  /* 0x00005e0003007a0c */ /* 0x000fe20006f01270 */
[----:B------:R-:W-:Y:S01]  /*5b5e0*/  IMAD.WIDE R2, R0, 0x2, R8 ;  /* 0x0000000200027825 */ /* 0x000fe200078e0208 */
[----:B---3--:R-:W-:-:S03]  /*5b5f0*/  PRMT R26, R21, 0x7632, R26 ;  /* 0x00007632151a7816 */ /* 0x008fc6000000001a */
[----:B------:R-:W-:Y:S02]  /*5b600*/  IMAD.WIDE R20, R0, 0x2, R6 ;  /* 0x0000000200147825 */ /* 0x000fe400078e0206 */
[----:B------:R-:W-:Y:S02]  /*5b610*/  @P2 STG.E.U16 [R22.64], R26 ;  /* 0x0000001a16002986 */ /* 0x000fe4000c10150a */
[----:B------:R-:W-:Y:S02]  /*5b620*/  @P3 STG.E.U16 [R2.64], R24 ;  /* 0x0000001802003986 */ /* 0x000fe4000c10150a */
[----:B--2---:R0:W-:Y:S01]  /*5b630*/  STL [R1+0x22cc], R10 ;  /* 0x0022cc0a01007387 */ /* 0x0041e20000100800 */
[----:B-1----:R-:W2:Y:S03]  /*5b640*/  LDL R11, [R1+0x154] ;  /* 0x00015400010b7983 */ /* 0x002ea60000100800 */
[----:B0-----:R-:W3:Y:S01]  /*5b650*/  LDL R10, [R1+0x164] ;  /* 0x00016400010a7983 */ /* 0x001ee20000100800 */
[----:B------:R0:W-:Y:S02]  /*5b660*/  STL [R1+0x22c0], R7 ;  /* 0x0022c00701007387 */ /* 0x0001e40000100800 */
[----:B------:R-:W4:Y:S01]  /*5b670*/  LDL R23, [R1+0x13fc] ;  /* 0x0013fc0001177983 */ /* 0x000f220000100800 */
[----:B0-----:R-:W5:Y:S01]  /*5b680*/  LDL R7, [R1+0x134] ;  /* 0x0001340001077983 */ /* 0x001f620000100800 */
[----:B------:R0:W-:Y:S02]  /*5b690*/  STL [R1+0x22b8], R26 ;  /* 0x0022b81a01007387 */ /* 0x0001e40000100800 */
[----:B------:R-:W2:Y:S01]  /*5b6a0*/  LDL R24, [R1+0x1220] ;  /* 0x0012200001187983 */ /* 0x000ea20000100800 */
[----:B0-----:R-:W3:Y:S01]  /*5b6b0*/  LDL R26, [R1+0x13f0] ;  /* 0x0013f000011a7983 */ /* 0x001ee20000100800 */
[----:B------:R0:W-:Y:S03]  /*5b6c0*/  @P1 STG.E.U16 [R20.64], R25 ;  /* 0x0000001914001986 */ /* 0x0001e6000c10150a */
[----:B0-----:R-:W4:Y:S01]  /*5b6d0*/  LDL.LU R25, [R1+0x174] ;  /* 0x0001740001197983 */ /* 0x001f220000300800 */
[----:B--2---:R-:W-:-:S04]  /*5b6e0*/  IADD3 R22, R24, 0x29, RZ ;  /* 0x0000002918167810 */ /* 0x004fc80007ffe0ff */
[----:B------:R-:W-:Y:S01]  /*5b6f0*/  ISETP.GE.AND P3, PT, R22, c[0x0][0x17c], PT ;  /* 0x00005f0016007a0c */ /* 0x000fe20003f66270 */
[----:B---3--:R0:W-:Y:S01]  /*5b700*/  STL [R1+0x22bc], R26 ;  /* 0x0022bc1a01007387 */ /* 0x0081e20000100800 */
        /* <DEDUP_REMOVED lines=8> */
[----:B--2---:R0:W-:Y:S01]  /*5b790*/  @P0 STG.E.U16 [R2.64], R22 ;  /* 0x0000001602000986 */ /* 0x0041e2000c10150a */
[----:B----4-:R-:W-:Y:S02]  /*5b7a0*/  @P4 STG.E.U16 [R20.64], R25 ;  /* 0x0000001914004986 */ /* 0x010fe4000c10150a */
[----:B0-----:R-:W-:-:S05]  /*5b7b0*/  IMAD.WIDE R2, R0, 0x2, R4 ;  /* 0x0000000200027825 */ /* 0x001fca00078e0204 */
[----:B------:R0:W-:Y:S04]  /*5b7c0*/  @P1 STG.E.U16 [R2.64], R10 ;  /* 0x0000000a02001986 */ /* 0x0001e8000c10150a */
[----:B0-----:R-:W2:Y:S01]  /*5b7d0*/  LDL.LU R10, [R1+0x22cc] ;  /* 0x0022cc00010a7983 */ /* 0x001ea20000300800 */
[----:B------:R-:W-:Y:S01]  /*5b7e0*/  IADD3 R24, R24, 0x2a, RZ ;  /* 0x0000002a18187810 */ /* 0x000fe20007ffe0ff */
[----:B------:R-:W-:-:S04]  /*5b7f0*/  IMAD.WIDE R20, R0, 0x2, R14 ;  /* 0x0000000200147825 */ /* 0x000fc800078e020e */
[----:B------:R-:W4:Y:S01]  /*5b800*/  LDL R2, [R1+0x1404] ;  /* 0x0014040001027983 */ /* 0x000f220000100800 */
[----:B------:R-:W3:Y:S01]  /*5b810*/  LDL R3, [R1+0x1188] ;  /* 0x0011880001037983 */ /* 0x000ee20000100800 */
[----:B------:R-:W-:-:S03]  /*5b820*/  ISETP.GE.AND P1, PT, R24, c[0x0][0x17c], PT ;  /* 0x00005f0018007a0c */ /* 0x000fc60003f26270 */
[----:B------:R0:W-:Y:S01]  /*5b830*/  @P2 STG.E.U16 [R20.64], R11 ;  /* 0x0000000b14002986 */ /* 0x0001e2000c10150a */
[----:B------:R-:W-:Y:S02]  /*5b840*/  ISETP.LT.AND P6, PT, R27, c[0x0][0x178], !P5 ;  /* 0x00005e001b007a0c */ /* 0x000fe40006fc1270 */
[----:B--2---:R-:W-:Y:S02]  /*5b850*/  ISETP.LT.AND P4, PT, R10, c[0x0][0x178], !P5 ;  /* 0x00005e000a007a0c */ /* 0x004fe40006f81270 */
[----:B------:R-:W2:Y:S01]  /*5b860*/  LDL.LU R10, [R1+0x22c8] ;  /* 0x0022c800010a7983 */ /* 0x000ea20000300800 */
[----:B------:R-:W2:Y:S02]  /*5b870*/  LDL.LU R24, [R1+0x1c4] ;  /* 0x0001c40001187983 */ /* 0x000ea40000300800 */
[----:B0-----:R-:W2:Y:S02]  /*5b880*/  LDL.LU R11, [R1+0x22c4] ;  /* 0x0022c400010b7983 */ /* 0x001ea40000300800 */
[----:B------:R-:W2:Y:S01]  /*5b890*/  LDL R21, [R1+0x144] ;  /* 0x0001440001157983 */ /* 0x000ea20000100800 */
[----:B------:R-:W-:Y:S01]  /*5b8a0*/  ISETP.LT.AND P0, PT, R23, c[0x0][0x178], !P5 ;  /* 0x00005e0017007a0c */ /* 0x000fe20006f01270 */
[----:B------:R-:W-:-:S05]  /*5b8b0*/  IMAD.WIDE R22, R0, 0x2, R12 ;  /* 0x0000000200167825 */ /* 0x000fca00078e020c */
        /* <DEDUP_REMOVED lines=14> */
[----:B------:R-:W-:Y:S02]  /*5b9a0*/  IADD3 R20, R0, c[0x0][0x198], RZ ;  /* 0x0000660000147a10 */ /* 0x000fe40007ffe0ff */
[----:B------:R-:W-:Y:S01]  /*5b9b0*/  PRMT R21, R24, 0x7632, R21 ;  /* 0x0000763218157816 */ /* 0x000fe20000000015 */
[----:B------:R-:W3:Y:S01]  /*5b9c0*/  LDL.LU R2, [R1+0x154] ;  /* 0x0001540001027983 */ /* 0x000ee20000300800 */
[----:B------:R-:W-:Y:S01]  /*5b9d0*/  ISETP.GE.AND P2, PT, R22, c[0x0][0x17c], PT ;  /* 0x00005f0016007a0c */ /* 0x000fe20003f46270 */
[----:B------:R-:W4:Y:S02]  /*5b9e0*/  LDL.LU R3, [R1+0x144] ;  /* 0x0001440001037983 */ /* 0x000f240000300800 */
[----:B------:R-:W-:-:S05]  /*5b9f0*/  IMAD.WIDE R22, R20, 0x2, R18 ;  /* 0x0000000214167825 */ /* 0x000fca00078e0212 */
[----:B------:R0:W-:Y:S04]  /*5ba00*/  @P6 STG.E.U16 [R22.64], R21 ;  /* 0x0000001516006986 */ /* 0x0001e8000c10150a */
[----:B0-----:R-:W5:Y:S01]  /*5ba10*/  LDL.LU R22, [R1+0x164] ;  /* 0x0001640001167983 */ /* 0x001f620000300800 */
[----:B------:R-:W3:Y:S01]  /*5ba20*/  LDL R23, [R1+0x13fc] ;  /* 0x0013fc0001177983 */ /* 0x000ee20000100800 */
[----:B--2---:R-:W-:Y:S02]  /*5ba30*/  ISETP.LT.AND P5, PT, R26, c[0x0][0x178], !P3 ;  /* 0x00005e001a007a0c */ /* 0x004fe40005fa1270 */
[----:B------:R-:W5:Y:S01]  /*5ba40*/  LDL.LU R26, [R1+0x22b8] ;  /* 0x0022b800011a7983 */ /* 0x000f620000300800 */
[----:B------:R-:W-:Y:S02]  /*5ba50*/  ISETP.LT.AND P0, PT, R28, c[0x0][0x178], !P3 ;  /* 0x00005e001c007a0c */ /* 0x000fe40005f01270 */
[----:B------:R-:W-:-:S02]  /*5ba60*/  ISETP.LT.AND P4, PT, R29, c[0x0][0x178], !P3 ;  /* 0x00005e001d007a0c */ /* 0x000fc40005f81270 */
[----:B------:R-:W-:Y:S01]  /*5ba70*/  PRMT R0, R25, 0x7632, R0 ;  /* 0x0000763219007816 */ /* 0x000fe20000000000 */
[C---:B------:R-:W-:Y:S01]  /*5ba80*/  IMAD.WIDE R24, R20.reuse, 0x2, R16 ;  /* 0x0000000214187825 */ /* 0x040fe200078e0210 */
[----:B------:R-:W-:Y:S02]  /*5ba90*/  ISETP.LT.AND P6, PT, R27, c[0x0][0x178], !P3 ;  /* 0x00005e001b007a0c */ /* 0x000fe40005fc1270 */
[----:B----4-:R-:W-:Y:S01]  /*5baa0*/  PRMT R21, R3, 0x7632, R21 ;  /* 0x0000763203157816 */ /* 0x010fe20000000015 */
[----:B------:R-:W2:Y:S01]  /*5bab0*/  LDL.LU R27, [R1+0x22b4] ;  /* 0x0022b400011b7983 */ /* 0x000ea20000300800 */
[----:B------:R-:W-:Y:S02]  /*5bac0*/  STL [R1+0x22b0], R4 ;  /* 0x0022b00401007387 */ /* 0x000fe40000100800 */
[----:B------:R-:W-:Y:S01]  /*5bad0*/  STL [R1+0x22ac], R5 ;  /* 0x0022ac0501007387 */ /* 0x000fe20000100800 */
[----:B------:R0:W-:Y:S01]  /*5bae0*/  @P0 STG.E.U16 [R24.64], R0 ;  /* 0x0000000018000986 */ /* 0x0001e2000c10150a */
[----:B---3--:R-:W-:Y:S01]  /*5baf0*/  ISETP.LT.AND P0, PT, R23, c[0x0][0x178], !P3 ;  /* 0x00005e0017007a0c */ /* 0x008fe20005f01270 */
[----:B0-----:R-:W-:Y:S01]  /*5bb00*/  IMAD.WIDE R24, R20, 0x2, R4 ;  /* 0x0000000214187825 */ /* 0x001fe200078e0204 */
[----:B------:R-:W-:-:S03]  /*5bb10*/  PRMT R0, R2, 0x7632, R0 ;  /* 0x0000763202007816 */ /* 0x000fc60000000000 */
[----:B------:R-:W-:Y:S01]  /*5bb20*/  IMAD.WIDE R2, R20, 0x2, R12 ;  /* 0x0000000214027825 */ /* 0x000fe200078e020c */
[----:B------:R-:W3:Y:S04]  /*5bb30*/  LDL R4, [R1+0x13f0] ;  /* 0x0013f00001047983 */ /* 0x000ee80000100800 */
[----:B------:R-:W4:Y:S01]  /*5bb40*/  LDL R5, [R1+0x314] ;  /* 0x0003140001057983 */ /* 0x000f220000100800 */
[----:B-----5:R-:W-:Y:S01]  /*5bb50*/  PRMT R26, R22, 0x7632, R26 ;  /* 0x00007632161a7816 */ /* 0x020fe2000000001a */
[----:B------:R-:W-:-:S04]  /*5bb60*/  IMAD.WIDE R22, R20, 0x2, R14 ;  /* 0x0000000214167825 */ /* 0x000fc800078e020e */
[----:B------:R0:W-:Y:S01]  /*5bb70*/  @P4 STG.E.U16 [R24.64], R26 ;  /* 0x0000001a18004986 */ /* 0x0001e2000c10150a */
[----:B------:R1:W-:Y:S02]  /*5bb80*/  @P5 STG.E.U16 [R22.64], R0 ;  /* 0x0000000016005986 */ /* 0x0003e4000c10150a */
[----:B------:R5:W-:Y:S01]  /*5bb90*/  @P6 STG.E.U16 [R2.64], R21 ;  /* 0x0000001502006986 */ /* 0x000be2000c10150a */
[----:B0-----:R-:W2:Y:S01]  /*5bba0*/  LDL.LU R25, [R1+0x134] ;  /* 0x0001340001197983 */ /* 0x001ea20000300800 */
[----:B-1----:R-:W3:Y:S02]  /*5bbb0*/  LDL.LU R22, [R1+0x124] ;  /* 0x0001240001167983 */ /* 0x002ee40000300800 */
[----:B------:R-:W3:Y:S02]  /*5bbc0*/  LDL.LU R23, [R1+0x114] ;  /* 0x0001140001177983 */ /* 0x000ee40000300800 */
[----:B-----5:R-:W5:Y:S01]  /*5bbd0*/  LDL R21, [R1+0x1400] ;  /* 0x0014000001157983 */ /* 0x020f620000100800 */
[----:B------:R-:W3:Y:S04]  /*5bbe0*/  LDL R2, [R1+0x1404] ;  /* 0x0014040001027983 */ /* 0x000ee80000100800 */
[----:B------:R-:W4:Y:S01]  /*5bbf0*/  LDL R3, [R1+0x1188] ;  /* 0x0011880001037983 */ /* 0x000f220000100800 */
[----:B--2---:R-:W-:Y:S01]  /*5bc00*/  PRMT R26, R25, 0x7632, R26 ;  /* 0x00007632191a7816 */ /* 0x004fe2000000001a */
[----:B------:R-:W-:Y:S01]  /*5bc10*/  IMAD.WIDE R24, R20, 0x2, R10 ;  /* 0x0000000214187825 */ /* 0x000fe200078e020a */
[----:B-----5:R-:W-:-:S03]  /*5bc20*/  ISETP.LT.AND P6, PT, R21, c[0x0][0x178], !P3 ;  /* 0x00005e0015007a0c */ /* 0x020fc60005fc1270 */
[----:B---3--:R-:W-:Y:S01]  /*5bc30*/  ISETP.LT.AND P3, PT, R2, c[0x0][0x178], !P3 ;  /* 0x00005e0002007a0c */ /* 0x008fe20005f61270 */
[----:B----4-:R-:W-:Y:S01]  /*5bc40*/  ISETP.LT.AND P4, PT, R3, c[0x0][0x178], !P1 ;  /* 0x00005e0003007a0c */ /* 0x010fe20004f81270 */
[----:B------:R0:W-:Y:S01]  /*5bc50*/  @P0 STG.E.U16 [R24.64], R26 ;  /* 0x0000001a18000986 */ /* 0x0001e2000c10150a */
[----:B------:R-:W-:Y:S01]  /*5bc60*/  PRMT R0, R22, 0x7632, R0 ;  /* 0x0000763216007816 */ /* 0x000fe20000000000 */
[C---:B------:R-:W-:Y:S01]  /*5bc70*/  IMAD.WIDE R2, R20.reuse, 0x2, R8 ;  /* 0x0000000214027825 */ /* 0x040fe200078e0208 */
[----:B------:R-:W-:Y:S02]  /*5bc80*/  PRMT R27, R23, 0x7632, R27 ;  /* 0x00007632171b7816 */ /* 0x000fe4000000001b */
[C---:B0-----:R-:W-:Y:S01]  /*5bc90*/  IADD3 R26, R20.reuse, c[0x0][0x198], RZ ;  /* 0x00006600141a7a10 */ /* 0x041fe20007ffe0ff */
[----:B------:R-:W-:Y:S02]  /*5bca0*/  IMAD.WIDE R20, R20, 0x2, R6 ;  /* 0x0000000214147825 */ /* 0x000fe400078e0206 */
[----:B------:R0:W-:Y:S04]  /*5bcb0*/  @P6 STG.E.U16 [R2.64], R0 ;  /* 0x0000000002006986 */ /* 0x0001e8000c10150a */
[----:B------:R1:W-:Y:S01]  /*5bcc0*/  @P3 STG.E.U16 [R20.64], R27 ;  /* 0x0000001b14003986 */ /* 0x0003e2000c10150a */
[----:B------:R-:W-:Y:S01]  /*5bcd0*/  ISETP.LT.AND P5, PT, R28, c[0x0][0x178], !P1 ;  /* 0x00005e001c007a0c */ /* 0x000fe20004fa1270 */
[----:B------:R-:W-:Y:S01]  /*5bce0*/  IMAD.WIDE R22, R26, 0x2, R18 ;  /* 0x000000021a167825 */ /* 0x000fe200078e0212 */
[----:B------:R-:W-:-:S03]  /*5bcf0*/  ISETP.LT.AND P0, PT, R29, c[0x0][0x178], !P1 ;  /* 0x00005e001d007a0c */ /* 0x000fc60004f01270 */
[----:B------:R-:W-:Y:S01]  /*5bd00*/  IMAD.WIDE R24, R26, 0x2, R16 ;  /* 0x000000021a187825 */ /* 0x000fe200078e0210 */
[----:B------:R-:W2:Y:S04]  /*5bd10*/  LDL R29, [R1+0x1e4] ;  /* 0x0001e400011d7983 */ /* 0x000ea80000100800 */
[----:B0-----:R-:W3:Y:S04]  /*5bd20*/  LDL R0, [R1+0x1220] ;  /* 0x0012200001007983 */ /* 0x001ee80000100800 */
[----:B------:R-:W4:Y:S04]  /*5bd30*/  LDL R2, [R1+0x1400] ;  /* 0x0014000001027983 */ /* 0x000f280000100800 */
[----:B------:R-:W5:Y:S04]  /*5bd40*/  LDL R3, [R1+0x13fc] ;  /* 0x0013fc0001037983 */ /* 0x000f680000100800 */
[----:B-1----:R-:W2:Y:S04]  /*5bd50*/  LDL R20, [R1+0x2b4] ;  /* 0x0002b40001147983 */ /* 0x002ea80000100800 */
[----:B------:R-:W3:Y:S01]  /*5bd60*/  LDL R21, [R1+0x13f8] ;  /* 0x0013f80001157983 */ /* 0x000ee20000100800 */
[----:B------:R-:W3:Y:S01]  /*5bd70*/  LDL.LU R27, [R1+0x244] ;  /* 0x00024400011b7983 */ /* 0x000ee20000300800 */
[----:B------:R-:W-:-:S02]  /*5bd80*/  ISETP.LT.AND P3, PT, R4, c[0x0][0x178], !P1 ;  /* 0x00005e0004007a0c */ /* 0x000fc40004f61270 */
[----:B------:R0:W-:Y:S04]  /*5bd90*/  @P4 STG.E.U16 [R22.64], R5 ;  /* 0x0000000516004986 */ /* 0x0001e8000c10150a */
[----:B------:R-:W3:Y:S04]  /*5bda0*/  LDL.LU R4, [R1+0x22b0] ;  /* 0x0022b00001047983 */ /* 0x000ee80000300800 */
[----:B0-----:R-:W5:Y:S01]  /*5bdb0*/  LDL.LU R5, [R1+0x22ac] ;  /* 0x0022ac0001057983 */ /* 0x001f620000300800 */
[----:B------:R-:W5:Y:S03]  /*5bdc0*/  LDL R23, [R1+0x1404] ;  /* 0x0014040001177983 */ /* 0x000f660000100800 */
[----:B--2---:R0:W-:Y:S04]  /*5bdd0*/  @P5 STG.E.U16 [R24.64], R20 ;  /* 0x0000001418005986 */ /* 0x0041e8000c10150a */
[----:B0-----:R-:W2:Y:S01]  /*5bde0*/  LDL.LU R24, [R1+0x264] ;  /* 0x0002640001187983 */ /* 0x001ea20000300800 */
[----:B------:R-:W2:Y:S01]  /*5bdf0*/  LDL.LU R25, [R1+0x254] ;  /* 0x0002540001197983 */ /* 0x000ea20000300800 */
[----:B---3--:R-:W-:-:S02]  /*5be00*/  ISETP.LT.AND P4, PT, R21, c[0x0][0x178], !P1 ;  /* 0x00005e0015007a0c */ /* 0x008fc40004f81270 */
[----:B----4-:R-:W-:Y:S01]  /*5be10*/  ISETP.LT.AND P5, PT, R2, c[0x0][0x178], !P1 ;  /* 0x00005e0002007a0c */ /* 0x010fe20004fa1270 */
[----:B-----5:R-:W-:Y:S01]  /*5be20*/  IMAD.WIDE R20, R26, 0x2, R4 ;  /* 0x000000021a147825 */ /* 0x020fe200078e0204 */
[----:B------:R-:W-:-:S03]  /*5be30*/  ISETP.LT.AND P6, PT, R3, c[0x0][0x178], !P1 ;  /* 0x00005e0003007a0c */ /* 0x000fc60004fc1270 */
[C---:B------:R-:W-:Y:S01]  /*5be40*/  IMAD.WIDE R2, R26.reuse, 0x2, R14 ;  /* 0x000000021a027825 */ /* 0x040fe200078e020e */
[----:B--2---:R0:W-:Y:S04]  /*5be50*/  @P0 STG.E.U16 [R20.64], R24 ;  /* 0x0000001814000986 */ /* 0x0041e8000c10150a */
[----:B------:R1:W-:Y:S01]  /*5be60*/  @P3 STG.E.U16 [R2.64], R25 ;  /* 0x0000001902003986 */ /* 0x0003e2000c10150a */
[----:B0-----:R-:W2:Y:S01]  /*5be70*/  LDL R21, [R1+0x1188] ;  /* 0x0011880001157983 */ /* 0x001ea20000100800 */
[----:B-1----:R-:W-:-:S04]  /*5be80*/  IMAD.WIDE R2, R26, 0x2, R10 ;  /* 0x000000021a027825 */ /* 0x002fc800078e020a */
[----:B------:R0:W-:Y:S02]  /*5be90*/  STL [R1+0x22a0], R11 ;  /* 0x0022a00b01007387 */ /* 0x0001e40000100800 */
[----:B0-----:R-:W3:Y:S01]  /*5bea0*/  LDL.LU R11, [R1+0x1f4] ;  /* 0x0001f400010b7983 */ /* 0x001ee20000300800 */
[----:B------:R-:W-:Y:S01]  /*5beb0*/  ISETP.LT.AND P1, PT, R23, c[0x0][0x178], !P1 ;  /* 0x00005e0017007a0c */ /* 0x000fe20004f21270 */
[----:B------:R-:W-:Y:S01]  /*5bec0*/  IMAD.WIDE R22, R26, 0x2, R12 ;  /* 0x000000021a167825 */ /* 0x000fe200078e020c */
[----:B------:R-:W-:-:S04]  /*5bed0*/  IADD3 R0, R0, 0x2c, RZ ;  /* 0x0000002c00007810 */ /* 0x000fc80007ffe0ff */
[----:B------:R-:W-:Y:S01]  /*5bee0*/  ISETP.GE.AND P0, PT, R0, c[0x0][0x17c], PT ;  /* 0x00005f0000007a0c */ /* 0x000fe20003f06270 */
[----:B------:R0:W-:Y:S01]  /*5bef0*/  @P4 STG.E.U16 [R22.64], R27 ;  /* 0x0000001b16004986 */ /* 0x0001e2000c10150a */
[C---:B------:R-:W-:Y:S01]  /*5bf00*/  IADD3 R0, R26.reuse, c[0x0][0x198], RZ ;  /* 0x000066001a007a10 */ /* 0x040fe20007ffe0ff */
[----:B0-----:R-:W-:Y:S01]  /*5bf10*/  IMAD.WIDE R22, R26, 0x2, R6 ;  /* 0x000000021a167825 */ /* 0x001fe200078e0206 */
[----:B--2---:R-:W-:-:S03]  /*5bf20*/  ISETP.LT.AND P3, PT, R21, c[0x0][0x178], !P2 ;  /* 0x00005e0015007a0c */ /* 0x004fc60005761270 */
[----:B------:R-:W-:Y:S02]  /*5bf30*/  IMAD.WIDE R20, R26, 0x2, R8 ;  /* 0x000000021a147825 */ /* 0x000fe400078e0208 */
[----:B------:R-:W2:Y:S04]  /*5bf40*/  LDL.LU R26, [R1+0x2b4] ;  /* 0x0002b400011a7983 */ /* 0x000ea80000300800 */
[----:B---3--:R0:W-:Y:S04]  /*5bf50*/  @P6 STG.E.U16 [R2.64], R11 ;  /* 0x0000000b02006986 */ /* 0x0081e8000c10150a */
[----:B0-----:R-:W3:Y:S01]  /*5bf60*/  LDL R2, [R1+0x1d4] ;  /* 0x0001d40001027983 */ /* 0x001ee20000100800 */
[----:B------:R-:W4:Y:S01]  /*5bf70*/  LDL.LU R3, [R1+0x314] ;  /* 0x0003140001037983 */ /* 0x000f220000300800 */
[----:B------:R-:W-:-:S02]  /*5bf80*/  ISETP.LT.AND P6, PT, R28, c[0x0][0x178], !P2 ;  /* 0x00005e001c007a0c */ /* 0x000fc400057c1270 */
[----:B---3--:R0:W-:Y:S01]  /*5bf90*/  @P5 STG.E.U16 [R20.64], R2 ;  /* 0x0000000214005986 */ /* 0x0081e2000c10150a */
[----:B------:R1:W-:Y:S03]  /*5bfa0*/  @P1 STG.E.U16 [R22.64], R29 ;  /* 0x0000001d16001986 */ /* 0x0003e6000c10150a */
[----:B0-----:R-:W3:Y:S01]  /*5bfb0*/  LDL R21, [R1+0x13f8] ;  /* 0x0013f80001157983 */ /* 0x001ee20000100800 */
[----:B-1----:R-:W5:Y:S02]  /*5bfc0*/  LDL.LU R29, [R1+0x22a8] ;  /* 0x0022a800011d7983 */ /* 0x002f640000300800 */
[----:B------:R-:W3:Y:S02]  /*5bfd0*/  LDL R22, [R1+0x13ec] ;  /* 0x0013ec0001167983 */ /* 0x000ee40000100800 */
[----:B------:R-:W5:Y:S01]  /*5bfe0*/  LDL R23, [R1+0x13f0] ;  /* 0x0013f00001177983 */ /* 0x000f620000100800 */
[----:B------:R-:W5:Y:S01]  /*5bff0*/  LDL.LU R28, [R1+0x22a4] ;  /* 0x0022a400011c7983 */ /* 0x000f620000300800 */
[----:B----4-:R-:W-:Y:S01]  /*5c000*/  PRMT R20, R3, 0x7632, R20 ;  /* 0x0000763203147816 */ /* 0x010fe20000000014 */
[----:B------:R-:W-:-:S05]  /*5c010*/  IMAD.WIDE R2, R0, 0x2, R18 ;  /* 0x0000000200027825 */ /* 0x000fca00078e0212 */
[----:B------:R2:W-:Y:S02]  /*5c020*/  @P3 STG.E.U16 [R2.64], R20 ;  /* 0x0000001402003986 */ /* 0x0005e4000c10150a */
[----:B--2---:R-:W-:Y:S02]  /*5c030*/  PRMT R3, R26, 0x7632, R3 ;  /* 0x000076321a037816 */ /* 0x004fe40000000003 */
[----:B------:R-:W-:Y:S01]  /*5c040*/  PRMT R2, R27, 0x7632, R2 ;  /* 0x000076321b027816 */ /* 0x000fe20000000002 */
[----:B------:R-:W-:Y:S01]  /*5c050*/  IMAD.WIDE R26, R0, 0x2, R12 ;  /* 0x00000002001a7825 */ /* 0x000fe200078e020c */
[----:B---3--:R-:W-:Y:S02]  /*5c060*/  ISETP.LT.AND P5, PT, R22, c[0x0][0x178], !P2 ;  /* 0x00005e0016007a0c */ /* 0x008fe400057a1270 */
[----:B-----5:R-:W-:Y:S02]  /*5c070*/  ISETP.LT.AND P4, PT, R23, c[0x0][0x178], !P2 ;  /* 0x00005e0017007a0c */ /* 0x020fe40005781270 */
[----:B------:R-:W-:Y:S01]  /*5c080*/  ISETP.LT.AND P1, PT, R21, c[0x0][0x178], !P2 ;  /* 0x00005e0015007a0c */ /* 0x000fe20005721270 */
[----:B------:R-:W-:Y:S01]  /*5c090*/  IMAD.WIDE R20, R0, 0x2, R16 ;  /* 0x0000000200147825 */ /* 0x000fe200078e0210 */
[----:B------:R-:W-:-:S02]  /*5c0a0*/  PRMT R28, R24, 0x7632, R28 ;  /* 0x00007632181c7816 */ /* 0x000fc4000000001c */
[----:B------:R-:W-:Y:S01]  /*5c0b0*/  PRMT R29, R25, 0x7632, R29 ;  /* 0x00007632191d7816 */ /* 0x000fe2000000001d */
[----:B------:R-:W-:-:S04]  /*5c0c0*/  IMAD.WIDE R22, R0, 0x2, R4 ;  /* 0x0000000200167825 */ /* 0x000fc800078e0204 */
[----:B------:R-:W-:Y:S01]  /*5c0d0*/  IMAD.WIDE R24, R0, 0x2, R14 ;  /* 0x0000000200187825 */ /* 0x000fe200078e020e */
[----:B------:R0:W-:Y:S04]  /*5c0e0*/  @P6 STG.E.U16 [R20.64], R3 ;  /* 0x0000000314006986 */ /* 0x0001e8000c10150a */
[----:B------:R1:W-:Y:S01]  /*5c0f0*/  @P5 STG.E.U16 [R22.64], R28 ;  /* 0x0000001c16005986 */ /* 0x0003e2000c10150a */
[----:B------:R2:W-:Y:S02]  /*5c100*/  @P4 STG.E.U16 [R24.64], R29 ;  /* 0x0000001d18004986 */ /* 0x0005e4000c10150a */
[----:B------:R-:W-:Y:S01]  /*5c110*/  @P1 STG.E.U16 [R26.64], R2 ;  /* 0x000000021a001986 */ /* 0x000fe2000c10150a */
[----:B0-----:R-:W3:Y:S01]  /*5c120*/  LDL R21, [R1+0x13e8] ;  /* 0x0013e80001157983 */ /* 0x001ee20000100800 */
[----:B------:R-:W-:-:S03]  /*5c130*/  PRMT R3, R11, 0x7632, R3 ;  /* 0x000076320b037816 */ /* 0x000fc60000000003 */
[----:B-1----:R-:W4:Y:S01]  /*5c140*/  LDL.LU R28, [R1+0x1e4] ;  /* 0x0001e400011c7983 */ /* 0x002f220000300800 */
[----:B------:R-:W5:Y:S02]  /*5c150*/  LDL R22, [R1+0x1220] ;  /* 0x0012200001167983 */ /* 0x000f640000100800 */
[----:B------:R-:W3:Y:S02]  /*5c160*/  LDL R23, [R1+0x1188] ;  /* 0x0011880001177983 */ /* 0x000ee40000100800 */
[----:B--2---:R-:W2:Y:S01]  /*5c170*/  LDL R24, [R1+0x1400] ;  /* 0x0014000001187983 */ /* 0x004ea20000100800 */
[----:B------:R-:W3:Y:S01]  /*5c180*/  LDL R25, [R1+0x1404] ;  /* 0x0014040001197983 */ /* 0x000ee20000100800 */
[----:B------:R0:W-:Y:S03]  /*5c190*/  STL [R1+0x2274], R29 ;  /* 0x0022741d01007387 */ /* 0x0001e60000100800 */
[----:B0-----:R-:W5:Y:S01]  /*5c1a0*/  LDL R29, [R1+0x13ec] ;  /* 0x0013ec00011d7983 */ /* 0x001f620000100800 */
[----:B------:R-:W5:Y:S02]  /*5c1b0*/  LDL.LU R11, [R1+0x22a0] ;  /* 0x0022a000010b7983 */ /* 0x000f640000300800 */
[----:B------:R-:W5:Y:S02]  /*5c1c0*/  LDL R26, [R1+0x13fc] ;  /* 0x0013fc00011a7983 */ /* 0x000f640000100800 */
[----:B------:R-:W5:Y:S01]  /*5c1d0*/  LDL.LU R27, [R1+0x1d4] ;  /* 0x0001d400011b7983 */ /* 0x000f620000300800 */
[----:B------:R0:W-:Y:S01]  /*5c1e0*/  STL [R1+0x229c], R8 ;  /* 0x00229c0801007387 */ /* 0x0001e20000100800 */
[----:B--2---:R-:W-:-:S02]  /*5c1f0*/  ISETP.LT.AND P4, PT, R24, c[0x0][0x178], !P2 ;  /* 0x00005e0018007a0c */ /* 0x004fc40005781270 */
[----:B---3--:R-:W-:Y:S02]  /*5c200*/  ISETP.LT.AND P6, PT, R25, c[0x0][0x178], !P2 ;  /* 0x00005e0019007a0c */ /* 0x008fe400057c1270 */
[----:B----4-:R-:W-:Y:S01]  /*5c210*/  PRMT R20, R28, 0x7632, R20 ;  /* 0x000076321c147816 */ /* 0x010fe20000000014 */
[----:B-----5:R-:W-:Y:S01]  /*5c220*/  IADD3 R28, R22, 0x2d, RZ ;  /* 0x0000002d161c7810 */ /* 0x020fe20007ffe0ff */
[----:B------:R-:W-:Y:S01]  /*5c230*/  ISETP.LT.AND P5, PT, R26, c[0x0][0x178], !P2 ;  /* 0x00005e001a007a0c */ /* 0x000fe200057a1270 */
[----:B------:R-:W-:Y:S02]  /*5c240*/  ISETP.LT.AND P2, PT, R23, c[0x0][0x178], !P0 ;  /* 0x00005e0017007a0c */ /* 0x000fe40004741270 */
[----:B------:R-:W-:Y:S01]  /*5c250*/  IMAD.WIDE R24, R0, 0x2, R10 ;  /* 0x0000000200187825 */ /* 0x000fe200078e020a */
[----:B------:R-:W-:-:S03]  /*5c260*/  PRMT R2, R27, 0x7632, R2 ;  /* 0x000076321b027816 */ /* 0x000fc60000000002 */
[----:B------:R-:W-:-:S04]  /*5c270*/  IMAD.WIDE R22, R0, 0x2, R8 ;  /* 0x0000000200167825 */ /* 0x000fc800078e0208 */
[C---:B------:R-:W-:Y:S01]  /*5c280*/  IMAD.WIDE R26, R0.reuse, 0x2, R6 ;  /* 0x00000002001a7825 */ /* 0x040fe200078e0206 */
[----:B------:R-:W-:Y:S01]  /*5c290*/  ISETP.LT.AND P3, PT, R21, c[0x0][0x178], !P0 ;  /* 0x00005e0015007a0c */ /* 0x000fe20004761270 */
[----:B0-----:R-:W2:Y:S01]  /*5c2a0*/  LDL R8, [R1+0x344] ;  /* 0x0003440001087983 */ /* 0x001ea20000100800 */
[----:B------:R-:W-:Y:S01]  /*5c2b0*/  IADD3 R21, R0, c[0x0][0x198], RZ ;  /* 0x0000660000157a10 */ /* 0x000fe20007ffe0ff */
[----:B------:R0:W-:Y:S02]  /*5c2c0*/  STL [R1+0x2298], R9 ;  /* 0x0022980901007387 */ /* 0x0001e40000100800 */
[----:B------:R-:W3:Y:S01]  /*5c2d0*/  LDL R0, [R1+0x364] ;  /* 0x0003640001007983 */ /* 0x000ee20000100800 */
[----:B------:R-:W-:Y:S01]  /*5c2e0*/  ISETP.GE.AND P1, PT, R28, c[0x0][0x17c], PT ;  /* 0x00005f001c007a0c */ /* 0x000fe20003f26270 */
[----:B------:R-:W-:Y:S01]  /*5c2f0*/  @P5 STG.E.U16 [R24.64], R3 ;  /* 0x0000000318005986 */ /* 0x000fe2000c10150a */
[----:B------:R1:W-:Y:S02]  /*5c300*/  @P4 STG.E.U16 [R22.64], R2 ;  /* 0x0000000216004986 */ /* 0x0003e4000c10150a */
[----:B------:R-:W-:Y:S01]  /*5c310*/  @P6 STG.E.U16 [R26.64], R20 ;  /* 0x000000141a006986 */ /* 0x000fe2000c10150a */
[----:B0-----:R-:W4:Y:S01]  /*5c320*/  LDL R9, [R1+0x354] ;  /* 0x0003540001097983 */ /* 0x001f220000100800 */
[----:B------:R0:W-:Y:S03]  /*5c330*/  STL [R1+0x2278], R28 ;  /* 0x0022781c01007387 */ /* 0x0001e60000100800 */
[----:B-1----:R-:W5:Y:S04]  /*5c340*/  LDL R22, [R1+0x1404] ;  /* 0x0014040001167983 */ /* 0x002f680000100800 */
[----:B------:R-:W2:Y:S04]  /*5c350*/  LDL R23, [R1+0x1400] ;  /* 0x0014000001177983 */ /* 0x000ea80000100800 */
[----:B0-----:R-:W2:Y:S04]  /*5c360*/  LDL R28, [R1+0x1220] ;  /* 0x00122000011c7983 */ /* 0x001ea80000100800 */
[----:B------:R-:W2:Y:S04]  /*5c370*/  LDL R26, [R1+0x13f8] ;  /* 0x0013f800011a7983 */ /* 0x000ea80000100800 */
[----:B------:R-:W2:Y:S01]  /*5c380*/  LDL R27, [R1+0x13fc] ;  /* 0x0013fc00011b7983 */ /* 0x000ea20000100800 */
[----:B------:R-:W2:Y:S02]  /*5c390*/  LDL.LU R20, [R1+0x374] ;  /* 0x0003740001147983 */ /* 0x000ea40000300800 */
[----:B------:R-:W-:-:S05]  /*5c3a0*/  IMAD.WIDE R24, R21, 0x2, R18 ;  /* 0x0000000215187825 */ /* 0x000fca00078e0212 */
[----:B--2---:R0:W-:Y:S04]  /*5c3b0*/  @P2 STG.E.U16 [R24.64], R20 ;  /* 0x0000001418002986 */ /* 0x0041e8000c10150a */
[----:B0-----:R-:W2:Y:S01]  /*5c3c0*/  LDL R25, [R1+0x13f0] ;  /* 0x0013f00001197983 */ /* 0x001ea20000100800 */
[----:B------:R-:W-:Y:S01]  /*5c3d0*/  ISETP.LT.AND P6, PT, R29, c[0x0][0x178], !P0 ;  /* 0x00005e001d007a0c */ /* 0x000fe200047c1270 */
[----:B------:R-:W-:Y:S01]  /*5c3e0*/  IMAD.WIDE R2, R21, 0x2, R16 ;  /* 0x0000000215027825 */ /* 0x000fe200078e0210 */
[----:B------:R-:W-:Y:S02]  /*5c3f0*/  ISETP.LT.AND P5, PT, R26, c[0x0][0x178], !P0 ;  /* 0x00005e001a007a0c */ /* 0x000fe400047a1270 */
[----:B------:R-:W-:Y:S01]  /*5c400*/  ISETP.LT.AND P4, PT, R27, c[0x0][0x178], !P0 ;  /* 0x00005e001b007a0c */ /* 0x000fe20004781270 */
[----:B------:R-:W-:Y:S04]  /*5c410*/  STL [R1+0x228c], R28 ;  /* 0x00228c1c01007387 */ /* 0x000fe80000100800 */
[----:B---3--:R0:W-:Y:S01]  /*5c420*/  @P3 STG.E.U16 [R2.64], R0 ;  /* 0x0000000002003986 */ /* 0x0081e2000c10150a */
[----:B-----5:R-:W-:-:S02]  /*5c430*/  ISETP.LT.AND P3, PT, R22, c[0x0][0x178], !P0 ;  /* 0x00005e0016007a0c */ /* 0x020fc40004761270 */
[----:B0-----:R-:W-:Y:S01]  /*5c440*/  IADD3 R0, R28, 0x2e, RZ ;  /* 0x0000002e1c007810 */ /* 0x001fe20007ffe0ff */
[----:B------:R-:W-:Y:S01]  /*5c450*/  IMAD.WIDE R2, R21, 0x2, R4 ;  /* 0x0000000215027825 */ /* 0x000fe200078e0204 */
[----:B------:R-:W3:Y:S03]  /*5c460*/  LDL R28, [R1+0x1188] ;  /* 0x00118800011c7983 */ /* 0x000ee60000100800 */
[----:B------:R0:W-:Y:S01]  /*5c470*/  STL [R1+0x2294], R14 ;  /* 0x0022940e01007387 */ /* 0x0001e20000100800 */
[----:B------:R-:W-:Y:S01]  /*5c480*/  @P6 STG.E.U16 [R2.64], R8 ;  /* 0x0000000802006986 */ /* 0x000fe2000c10150a */
[----:B--2---:R-:W-:Y:S01]  /*5c490*/  ISETP.LT.AND P2, PT, R25, c[0x0][0x178], !P0 ;  /* 0x00005e0019007a0c */ /* 0x004fe20004741270 */
[----:B------:R-:W-:Y:S02]  /*5c4a0*/  ISETP.LT.AND P0, PT, R23, c[0x0][0x178], !P0 ;  /* 0x00005e0017007a0c */ /* 0x000fe40004701270 */
[----:B------:R-:W-:-:S02]  /*5c4b0*/  IMAD.WIDE R22, R21, 0x2, R14 ;  /* 0x0000000215167825 */ /* 0x000fc400078e020e */
[----:B0-----:R-:W2:Y:S02]  /*5c4c0*/  LDL R14, [R1+0x13f0] ;  /* 0x0013f000010e7983 */ /* 0x001ea40000100800 */
[----:B------:R0:W-:Y:S06]  /*5c4d0*/  STL [R1+0x2290], R15 ;  /* 0x0022900f01007387 */ /* 0x0001ec0000100800 */
[----:B----4-:R1:W-:Y:S04]  /*5c4e0*/  @P2 STG.E.U16 [R22.64], R9 ;  /* 0x0000000916002986 */ /* 0x0103e8000c10150a */
[----:B0-----:R-:W4:Y:S01]  /*5c4f0*/  LDL R15, [R1+0x13f8] ;  /* 0x0013f800010f7983 */ /* 0x001f220000100800 */
[----:B------:R-:W5:Y:S02]  /*5c500*/  LDL.LU R8, [R1+0x229c] ;  /* 0x00229c0001087983 */ /* 0x000f640000300800 */
[----:B------:R-:W2:Y:S01]  /*5c510*/  LDL R2, [R1+0x13e8] ;  /* 0x0013e80001027983 */ /* 0x000ea20000100800 */
[----:B-1----:R-:W5:Y:S01]  /*5c520*/  LDL.LU R9, [R1+0x2298] ;  /* 0x0022980001097983 */ /* 0x002f620000300800 */
[----:B------:R-:W2:Y:S02]  /*5c530*/  LDL R22, [R1+0x334] ;  /* 0x0003340001167983 */ /* 0x000ea40000100800 */
[----:B------:R-:W3:Y:S02]  /*5c540*/  LDL R23, [R1+0x324] ;  /* 0x0003240001177983 */ /* 0x000ee40000100800 */
[----:B------:R-:W-:-:S04]  /*5c550*/  IMAD.WIDE R24, R21, 0x2, R12 ;  /* 0x0000000215187825 */ /* 0x000fc800078e020c */
[C---:B------:R-:W-:Y:S01]  /*5c560*/  IMAD.WIDE R26, R21.reuse, 0x2, R10 ;  /* 0x00000002151a7825 */ /* 0x040fe200078e020a */
[----:B--2---:R0:W-:Y:S04]  /*5c570*/  @P5 STG.E.U16 [R24.64], R22 ;  /* 0x0000001618005986 */ /* 0x0041e8000c10150a */
[----:B---3--:R1:W-:Y:S01]  /*5c580*/  @P4 STG.E.U16 [R26.64], R23 ;  /* 0x000000171a004986 */ /* 0x0083e2000c10150a */
[----:B------:R-:W-:Y:S01]  /*5c590*/  ISETP.LT.AND P4, PT, R2, c[0x0][0x178], !P1 ;  /* 0x00005e0002007a0c */ /* 0x000fe20004f81270 */
[C---:B------:R-:W-:Y:S02]  /*5c5a0*/  IADD3 R2, R21.reuse, c[0x0][0x198], RZ ;  /* 0x0000660015027a10 */ /* 0x040fe40007ffe0ff */
[C---:B0-----:R-:W-:Y:S01]  /*5c5b0*/  IMAD.WIDE R24, R21.reuse, 0x2, R6 ;  /* 0x0000000215187825 */ /* 0x041fe200078e0206 */
[----:B-1----:R-:W2:Y:S03]  /*5c5c0*/  LDL.LU R27, [R1+0x2c4] ;  /* 0x0002c400011b7983 */ /* 0x002ea60000300800 */
[----:B-----5:R-:W-:-:S04]  /*5c5d0*/  IMAD.WIDE R22, R21, 0x2, R8 ;  /* 0x0000000215167825 */ /* 0x020fc800078e0208 */
[----:B------:R-:W3:Y:S01]  /*5c5e0*/  LDL R21, [R1+0x2d4] ;  /* 0x0002d40001157983 */ /* 0x000ee20000100800 */
[----:B------:R-:W-:Y:S02]  /*5c5f0*/  ISETP.LT.AND P5, PT, R28, c[0x0][0x178], !P1 ;  /* 0x00005e001c007a0c */ /* 0x000fe40004fa1270 */
[----:B------:R-:W-:Y:S02]  /*5c600*/  ISETP.GE.AND P6, PT, R0, c[0x0][0x17c], PT ;  /* 0x00005f0000007a0c */ /* 0x000fe40003fc6270 */
[----:B------:R-:W-:Y:S01]  /*5c610*/  ISETP.LT.AND P2, PT, R29, c[0x0][0x178], !P1 ;  /* 0x00005e001d007a0c */ /* 0x000fe20004f41270 */
[----:B---3--:R0:W-:Y:S04]  /*5c620*/  @P0 STG.E.U16 [R22.64], R21 ;  /* 0x0000001516000986 */ /* 0x0081e8000c10150a */
[----:B0-----:R-:W3:Y:S01]  /*5c630*/  LDL.LU R22, [R1+0x364] ;  /* 0x0003640001167983 */ /* 0x001ee20000300800 */
[----:B------:R-:W5:Y:S01]  /*5c640*/  LDL.LU R23, [R1+0x344] ;  /* 0x0003440001177983 */ /* 0x000f620000300800 */
[----:B------:R-:W-:Y:S01]  /*5c650*/  PRMT R0, R20, 0x7632, R0 ;  /* 0x0000763214007816 */ /* 0x000fe20000000000 */
[----:B------:R-:W-:Y:S01]  /*5c660*/  IMAD.WIDE R20, R2, 0x2, R18 ;  /* 0x0000000202147825 */ /* 0x000fe200078e0212 */
[----:B--2---:R0:W-:Y:S04]  /*5c670*/  @P3 STG.E.U16 [R24.64], R27 ;  /* 0x0000001b18003986 */ /* 0x0041e8000c10150a */
[----:B------:R1:W-:Y:S04]  /*5c680*/  STL [R1+0x2288], R5 ;  /* 0x0022880501007387 */ /* 0x0003e80000100800 */
[----:B------:R2:W-:Y:S01]  /*5c690*/  @P5 STG.E.U16 [R20.64], R0 ;  /* 0x0000000014005986 */ /* 0x0005e2000c10150a */
[----:B------:R-:W-:-:S02]  /*5c6a0*/  ISETP.LT.AND P0, PT, R14, c[0x0][0x178], !P1 ;  /* 0x00005e000e007a0c */ /* 0x000fc40004f01270 */
[----:B----4-:R-:W-:Y:S01]  /*5c6b0*/  ISETP.LT.AND P3, PT, R15, c[0x0][0x178], !P1 ;  /* 0x00005e000f007a0c */ /* 0x010fe20004f61270 */
[----:B0-----:R-:W-:Y:S02]  /*5c6c0*/  IMAD.WIDE R24, R2, 0x2, R4 ;  /* 0x0000000202187825 */ /* 0x001fe400078e0204 */
[----:B-1----:R-:W4:Y:S04]  /*5c6d0*/  LDL R5, [R1+0x1404] ;  /* 0x0014040001057983 */ /* 0x002f280000100800 */
[----:B--2---:R-:W2:Y:S01]  /*5c6e0*/  LDL R20, [R1+0x1400] ;  /* 0x0014000001147983 */ /* 0x004ea20000100800 */
[----:B------:R-:W2:Y:S02]  /*5c6f0*/  LDL.LU R21, [R1+0x324] ;  /* 0x0003240001157983 */ /* 0x000ea40000300800 */
[----:B------:R-:W2:Y:S02]  /*5c700*/  LDL.LU R14, [R1+0x2294] ;  /* 0x00229400010e7983 */ /* 0x000ea40000300800 */
[----:B------:R-:W2:Y:S01]  /*5c710*/  LDL.LU R15, [R1+0x2290] ;  /* 0x00229000010f7983 */ /* 0x000ea20000300800 */
[----:B---3--:R-:W-:-:S02]  /*5c720*/  PRMT R3, R22, 0x7632, R3 ;  /* 0x0000763216037816 */ /* 0x008fc40000000003 */
[----:B-----5:R-:W-:Y:S01]  /*5c730*/  PRMT R26, R23, 0x7632, R26 ;  /* 0x00007632171a7816 */ /* 0x020fe2000000001a */
[----:B------:R-:W-:-:S05]  /*5c740*/  IMAD.WIDE R22, R2, 0x2, R16 ;  /* 0x0000000202167825 */ /* 0x000fca00078e0210 */
[----:B------:R0:W-:Y:S01]  /*5c750*/  @P4 STG.E.U16 [R22.64], R3 ;  /* 0x0000000316004986 */ /* 0x0001e2000c10150a */
[----:B------:R1:W-:Y:S03]  /*5c760*/  @P2 STG.E.U16 [R24.64], R26 ;  /* 0x0000001a18002986 */ /* 0x0003e6000c10150a */
[----:B0-----:R-:W3:Y:S01]  /*5c770*/  LDL.LU R22, [R1+0x354] ;  /* 0x0003540001167983 */ /* 0x001ee20000300800 */
[----:B------:R-:W5:Y:S02]  /*5c780*/  LDL.LU R23, [R1+0x334] ;  /* 0x0003340001177983 */ /* 0x000f640000300800 */
[----:B-1----:R-:W3:Y:S01]  /*5c790*/  LDL R25, [R1+0x13fc] ;  /* 0x0013fc0001197983 */ /* 0x002ee20000100800 */
[----:B--2---:R-:W-:Y:S02]  /*5c7a0*/  ISETP.LT.AND P2, PT, R20, c[0x0][0x178], !P1 ;  /* 0x00005e0014007a0c */ /* 0x004fe40004f41270 */
[----:B------:R-:W-:Y:S01]  /*5c7b0*/  PRMT R0, R21, 0x7632, R0 ;  /* 0x0000763215007816 */ /* 0x000fe20000000000 */
[----:B------:R-:W-:Y:S01]  /*5c7c0*/  IMAD.WIDE R20, R2, 0x2, R10 ;  /* 0x0000000202147825 */ /* 0x000fe200078e020a */
[----:B---3--:R-:W-:-:S03]  /*5c7d0*/  ISETP.LT.AND P4, PT, R25, c[0x0][0x178], !P1 ;  /* 0x00005e0019007a0c */ /* 0x008fc60004f81270 */
[----:B----4-:R-:W-:Y:S02]  /*5c7e0*/  ISETP.LT.AND P1, PT, R5, c[0x0][0x178], !P1 ;  /* 0x00005e0005007a0c */ /* 0x010fe40004f21270 */
[----:B------:R-:W2:Y:S01]  /*5c7f0*/  LDL R5, [R1+0x3d4] ;  /* 0x0003d40001057983 */ /* 0x000ea20000100800 */
[----:B------:R0:W-:Y:S03]  /*5c800*/  STL [R1+0x2284], R10 ;  /* 0x0022840a01007387 */ /* 0x0001e60000100800 */
[----:B0-----:R-:W3:Y:S01]  /*5c810*/  LDL.LU R10, [R1+0x2d4] ;  /* 0x0002d400010a7983 */ /* 0x001ee20000300800 */
[----:B------:R-:W-:Y:S02]  /*5c820*/  PRMT R3, R22, 0x7632, R3 ;  /* 0x0000763216037816 */ /* 0x000fe40000000003 */
[----:B-----5:R-:W-:Y:S01]  /*5c830*/  PRMT R26, R23, 0x7632, R26 ;  /* 0x00007632171a7816 */ /* 0x020fe2000000001a */
[----:B------:R-:W-:-:S04]  /*5c840*/  IMAD.WIDE R22, R2, 0x2, R14 ;  /* 0x0000000202167825 */ /* 0x000fc800078e020e */
[----:B------:R-:W-:Y:S01]  /*5c850*/  IMAD.WIDE R24, R2, 0x2, R12 ;  /* 0x0000000202187825 */ /* 0x000fe200078e020c */
[----:B------:R-:W-:Y:S04]  /*5c860*/  STL [R1+0x2280], R11 ;  /* 0x0022800b01007387 */ /* 0x000fe80000100800 */
[----:B------:R0:W-:Y:S01]  /*5c870*/  @P0 STG.E.U16 [R22.64], R3 ;  /* 0x0000000316000986 */ /* 0x0001e2000c10150a */
[----:B------:R1:W-:Y:S02]  /*5c880*/  @P3 STG.E.U16 [R24.64], R26 ;  /* 0x0000001a18003986 */ /* 0x0003e4000c10150a */
[----:B------:R4:W-:Y:S01]  /*5c890*/  @P4 STG.E.U16 [R20.64], R0 ;  /* 0x0000000014004986 */ /* 0x0009e2000c10150a */
[----:B------:R-:W-:Y:S01]  /*5c8a0*/  ISETP.LT.AND P0, PT, R28, c[0x0][0x178], !P6 ;  /* 0x00005e001c007a0c */ /* 0x000fe20007701270 */
[----:B0-----:R-:W-:Y:S01]  /*5c8b0*/  IMAD.WIDE R22, R2, 0x2, R8 ;  /* 0x0000000202167825 */ /* 0x001fe200078e0208 */
[----:B-1----:R-:W5:Y:S04]  /*5c8c0*/  LDL R24, [R1+0x3f4] ;  /* 0x0003f40001187983 */ /* 0x002f680000100800 */
[----:B------:R-:W2:Y:S01]  /*5c8d0*/  LDL R25, [R1+0x13fc] ;  /* 0x0013fc0001197983 */ /* 0x000ea20000100800 */
[----:B------:R-:W2:Y:S01]  /*5c8e0*/  LDL.LU R26, [R1+0x3b4] ;  /* 0x0003b400011a7983 */ /* 0x000ea20000300800 */
[----:B----4-:R-:W-:Y:S01]  /*5c8f0*/  PRMT R0, R27, 0x7632, R0 ;  /* 0x000076321b007816 */ /* 0x010fe20000000000 */
[----:B------:R-:W4:Y:S01]  /*5c900*/  LDL R11, [R1+0x1400] ;  /* 0x00140000010b7983 */ /* 0x000f220000100800 */
[----:B---3--:R-:W-:-:S02]  /*5c910*/  PRMT R3, R10, 0x7632, R3 ;  /* 0x000076320a037816 */ /* 0x008fc40000000003 */
[----:B------:R-:W3:Y:S01]  /*5c920*/  LDL R10, [R1+0x3e4] ;  /* 0x0003e400010a7983 */ /* 0x000ee20000100800 */
[----:B------:R-:W2:Y:S02]  /*5c930*/  LDL.LU R27, [R1+0x3a4] ;  /* 0x0003a400011b7983 */ /* 0x000ea40000300800 */
[----:B------:R-:W2:Y:S01]  /*5c940*/  LDL.LU R28, [R1+0x228c] ;  /* 0x00228c00011c7983 */ /* 0x000ea20000300800 */
[----:B------:R0:W-:Y:S04]  /*5c950*/  @P2 STG.E.U16 [R22.64], R3 ;  /* 0x0000000316002986 */ /* 0x0001e8000c10150a */
[----:B0-----:R-:W3:Y:S01]  /*5c960*/  LDL R3, [R1+0x13e8] ;  /* 0x0013e80001037983 */ /* 0x001ee20000100800 */
[----:B------:R-:W-:-:S03]  /*5c970*/  IMAD.WIDE R20, R2, 0x2, R6 ;  /* 0x0000000202147825 */ /* 0x000fc600078e0206 */
[----:B------:R-:W4:Y:S04]  /*5c980*/  LDL R22, [R1+0x13f8] ;  /* 0x0013f80001167983 */ /* 0x000f280000100800 */
[----:B------:R-:W4:Y:S04]  /*5c990*/  LDL R23, [R1+0x13f0] ;  /* 0x0013f00001177983 */ /* 0x000f280000100800 */
[----:B------:R2:W-:Y:S02]  /*5c9a0*/  @P1 STG.E.U16 [R20.64], R0 ;  /* 0x0000000014001986 */ /* 0x0005e4000c10150a */
[----:B--2---:R-:W-:-:S02]  /*5c9b0*/  IADD3 R0, R28, 0x2f, RZ ;  /* 0x0000002f1c007810 */ /* 0x004fc40007ffe0ff */
[----:B---3--:R-:W-:Y:S01]  /*5c9c0*/  ISETP.LT.AND P2, PT, R3, c[0x0][0x178], !P6 ;  /* 0x00005e0003007a0c */ /* 0x008fe20007741270 */
[----:B------:R-:W-:Y:S02]  /*5c9d0*/  IADD3 R3, R28, 0x30, RZ ;  /* 0x000000301c037810 */ /* 0x000fe40007ffe0ff */
[----:B------:R-:W2:Y:S01]  /*5c9e0*/  LDL R28, [R1+0x384] ;  /* 0x00038400011c7983 */ /* 0x000ea20000100800 */
[----:B------:R-:W-:Y:S02]  /*5c9f0*/  IADD3 R2, R2, c[0x0][0x198], RZ ;  /* 0x0000660002027a10 */ /* 0x000fe40007ffe0ff */
[----:B------:R-:W-:-:S03]  /*5ca00*/  ISETP.GE.AND P1, PT, R0, c[0x0][0x17c], PT ;  /* 0x00005f0000007a0c */ /* 0x000fc60003f26270 */
[----:B------:R-:W-:-:S05]  /*5ca10*/  IMAD.WIDE R20, R2, 0x2, R18 ;  /* 0x0000000202147825 */ /* 0x000fca00078e0212 */
[----:B------:R-:W-:Y:S04]  /*5ca20*/  @P0 STG.E.U16 [R20.64], R5 ;  /* 0x0000000514000986 */ /* 0x000fe8000c10150a */
[----:B--2---:R0:W-:Y:S01]  /*5ca30*/  STL [R1+0x227c], R28 ;  /* 0x00227c1c01007387 */ /* 0x0041e20000100800 */
[----:B------:R-:W2:Y:S03]  /*5ca40*/  LDL R0, [R1+0x13e8] ;  /* 0x0013e80001007983 */ /* 0x000ea60000100800 */
[----:B0-----:R-:W3:Y:S01]  /*5ca50*/  LDL R28, [R1+0x394] ;  /* 0x00039400011c7983 */ /* 0x001ee20000100800 */
[----:B------:R-:W2:Y:S01]  /*5ca60*/  LDL.LU R5, [R1+0x2288] ;  /* 0x0022880001057983 */ /* 0x000ea20000300800 */
[----:B------:R-:W-:-:S02]  /*5ca70*/  ISETP.LT.AND P3, PT, R29, c[0x0][0x178], !P6 ;  /* 0x00005e001d007a0c */ /* 0x000fc40007761270 */
[----:B----4-:R-:W-:Y:S02]  /*5ca80*/  ISETP.LT.AND P4, PT, R22, c[0x0][0x178], !P6 ;  /* 0x00005e0016007a0c */ /* 0x010fe40007781270 */
[----:B------:R-:W-:Y:S01]  /*5ca90*/  ISETP.LT.AND P5, PT, R23, c[0x0][0x178], !P6 ;  /* 0x00005e0017007a0c */ /* 0x000fe200077a1270 */
[C---:B------:R-:W-:Y:S01]  /*5caa0*/  IMAD.WIDE R22, R2.reuse, 0x2, R16 ;  /* 0x0000000202167825 */ /* 0x040fe200078e0210 */
[----:B------:R-:W-:Y:S02]  /*5cab0*/  ISETP.GE.AND P0, PT, R3, c[0x0][0x17c], PT ;  /* 0x00005f0003007a0c */ /* 0x000fe40003f06270 */
[----:B------:R-:W4:Y:S04]  /*5cac0*/  LDL R3, [R1+0x1188] ;  /* 0x0011880001037983 */ /* 0x000f280000100800 */
[----:B-----5:R-:W-:Y:S01]  /*5cad0*/  @P2 STG.E.U16 [R22.64], R24 ;  /* 0x0000001816002986 */ /* 0x020fe2000c10150a */
[----:B--2---:R-:W-:-:S05]  /*5cae0*/  IMAD.WIDE R20, R2, 0x2, R4 ;  /* 0x0000000202147825 */ /* 0x004fca00078e0204 */
[----:B------:R0:W-:Y:S01]  /*5caf0*/  @P3 STG.E.U16 [R20.64], R10 ;  /* 0x0000000a14003986 */ /* 0x0001e2000c10150a */
[----:B------:R-:W-:-:S03]  /*5cb00*/  ISETP.LT.AND P3, PT, R11, c[0x0][0x178], !P6 ;  /* 0x00005e000b007a0c */ /* 0x000fc60007761270 */
[----:B0-----:R-:W2:Y:S01]  /*5cb10*/  LDL.LU R10, [R1+0x2284] ;  /* 0x00228400010a7983 */ /* 0x001ea20000300800 */
[----:B------:R-:W5:Y:S02]  /*5cb20*/  LDL R20, [R1+0x1404] ;  /* 0x0014040001147983 */ /* 0x000f640000100800 */
[----:B------:R-:W2:Y:S02]  /*5cb30*/  LDL R21, [R1+0x3c4] ;  /* 0x0003c40001157983 */ /* 0x000ea40000100800 */
[----:B------:R-:W3:Y:S01]  /*5cb40*/  LDL.LU R11, [R1+0x2280] ;  /* 0x00228000010b7983 */ /* 0x000ee20000300800 */
[----:B------:R-:W-:Y:S01]  /*5cb50*/  ISETP.LT.AND P2, PT, R25, c[0x0][0x178], !P6 ;  /* 0x00005e0019007a0c */ /* 0x000fe20007741270 */
[----:B------:R-:W-:-:S04]  /*5cb60*/  IMAD.WIDE R22, R2, 0x2, R14 ;  /* 0x0000000202167825 */ /* 0x000fc800078e020e */
[----:B------:R-:W-:Y:S01]  /*5cb70*/  IMAD.WIDE R24, R2, 0x2, R12 ;  /* 0x0000000202187825 */ /* 0x000fe200078e020c */
[----:B--2---:R3:W-:Y:S01]  /*5cb80*/  @P5 STG.E.U16 [R22.64], R21 ;  /* 0x0000001516005986 */ /* 0x0047e2000c10150a */
[----:B-----5:R-:W-:-:S03]  /*5cb90*/  ISETP.LT.AND P6, PT, R20, c[0x0][0x178], !P6 ;  /* 0x00005e0014007a0c */ /* 0x020fc600077c1270 */
[----:B------:R0:W-:Y:S02]  /*5cba0*/  @P4 STG.E.U16 [R24.64], R26 ;  /* 0x0000001a18004986 */ /* 0x0001e4000c10150a */
[----:B---3--:R-:W-:-:S04]  /*5cbb0*/  IMAD.WIDE R22, R2, 0x2, R10 ;  /* 0x0000000202167825 */ /* 0x008fc800078e020a */
[----:B------:R-:W-:Y:S01]  /*5cbc0*/  IMAD.WIDE R20, R2, 0x2, R8 ;  /* 0x0000000202147825 */ /* 0x000fe200078e0208 */
[----:B0-----:R-:W2:Y:S04]  /*5cbd0*/  LDL.LU R25, [R1+0x3c4] ;  /* 0x0003c40001197983 */ /* 0x001ea80000300800 */
[----:B------:R0:W-:Y:S01]  /*5cbe0*/  @P2 STG.E.U16 [R22.64], R27 ;  /* 0x0000001b16002986 */ /* 0x0001e2000c10150a */
[----:B------:R1:W-:Y:S03]  /*5cbf0*/  @P3 STG.E.U16 [R20.64], R28 ;  /* 0x0000001c14003986 */ /* 0x0003e6000c10150a */
[----:B0-----:R-:W3:Y:S01]  /*5cc00*/  LDL.LU R23, [R1+0x3d4] ;  /* 0x0003d40001177983 */ /* 0x001ee20000300800 */
[----:B-1----:R-:W5:Y:S01]  /*5cc10*/  LDL.LU R28, [R1+0x227c] ;  /* 0x00227c00011c7983 */ /* 0x002f620000300800 */
[----:B----4-:R-:W-:-:S02]  /*5cc20*/  ISETP.LT.AND P5, PT, R3, c[0x0][0x178], !P1 ;  /* 0x00005e0003007a0c */ /* 0x010fc40004fa1270 */
[----:B------:R-:W-:Y:S01]  /*5cc30*/  ISETP.LT.AND P4, PT, R0, c[0x0][0x178], !P1 ;  /* 0x00005e0000007a0c */ /* 0x000fe20004f81270 */
[C---:B------:R-:W-:Y:S02]  /*5cc40*/  IADD3 R0, R2.reuse, c[0x0][0x198], RZ ;  /* 0x0000660002007a10 */ /* 0x040fe40007ffe0ff */
[----:B------:R-:W-:Y:S01]  /*5cc50*/  IMAD.WIDE R2, R2, 0x2, R6 ;  /* 0x0000000202027825 */ /* 0x000fe200078e0206 */
[----:B------:R-:W4:Y:S01]  /*5cc60*/  LDL.LU R21, [R1+0x3e4] ;  /* 0x0003e40001157983 */ /* 0x000f220000300800 */
[----:B---3--:R-:W-:Y:S02]  /*5cc70*/  PRMT R24, R23, 0x7632, R24 ;  /* 0x0000763217187816 */ /* 0x008fe40000000018 */
[----:B------:R-:W-:Y:S01]  /*5cc80*/  IMAD.WIDE R22, R0, 0x2, R18 ;  /* 0x0000000200167825 */ /* 0x000fe200078e0212 */
[----:B-----5:R0:W-:Y:S04]  /*5cc90*/  @P6 STG.E.U16 [R2.64], R28 ;  /* 0x0000001c02006986 */ /* 0x0201e8000c10150a */
[----:B------:R1:W-:Y:S04]  /*5cca0*/  @P5 STG.E.U16 [R22.64], R24 ;  /* 0x0000001816005986 */ /* 0x0003e8000c10150a */
[----:B0-----:R-:W3:Y:S01]  /*5ccb0*/  LDL.LU R28, [R1+0x2278] ;  /* 0x00227800011c7983 */ /* 0x001ee20000300800 */
[----:B------:R-:W5:Y:S03]  /*5ccc0*/  LDL.LU R3, [R1+0x3f4] ;  /* 0x0003f40001037983 */ /* 0x000f660000300800 */
[----:B-1----:R-:W2:Y:S04]  /*5ccd0*/  LDL R24, [R1+0x13f0] ;  /* 0x0013f00001187983 */ /* 0x002ea80000100800 */
[----:B------:R-:W3:Y:S04]  /*5cce0*/  LDL R22, [R1+0x13f8] ;  /* 0x0013f80001167983 */ /* 0x000ee80000100800 */
[----:B------:R-:W4:Y:S01]  /*5ccf0*/  LDL R23, [R1+0x13fc] ;  /* 0x0013fc0001177983 */ /* 0x000f220000100800 */
[----:B------:R-:W-:-:S02]  /*5cd00*/  ISETP.LT.AND P6, PT, R29, c[0x0][0x178], !P1 ;  /* 0x00005e001d007a0c */ /* 0x000fc40004fc1270 */
[----:B------:R-:W4:Y:S02]  /*5cd10*/  LDL.LU R29, [R1+0x2274] ;  /* 0x00227400011d7983 */ /* 0x000f240000300800 */
[----:B------:R0:W-:Y:S01]  /*5cd20*/  STL [R1+0x2270], R15 ;  /* 0x0022700f01007387 */ /* 0x0001e20000100800 */
[----:B-----5:R-:W-:Y:S01]  /*5cd30*/  PRMT R20, R3, 0x7632, R20 ;  /* 0x0000763203147816 */ /* 0x020fe20000000014 */
[----:B------:R-:W-:Y:S01]  /*5cd40*/  IMAD.WIDE R2, R0, 0x2, R16 ;  /* 0x0000000200027825 */ /* 0x000fe200078e0210 */
[----:B--2---:R-:W-:Y:S02]  /*5cd50*/  ISETP.LT.AND P5, PT, R24, c[0x0][0x178], !P1 ;  /* 0x00005e0018007a0c */ /* 0x004fe40004fa1270 */
[----:B---3--:R-:W-:Y:S02]  /*5cd60*/  ISETP.LT.AND P3, PT, R22, c[0x0][0x178], !P1 ;  /* 0x00005e0016007a0c */ /* 0x008fe40004f61270 */
[----:B------:R1:W-:Y:S01]  /*5cd70*/  @P4 STG.E.U16 [R2.64], R20 ;  /* 0x0000001402004986 */ /* 0x0003e2000c10150a */
[----:B----4-:R-:W-:Y:S01]  /*5cd80*/  ISETP.LT.AND P2, PT, R23, c[0x0][0x178], !P1 ;  /* 0x00005e0017007a0c */ /* 0x010fe20004f41270 */
[----:B------:R-:W-:Y:S01]  /*5cd90*/  IMAD.WIDE R22, R0, 0x2, R14 ;  /* 0x0000000200167825 */ /* 0x000fe200078e020e */
[----:B------:R-:W-:Y:S01]  /*5cda0*/  PRMT R28, R26, 0x7632, R28 ;  /* 0x000076321a1c7816 */ /* 0x000fe2000000001c */
[----:B0-----:R-:W2:Y:S01]  /*5cdb0*/  LDL.LU R15, [R1+0x384] ;  /* 0x00038400010f7983 */ /* 0x001ea20000300800 */
[----:B-1----:R-:W-:Y:S01]  /*5cdc0*/  PRMT R2, R21, 0x7632, R2 ;  /* 0x0000763215027816 */ /* 0x002fe20000000002 */
[----:B------:R-:W-:Y:S01]  /*5cdd0*/  IMAD.WIDE R20, R0, 0x2, R4 ;  /* 0x0000000200147825 */ /* 0x000fe200078e0204 */
[----:B------:R-:W-:-:S03]  /*5cde0*/  PRMT R3, R25, 0x7632, R3 ;  /* 0x0000763219037816 */ /* 0x000fc60000000003 */
[C---:B------:R-:W-:Y:S01]  /*5cdf0*/  IMAD.WIDE R24, R0.reuse, 0x2, R12 ;  /* 0x0000000200187825 */ /* 0x040fe200078e020c */
[----:B------:R0:W-:Y:S03]  /*5ce00*/  @P6 STG.E.U16 [R20.64], R2 ;  /* 0x0000000214006986 */ /* 0x0001e6000c10150a */
[----:B------:R1:W-:Y:S02]  /*5ce10*/  @P5 STG.E.U16 [R22.64], R3 ;  /* 0x0000000316005986 */ /* 0x0003e4000c10150a */
[----:B------:R-:W-:Y:S01]  /*5ce20*/  @P3 STG.E.U16 [R24.64], R28 ;  /* 0x0000001c18003986 */ /* 0x000fe2000c10150a */
[----:B0-----:R-:W3:Y:S01]  /*5ce30*/  LDL.LU R2, [R1+0x394] ;  /* 0x0003940001027983 */ /* 0x001ee20000300800 */
[----:B------:R-:W4:Y:S02]  /*5ce40*/  LDL R20, [R1+0x1188] ;  /* 0x0011880001147983 */ /* 0x000f240000100800 */
[----:B------:R-:W5:Y:S02]  /*5ce50*/  LDL R21, [R1+0x1220] ;  /* 0x0012200001157983 */ /* 0x000f640000100800 */
[----:B-1----:R-:W3:Y:S01]  /*5ce60*/  LDL R22, [R1+0x1400] ;  /* 0x0014000001167983 */ /* 0x002ee20000100800 */
[----:B------:R-:W3:Y:S01]  /*5ce70*/  LDL R23, [R1+0x1404] ;  /* 0x0014040001177983 */ /* 0x000ee20000100800 */
[----:B------:R0:W-:Y:S03]  /*5ce80*/  STL [R1+0x2224], R28 ;  /* 0x0022241c01007387 */ /* 0x0001e60000100800 */
        /* <DEDUP_REMOVED lines=97> */
[----:B--2---:R-:W-:Y:S01]  /*5d4a0*/  PRMT R25, R3, 0x7632, R25 ;  /* 0x0000763203197816 */ /* 0x004fe20000000019 */
[----:B------:R-:W-:-:S05]  /*5d4b0*/  IMAD.WIDE R2, R0, 0x2, R14 ;  /* 0x0000000200027825 */ /* 0x000fca00078e020e */
[----:B------:R0:W-:Y:S01]  /*5d4c0*/  @P0 STG.E.U16 [R2.64], R25 ;  /* 0x0000001902000986 */ /* 0x0001e2000c10150a */
[----:B------:R-:W-:Y:S02]  /*5d4d0*/  ISETP.LT.AND P0, PT, R11, c[0x0][0x178], !P1 ;  /* 0x00005e000b007a0c */ /* 0x000fe40004f01270 */
[----:B-----5:R-:W-:Y:S01]  /*5d4e0*/  ISETP.LT.AND P3, PT, R10, c[0x0][0x178], !P1 ;  /* 0x00005e000a007a0c */ /* 0x020fe20004f61270 */
[----:B0-----:R-:W2:Y:S01]  /*5d4f0*/  LDL.LU R2, [R1+0x128] ;  /* 0x0001280001027983 */ /* 0x001ea20000300800 */
[----:B------:R-:W5:Y:S02]  /*5d500*/  LDL R3, [R1+0x1188] ;  /* 0x0011880001037983 */ /* 0x000f640000100800 */
[----:B------:R-:W2:Y:S02]  /*5d510*/  LDL.LU R10, [R1+0x2258] ;  /* 0x00225800010a7983 */ /* 0x000ea40000300800 */
[----:B------:R-:W5:Y:S01]  /*5d520*/  LDL.LU R11, [R1+0x2254] ;  /* 0x00225400010b7983 */ /* 0x000f620000300800 */
[----:B------:R-:W-:-:S02]  /*5d530*/  ISETP.LT.AND P4, PT, R27, c[0x0][0x178], !P1 ;  /* 0x00005e001b007a0c */ /* 0x000fc40004f81270 */
[----:B---3--:R-:W-:Y:S01]  /*5d540*/  PRMT R22, R21, 0x7632, R22 ;  /* 0x0000763215167816 */ /* 0x008fe20000000016 */
[----:B------:R-:W-:Y:S01]  /*5d550*/  IMAD.WIDE R20, R0, 0x2, R12 ;  /* 0x0000000200147825 */ /* 0x000fe200078e020c */
[----:B----4-:R-:W-:-:S09]  /*5d560*/  PRMT R25, R23, 0x7632, R25 ;  /* 0x0000763217197816 */ /* 0x010fd20000000019 */
        /* <DEDUP_REMOVED lines=106> */
[----:B------:R-:W-:Y:S01]  /*5dc10*/  STL [R1+0x222c], R28 ;  /* 0x00222c1c01007387 */ /* 0x000fe20000100800 */
        /* <DEDUP_REMOVED lines=15> */
[----:B------:R-:W-:Y:S01]  /*5dd10*/  ISETP.LT.AND P2, PT, R29, c[0x0][0x178], !P0 ;  /* 0x00005e001d007a0c */ /* 0x000fe20004741270 */
[----:B------:R-:W2:Y:S04]  /*5dd20*/  LDL R28, [R1+0x328] ;  /* 0x00032800011c7983 */ /* 0x000ea80000100800 */
[----:B------:R-:W3:Y:S04]  /*5dd30*/  LDL R29, [R1+0x2c8] ;  /* 0x0002c800011d7983 */ /* 0x000ee80000100800 */
[----:B0-----:R-:W4:Y:S04]  /*5dd40*/  LDL R0, [R1+0x1220] ;  /* 0x0012200001007983 */ /* 0x001f280000100800 */
[----:B------:R-:W5:Y:S04]  /*5dd50*/  LDL R2, [R1+0x1400] ;  /* 0x0014000001027983 */ /* 0x000f680000100800 */
[----:B------:R-:W2:Y:S04]  /*5dd60*/  LDL R3, [R1+0x13fc] ;  /* 0x0013fc0001037983 */ /* 0x000ea80000100800 */
[----:B-1----:R-:W2:Y:S04]  /*5dd70*/  LDL R20, [R1+0x368] ;  /* 0x0003680001147983 */ /* 0x002ea80000100800 */
[----:B------:R-:W3:Y:S01]  /*5dd80*/  LDL R21, [R1+0x13f8] ;  /* 0x0013f80001157983 */ /* 0x000ee20000100800 */
[----:B------:R-:W3:Y:S01]  /*5dd90*/  LDL.LU R27, [R1+0x338] ;  /* 0x00033800011b7983 */ /* 0x000ee20000300800 */
[----:B------:R-:W-:Y:S01]  /*5dda0*/  ISETP.LT.AND P3, PT, R4, c[0x0][0x178], !P0 ;  /* 0x00005e0004007a0c */ /* 0x000fe20004761270 */
[C---:B------:R-:W-:Y:S01]  /*5ddb0*/  IMAD.WIDE R24, R26.reuse, 0x2, R16 ;  /* 0x000000021a187825 */ /* 0x040fe200078e0210 */
[----:B------:R-:W3:Y:S04]  /*5ddc0*/  LDL.LU R4, [R1+0x2234] ;  /* 0x0022340001047983 */ /* 0x000ee80000300800 */
[----:B------:R0:W-:Y:S04]  /*5ddd0*/  @P4 STG.E.U16 [R22.64], R5 ;  /* 0x0000000516004986 */ /* 0x0001e8000c10150a */
[----:B0-----:R-:W4:Y:S01]  /*5dde0*/  LDL.LU R5, [R1+0x2230] ;  /* 0x0022300001057983 */ /* 0x001f220000300800 */
[----:B------:R-:W5:Y:S03]  /*5ddf0*/  LDL R23, [R1+0x1404] ;  /* 0x0014040001177983 */ /* 0x000f660000100800 */
[----:B--2---:R0:W-:Y:S04]  /*5de00*/  @P5 STG.E.U16 [R24.64], R20 ;  /* 0x0000001418005986 */ /* 0x0041e8000c10150a */
[----:B0-----:R-:W2:Y:S01]  /*5de10*/  LDL.LU R24, [R1+0x348] ;  /* 0x0003480001187983 */ /* 0x001ea20000300800 */
[----:B---3--:R-:W-:Y:S01]  /*5de20*/  ISETP.LT.AND P4, PT, R21, c[0x0][0x178], !P0 ;  /* 0x00005e0015007a0c */ /* 0x008fe20004781270 */
[----:B------:R-:W3:Y:S02]  /*5de30*/  LDL.LU R25, [R1+0x358] ;  /* 0x0003580001197983 */ /* 0x000ee40000300800 */
[----:B----4-:R-:W-:Y:S01]  /*5de40*/  IMAD.WIDE R20, R26, 0x2, R4 ;  /* 0x000000021a147825 */ /* 0x010fe200078e0204 */
[----:B------:R-:W-:-:S02]  /*5de50*/  ISETP.LT.AND P6, PT, R3, c[0x0][0x178], !P0 ;  /* 0x00005e0003007a0c */ /* 0x000fc400047c1270 */
[----:B-----5:R-:W-:Y:S02]  /*5de60*/  ISETP.LT.AND P5, PT, R2, c[0x0][0x178], !P0 ;  /* 0x00005e0002007a0c */ /* 0x020fe400047a1270 */
[----:B--2---:R0:W-:Y:S04]  /*5de70*/  @P2 STG.E.U16 [R20.64], R24 ;  /* 0x0000001814002986 */ /* 0x0041e8000c10150a */
[----:B0-----:R-:W2:Y:S01]  /*5de80*/  LDL R21, [R1+0x1188] ;  /* 0x0011880001157983 */ /* 0x001ea20000100800 */
[----:B------:R-:W-:Y:S01]  /*5de90*/  IMAD.WIDE R2, R26, 0x2, R14 ;  /* 0x000000021a027825 */ /* 0x000fe200078e020e */
[----:B------:R-:W-:-:S03]  /*5dea0*/  ISETP.LT.AND P0, PT, R23, c[0x0][0x178], !P0 ;  /* 0x00005e0017007a0c */ /* 0x000fc60004701270 */
[----:B------:R-:W-:Y:S01]  /*5deb0*/  IMAD.WIDE R22, R26, 0x2, R12 ;  /* 0x000000021a167825 */ /* 0x000fe200078e020c */
[----:B------:R-:W-:Y:S01]  /*5dec0*/  IADD3 R0, R0, 0x36, RZ ;  /* 0x0000003600007810 */ /* 0x000fe20007ffe0ff */
[----:B---3--:R0:W-:Y:S03]  /*5ded0*/  @P3 STG.E.U16 [R2.64], R25 ;  /* 0x0000001902003986 */ /* 0x0081e6000c10150a */
[----:B------:R1:W-:Y:S01]  /*5dee0*/  @P4 STG.E.U16 [R22.64], R27 ;  /* 0x0000001b16004986 */ /* 0x0003e2000c10150a */
[----:B------:R-:W-:Y:S01]  /*5def0*/  ISETP.GE.AND P2, PT, R0, c[0x0][0x17c], PT ;  /* 0x00005f0000007a0c */ /* 0x000fe20003f46270 */
[C---:B------:R-:W-:Y:S02]  /*5df00*/  IADD3 R0, R26.reuse, c[0x0][0x198], RZ ;  /* 0x000066001a007a10 */ /* 0x040fe40007ffe0ff */
[----:B0-----:R-:W-:-:S04]  /*5df10*/  IMAD.WIDE R2, R26, 0x2, R10 ;  /* 0x000000021a027825 */ /* 0x001fc800078e020a */
[C---:B-1----:R-:W-:Y:S01]  /*5df20*/  IMAD.WIDE R22, R26.reuse, 0x2, R6 ;  /* 0x000000021a167825 */ /* 0x042fe200078e0206 */
[----:B------:R0:W-:Y:S01]  /*5df30*/  @P6 STG.E.U16 [R2.64], R28 ;  /* 0x0000001c02006986 */ /* 0x0001e2000c10150a */
[----:B--2---:R-:W-:Y:S02]  /*5df40*/  ISETP.LT.AND P3, PT, R21, c[0x0][0x178], !P1 ;  /* 0x00005e0015007a0c */ /* 0x004fe40004f61270 */
[----:B------:R-:W-:Y:S02]  /*5df50*/  IMAD.WIDE R20, R26, 0x2, R8 ;  /* 0x000000021a147825 */ /* 0x000fe400078e0208 */
[----:B------:R-:W2:Y:S02]  /*5df60*/  LDL.LU R26, [R1+0x368] ;  /* 0x00036800011a7983 */ /* 0x000ea40000300800 */
[----:B0-----:R-:W3:Y:S02]  /*5df70*/  LDL.LU R28, [R1+0x222c] ;  /* 0x00222c00011c7983 */ /* 0x001ee40000300800 */
[----:B------:R-:W4:Y:S02]  /*5df80*/  LDL R2, [R1+0x2d8] ;  /* 0x0002d80001027983 */ /* 0x000f240000100800 */
[----:B------:R-:W5:Y:S01]  /*5df90*/  LDL.LU R3, [R1+0x378] ;  /* 0x0003780001037983 */ /* 0x000f620000300800 */
[----:B----4-:R0:W-:Y:S01]  /*5dfa0*/  @P5 STG.E.U16 [R20.64], R2 ;  /* 0x0000000214005986 */ /* 0x0101e2000c10150a */
[----:B------:R1:W-:Y:S01]  /*5dfb0*/  @P0 STG.E.U16 [R22.64], R29 ;  /* 0x0000001d16000986 */ /* 0x0003e2000c10150a */
[----:B---3--:R-:W-:-:S02]  /*5dfc0*/  ISETP.LT.AND P6, PT, R28, c[0x0][0x178], !P1 ;  /* 0x00005e001c007a0c */ /* 0x008fc40004fc1270 */
[----:B0-----:R-:W3:Y:S01]  /*5dfd0*/  LDL R21, [R1+0x13f8] ;  /* 0x0013f80001157983 */ /* 0x001ee20000100800 */
[----:B-1----:R-:W4:Y:S02]  /*5dfe0*/  LDL.LU R29, [R1+0x2228] ;  /* 0x00222800011d7983 */ /* 0x002f240000300800 */
[----:B------:R-:W3:Y:S02]  /*5dff0*/  LDL R22, [R1+0x13ec] ;  /* 0x0013ec0001167983 */ /* 0x000ee40000100800 */
[----:B------:R-:W4:Y:S01]  /*5e000*/  LDL R23, [R1+0x13f0] ;  /* 0x0013f00001177983 */ /* 0x000f220000100800 */
[----:B------:R-:W4:Y:S01]  /*5e010*/  LDL.LU R28, [R1+0x2224] ;  /* 0x00222400011c7983 */ /* 0x000f220000300800 */
[----:B-----5:R-:W-:Y:S01]  /*5e020*/  PRMT R20, R3, 0x7632, R20 ;  /* 0x0000763203147816 */ /* 0x020fe20000000014 */
[----:B------:R-:W-:-:S05]  /*5e030*/  IMAD.WIDE R2, R0, 0x2, R18 ;  /* 0x0000000200027825 */ /* 0x000fca00078e0212 */
[----:B------:R2:W-:Y:S02]  /*5e040*/  @P3 STG.E.U16 [R2.64], R20 ;  /* 0x0000001402003986 */ /* 0x0005e4000c10150a */
[----:B--2---:R-:W-:Y:S02]  /*5e050*/  PRMT R2, R26, 0x7632, R2 ;  /* 0x000076321a027816 */ /* 0x004fe40000000002 */
[----:B------:R-:W-:Y:S02]  /*5e060*/  PRMT R3, R24, 0x7632, R3 ;  /* 0x0000763218037816 */ /* 0x000fe40000000003 */
[----:B---3--:R-:W-:Y:S02]  /*5e070*/  ISETP.LT.AND P5, PT, R22, c[0x0][0x178], !P1 ;  /* 0x00005e0016007a0c */ /* 0x008fe40004fa1270 */
[----:B----4-:R-:W-:Y:S02]  /*5e080*/  ISETP.LT.AND P4, PT, R23, c[0x0][0x178], !P1 ;  /* 0x00005e0017007a0c */ /* 0x010fe40004f81270 */
[----:B------:R-:W-:Y:S01]  /*5e090*/  ISETP.LT.AND P0, PT, R21, c[0x0][0x178], !P1 ;  /* 0x00005e0015007a0c */ /* 0x000fe20004f01270 */
[----:B------:R-:W-:-:S04]  /*5e0a0*/  IMAD.WIDE R20, R0, 0x2, R16 ;  /* 0x0000000200147825 */ /* 0x000fc800078e0210 */
[----:B------:R-:W-:Y:S01]  /*5e0b0*/  IMAD.WIDE R22, R0, 0x2, R4 ;  /* 0x0000000200167825 */ /* 0x000fe200078e0204 */
[----:B------:R-:W-:-:S03]  /*5e0c0*/  PRMT R28, R25, 0x7632, R28 ;  /* 0x00007632191c7816 */ /* 0x000fc6000000001c */
[C---:B------:R-:W-:Y:S01]  /*5e0d0*/  IMAD.WIDE R24, R0.reuse, 0x2, R14 ;  /* 0x0000000200187825 */ /* 0x040fe200078e020e */
[----:B------:R0:W-:Y:S04]  /*5e0e0*/  @P6 STG.E.U16 [R20.64], R2 ;  /* 0x0000000214006986 */ /* 0x0001e8000c10150a */
[----:B------:R1:W-:Y:S01]  /*5e0f0*/  @P5 STG.E.U16 [R22.64], R3 ;  /* 0x0000000316005986 */ /* 0x0003e2000c10150a */
[----:B------:R2:W-:Y:S03]  /*5e100*/  @P4 STG.E.U16 [R24.64], R28 ;  /* 0x0000001c18004986 */ /* 0x0005e6000c10150a */
[----:B0-----:R-:W3:Y:S01]  /*5e110*/  LDL R2, [R1+0x1188] ;  /* 0x0011880001027983 */ /* 0x001ee20000100800 */
[----:B------:R-:W4:Y:S02]  /*5e120*/  LDL.LU R20, [R1+0x2d8] ;  /* 0x0002d80001147983 */ /* 0x000f240000300800 */
[----:B------:R-:W5:Y:S01]  /*5e130*/  LDL.LU R21, [R1+0x2c8] ;  /* 0x0002c80001157983 */ /* 0x000f620000300800 */
[----:B-1----:R-:W3:Y:S01]  /*5e140*/  LDL R22, [R1+0x1404] ;  /* 0x0014040001167983 */ /* 0x002ee20000100800 */
[----:B------:R-:W3:Y:S02]  /*5e150*/  LDL.LU R23, [R1+0x328] ;  /* 0x0003280001177983 */ /* 0x000ee40000300800 */
[----:B--2---:R-:W2:Y:S02]  /*5e160*/  LDL R24, [R1+0x13fc] ;  /* 0x0013fc0001187983 */ /* 0x004ea40000100800 */
[----:B------:R-:W3:Y:S01]  /*5e170*/  LDL R25, [R1+0x1400] ;  /* 0x0014000001197983 */ /* 0x000ee20000100800 */
[----:B------:R-:W-:Y:S01]  /*5e180*/  PRMT R29, R27, 0x7632, R29 ;  /* 0x000076321b1d7816 */ /* 0x000fe2000000001d */
[----:B------:R-:W-:-:S05]  /*5e190*/  IMAD.WIDE R26, R0, 0x2, R12 ;  /* 0x00000002001a7825 */ /* 0x000fca00078e020c */
[----:B------:R0:W-:Y:S04]  /*5e1a0*/  @P0 STG.E.U16 [R26.64], R29 ;  /* 0x0000001d1a000986 */ /* 0x0001e8000c10150a */
[----:B0-----:R-:W5:Y:S01]  /*5e1b0*/  LDL R27, [R1+0x13e8] ;  /* 0x0013e800011b7983 */ /* 0x001f620000100800 */
[----:B------:R0:W-:Y:S02]  /*5e1c0*/  STL [R1+0x2218], R8 ;  /* 0x0022180801007387 */ /* 0x0001e40000100800 */
[----:B------:R-:W-:Y:S02]  /*5e1d0*/  STL [R1+0x2214], R9 ;  /* 0x0022140901007387 */ /* 0x000fe40000100800 */
[----:B------:R1:W-:Y:S01]  /*5e1e0*/  STL [R1+0x2220], R6 ;  /* 0x0022200601007387 */ /* 0x0003e20000100800 */
[----:B------:R0:W-:Y:S01]  /*5e1f0*/  STL [R1+0x221c], R7 ;  /* 0x00221c0701007387 */ /* 0x0001e20000100800 */
[----:B--2---:R-:W-:-:S02]  /*5e200*/  ISETP.LT.AND P3, PT, R24, c[0x0][0x178], !P1 ;  /* 0x00005e0018007a0c */ /* 0x004fc40004f61270 */
[----:B---3--:R-:W-:Y:S02]  /*5e210*/  ISETP.LT.AND P5, PT, R25, c[0x0][0x178], !P1 ;  /* 0x00005e0019007a0c */ /* 0x008fe40004fa1270 */
[----:B------:R-:W-:Y:S02]  /*5e220*/  ISETP.LT.AND P0, PT, R22, c[0x0][0x178], !P1 ;  /* 0x00005e0016007a0c */ /* 0x000fe40004f01270 */
[----:B------:R-:W-:Y:S02]  /*5e230*/  PRMT R3, R23, 0x7632, R3 ;  /* 0x0000763217037816 */ /* 0x000fe40000000003 */
[----:B----4-:R-:W-:Y:S02]  /*5e240*/  PRMT R28, R20, 0x7632, R28 ;  /* 0x00007632141c7816 */ /* 0x010fe4000000001c */
[----:B-----5:R-:W-:Y:S01]  /*5e250*/  PRMT R29, R21, 0x7632, R29 ;  /* 0x00007632151d7816 */ /* 0x020fe2000000001d */
[----:B------:R-:W-:-:S04]  /*5e260*/  IMAD.WIDE R22, R0, 0x2, R10 ;  /* 0x0000000200167825 */ /* 0x000fc800078e020a */
[----:B------:R-:W-:-:S04]  /*5e270*/  IMAD.WIDE R20, R0, 0x2, R8 ;  /* 0x0000000200147825 */ /* 0x000fc800078e0208 */
[----:B------:R-:W-:Y:S01]  /*5e280*/  IMAD.WIDE R24, R0, 0x2, R6 ;  /* 0x0000000200187825 */ /* 0x000fe200078e0206 */
[----:B0-----:R-:W2:Y:S04]  /*5e290*/  LDL R8, [R1+0x1400] ;  /* 0x0014000001087983 */ /* 0x001ea80000100800 */
[----:B-1----:R-:W3:Y:S04]  /*5e2a0*/  LDL R6, [R1+0x3e8] ;  /* 0x0003e80001067983 */ /* 0x002ee80000100800 */
[----:B------:R0:W-:Y:S01]  /*5e2b0*/  @P3 STG.E.U16 [R22.64], R3 ;  /* 0x0000000316003986 */ /* 0x0001e2000c10150a */
[----:B------:R1:W-:Y:S03]  /*5e2c0*/  @P5 STG.E.U16 [R20.64], R28 ;  /* 0x0000001c14005986 */ /* 0x0003e6000c10150a */
[----:B------:R-:W4:Y:S04]  /*5e2d0*/  LDL R7, [R1+0x3c8] ;  /* 0x0003c80001077983 */ /* 0x000f280000100800 */
[----:B------:R-:W5:Y:S04]  /*5e2e0*/  LDL R9, [R1+0x3b8] ;  /* 0x0003b80001097983 */ /* 0x000f680000100800 */
[----:B------:R1:W-:Y:S04]  /*5e2f0*/  @P0 STG.E.U16 [R24.64], R29 ;  /* 0x0000001d18000986 */ /* 0x0003e8000c10150a */
[----:B0-----:R-:W2:Y:S04]  /*5e300*/  LDL R22, [R1+0x13fc] ;  /* 0x0013fc0001167983 */ /* 0x001ea80000100800 */
[----:B------:R-:W2:Y:S04]  /*5e310*/  LDL R23, [R1+0x3f8] ;  /* 0x0003f80001177983 */ /* 0x000ea80000100800 */
[----:B------:R-:W2:Y:S04]  /*5e320*/  LDL R3, [R1+0x1220] ;  /* 0x0012200001037983 */ /* 0x000ea80000100800 */
[----:B-1----:R-:W2:Y:S01]  /*5e330*/  LDL R21, [R1+0x3d8] ;  /* 0x0003d80001157983 */ /* 0x002ea20000100800 */
[----:B------:R0:W-:Y:S02]  /*5e340*/  STL [R1+0x2204], R28 ;  /* 0x0022041c01007387 */ /* 0x0001e40000100800 */
[----:B------:R-:W2:Y:S01]  /*5e350*/  LDL R25, [R1+0x13f8] ;  /* 0x0013f80001197983 */ /* 0x000ea20000100800 */
[----:B0-----:R-:W2:Y:S01]  /*5e360*/  LDL R28, [R1+0x13f0] ;  /* 0x0013f000011c7983 */ /* 0x001ea20000100800 */
[----:B------:R0:W-:Y:S03]  /*5e370*/  STL [R1+0x2208], R29 ;  /* 0x0022081d01007387 */ /* 0x0001e60000100800 */
[----:B0-----:R-:W2:Y:S01]  /*5e380*/  LDL R29, [R1+0x13ec] ;  /* 0x0013ec00011d7983 */ /* 0x001ea20000100800 */
[----:B------:R-:W-:Y:S01]  /*5e390*/  ISETP.LT.AND P4, PT, R2, c[0x0][0x178], !P2 ;  /* 0x00005e0002007a0c */ /* 0x000fe20005781270 */
[----:B------:R-:W-:Y:S01]  /*5e3a0*/  IADD3 R2, R0, c[0x0][0x198], RZ ;  /* 0x0000660000027a10 */ /* 0x000fe20007ffe0ff */
[----:B------:R-:W-:-:S04]  /*5e3b0*/  ISETP.LT.AND P1, PT, R27, c[0x0][0x178], !P2 ;  /* 0x00005e001b007a0c */ /* 0x000fc80005721270 */
[----:B------:R-:W-:Y:S01]  /*5e3c0*/  IMAD.WIDE R26, R2, 0x2, R18 ;  /* 0x00000002021a7825 */ /* 0x000fe200078e0212 */
[----:B--2---:R-:W-:Y:S01]  /*5e3d0*/  ISETP.LT.AND P3, PT, R29, c[0x0][0x178], !P2 ;  /* 0x00005e001d007a0c */ /* 0x004fe20005761270 */
[----:B------:R0:W-:Y:S04]  /*5e3e0*/  STL [R1+0x220c], R29 ;  /* 0x00220c1d01007387 */ /* 0x0001e80000100800 */
[----:B0-----:R-:W2:Y:S04]  /*5e3f0*/  LDL R29, [R1+0x388] ;  /* 0x00038800011d7983 */ /* 0x001ea80000100800 */
[----:B------:R0:W-:Y:S01]  /*5e400*/  @P4 STG.E.U16 [R26.64], R21 ;  /* 0x000000151a004986 */ /* 0x0001e2000c10150a */
[----:B------:R-:W-:-:S02]  /*5e410*/  IADD3 R0, R3, 0x37, RZ ;  /* 0x0000003703007810 */ /* 0x000fc40007ffe0ff */
[----:B------:R-:W-:Y:S02]  /*5e420*/  ISETP.LT.AND P5, PT, R28, c[0x0][0x178], !P2 ;  /* 0x00005e001c007a0c */ /* 0x000fe400057a1270 */
[----:B------:R-:W-:Y:S02]  /*5e430*/  ISETP.LT.AND P0, PT, R25, c[0x0][0x178], !P2 ;  /* 0x00005e0019007a0c */ /* 0x000fe40005701270 */
[----:B------:R-:W-:Y:S01]  /*5e440*/  ISETP.GE.AND P6, PT, R0, c[0x0][0x17c], PT ;  /* 0x00005f0000007a0c */ /* 0x000fe20003fc6270 */
[----:B------:R-:W-:Y:S02]  /*5e450*/  IADD3 R0, R3, 0x38, RZ ;  /* 0x0000003803007810 */ /* 0x000fe40007ffe0ff */
[----:B0-----:R-:W-:Y:S01]  /*5e460*/  IMAD.WIDE R20, R2, 0x2, R16 ;  /* 0x0000000202147825 */ /* 0x001fe200078e0210 */
[----:B------:R-:W-:-:S04]  /*5e470*/  ISETP.LT.AND P4, PT, R22, c[0x0][0x178], !P2 ;  /* 0x00005e0016007a0c */ /* 0x000fc80005781270 */
[----:B------:R0:W-:Y:S01]  /*5e480*/  @P1 STG.E.U16 [R20.64], R23 ;  /* 0x0000001714001986 */ /* 0x0001e2000c10150a */
[----:B------:R-:W-:Y:S01]  /*5e490*/  ISETP.GE.AND P1, PT, R0, c[0x0][0x17c], PT ;  /* 0x00005f0000007a0c */ /* 0x000fe20003f26270 */
[----:B------:R-:W-:-:S04]  /*5e4a0*/  IMAD.WIDE R24, R2, 0x2, R12 ;  /* 0x0000000202187825 */ /* 0x000fc800078e020c */
[----:B0-----:R-:W-:-:S04]  /*5e4b0*/  IMAD.WIDE R20, R2, 0x2, R4 ;  /* 0x0000000202147825 */ /* 0x001fc800078e0204 */
[----:B------:R-:W-:Y:S01]  /*5e4c0*/  IMAD.WIDE R22, R2, 0x2, R14 ;  /* 0x0000000202167825 */ /* 0x000fe200078e020e */
[----:B---3--:R-:W-:Y:S04]  /*5e4d0*/  @P3 STG.E.U16 [R20.64], R6 ;  /* 0x0000000614003986 */ /* 0x008fe8000c10150a */
[----:B----4-:R-:W-:Y:S01]  /*5e4e0*/  @P5 STG.E.U16 [R22.64], R7 ;  /* 0x0000000716005986 */ /* 0x010fe2000c10150a */
[----:B------:R-:W-:Y:S01]  /*5e4f0*/  ISETP.LT.AND P3, PT, R8, c[0x0][0x178], !P2 ;  /* 0x00005e0008007a0c */ /* 0x000fe20005761270 */
[----:B-----5:R-:W-:Y:S01]  /*5e500*/  @P0 STG.E.U16 [R24.64], R9 ;  /* 0x0000000918000986 */ /* 0x020fe2000c10150a */
[----:B--2---:R0:W-:Y:S01]  /*5e510*/  STL [R1+0x2210], R29 ;  /* 0x0022101d01007387 */ /* 0x0041e20000100800 */
[----:B------:R-:W2:Y:S03]  /*5e520*/  LDL R0, [R1+0x13e8] ;  /* 0x0013e80001007983 */ /* 0x000ea60000100800 */
[----:B0-----:R-:W3:Y:S01]  /*5e530*/  LDL R29, [R1+0x398] ;  /* 0x00039800011d7983 */ /* 0x001ee20000100800 */
[----:B------:R-:W4:Y:S02]  /*5e540*/  LDL.LU R6, [R1+0x2220] ;  /* 0x0022200001067983 */ /* 0x000f240000300800 */
[----:B------:R-:W5:Y:S02]  /*5e550*/  LDL R20, [R1+0x1404] ;  /* 0x0014040001147983 */ /* 0x000f640000100800 */
[----:B------:R-:W2:Y:S01]  /*5e560*/  LDL R21, [R1+0x1188] ;  /* 0x0011880001157983 */ /* 0x000ea20000100800 */
[----:B------:R-:W4:Y:S01]  /*5e570*/  LDL.LU R7, [R1+0x221c] ;  /* 0x00221c0001077983 */ /* 0x000f220000300800 */
[----:B------:R-:W3:Y:S02]  /*5e580*/  LDL R22, [R1+0x3a8] ;  /* 0x0003a80001167983 */ /* 0x000ee40000100800 */
[----:B------:R-:W4:Y:S02]  /*5e590*/  LDL.LU R23, [R1+0x3d8] ;  /* 0x0003d80001177983 */ /* 0x000f240000300800 */
[----:B------:R-:W4:Y:S01]  /*5e5a0*/  LDL.LU R8, [R1+0x2218] ;  /* 0x0022180001087983 */ /* 0x000f220000300800 */
[----:B------:R-:W4:Y:S01]  /*5e5b0*/  LDL.LU R9, [R1+0x2214] ;  /* 0x0022140001097983 */ /* 0x000f220000300800 */
[----:B------:R-:W-:Y:S01]  /*5e5c0*/  IMAD.WIDE R26, R2, 0x2, R10 ;  /* 0x00000002021a7825 */ /* 0x000fe200078e020a */
[----:B-----5:R-:W-:-:S02]  /*5e5d0*/  ISETP.LT.AND P0, PT, R20, c[0x0][0x178], !P2 ;  /* 0x00005e0014007a0c */ /* 0x020fc40005701270 */
[----:B--2---:R-:W-:Y:S02]  /*5e5e0*/  ISETP.LT.AND P5, PT, R21, c[0x0][0x178], !P6 ;  /* 0x00005e0015007a0c */ /* 0x004fe400077a1270 */
[----:B---3--:R0:W-:Y:S01]  /*5e5f0*/  @P4 STG.E.U16 [R26.64], R22 ;  /* 0x000000161a004986 */ /* 0x0081e2000c10150a */
[----:B----4-:R-:W-:-:S05]  /*5e600*/  IMAD.WIDE R20, R2, 0x2, R8 ;  /* 0x0000000202147825 */ /* 0x010fca00078e0208 */
[----:B------:R1:W-:Y:S04]  /*5e610*/  @P3 STG.E.U16 [R20.64], R29 ;  /* 0x0000001d14003986 */ /* 0x0003e8000c10150a */
[----:B0-----:R-:W2:Y:S01]  /*5e620*/  LDL.LU R26, [R1+0x3b8] ;  /* 0x0003b800011a7983 */ /* 0x001ea20000300800 */
[----:B------:R-:W3:Y:S03]  /*5e630*/  LDL.LU R27, [R1+0x3a8] ;  /* 0x0003a800011b7983 */ /* 0x000ee60000300800 */
[----:B-1----:R-:W4:Y:S01]  /*5e640*/  LDL.LU R29, [R1+0x2210] ;  /* 0x00221000011d7983 */ /* 0x002f220000300800 */
[----:B------:R-:W-:Y:S01]  /*5e650*/  PRMT R24, R23, 0x7632, R24 ;  /* 0x0000763217187816 */ /* 0x000fe20000000018 */
[----:B------:R-:W-:-:S04]  /*5e660*/  IMAD.WIDE R22, R2, 0x2, R6 ;  /* 0x0000000202167825 */ /* 0x000fc800078e0206 */
[----:B------:R-:W5:Y:S01]  /*5e670*/  LDL.LU R21, [R1+0x3f8] ;  /* 0x0003f80001157983 */ /* 0x000f620000300800 */
[----:B------:R-:W-:Y:S02]  /*5e680*/  ISETP.LT.AND P4, PT, R0, c[0x0][0x178], !P6 ;  /* 0x00005e0000007a0c */ /* 0x000fe40007781270 */
[----:B------:R-:W-:Y:S01]  /*5e690*/  IADD3 R3, R3, 0x39, RZ ;  /* 0x0000003903037810 */ /* 0x000fe20007ffe0ff */
[----:B------:R-:W-:Y:S01]  /*5e6a0*/  IADD3 R0, R2, c[0x0][0x198], RZ ;  /* 0x0000660002007a10 */ /* 0x000fe20007ffe0ff */
[----:B----4-:R0:W-:Y:S04]  /*5e6b0*/  @P0 STG.E.U16 [R22.64], R29 ;  /* 0x0000001d16000986 */ /* 0x0101e8000c10150a */
[----:B0-----:R-:W4:Y:S01]  /*5e6c0*/  LDL.LU R29, [R1+0x220c] ;  /* 0x00220c00011d7983 */ /* 0x001f220000300800 */
[----:B------:R-:W-:Y:S01]  /*5e6d0*/  ISETP.GE.AND P2, PT, R3, c[0x0][0x17c], PT ;  /* 0x00005f0003007a0c */ /* 0x000fe20003f46270 */
[----:B------:R-:W-:Y:S01]  /*5e6e0*/  IMAD.WIDE R2, R0, 0x2, R18 ;  /* 0x0000000200027825 */ /* 0x000fe200078e0212 */
[----:B-----5:R-:W-:-:S03]  /*5e6f0*/  PRMT R25, R21, 0x7632, R25 ;  /* 0x0000763215197816 */ /* 0x020fc60000000019 */
[----:B------:R-:W-:Y:S01]  /*5e700*/  IMAD.WIDE R20, R0, 0x2, R16 ;  /* 0x0000000200147825 */ /* 0x000fe200078e0210 */
[----:B------:R-:W5:Y:S03]  /*5e710*/  LDL.LU R22, [R1+0x3e8] ;  /* 0x0003e80001167983 */ /* 0x000f660000300800 */
[----:B------:R-:W2:Y:S01]  /*5e720*/  LDL.LU R23, [R1+0x3c8] ;  /* 0x0003c80001177983 */ /* 0x000ea20000300800 */
[----:B------:R0:W-:Y:S01]  /*5e730*/  @P5 STG.E.U16 [R2.64], R24 ;  /* 0x0000001802005986 */ /* 0x0001e2000c10150a */
[----:B------:R-:W-:Y:S01]  /*5e740*/  ISETP.LT.AND P5, PT, R28, c[0x0][0x178], !P6 ;  /* 0x00005e001c007a0c */ /* 0x000fe200077a1270 */
[----:B------:R1:W-:Y:S02]  /*5e750*/  @P4 STG.E.U16 [R20.64], R25 ;  /* 0x0000001914004986 */ /* 0x0003e4000c10150a */
[----:B0-----:R-:W3:Y:S01]  /*5e760*/  LDL R24, [R1+0x13fc] ;  /* 0x0013fc0001187983 */ /* 0x001ee20000100800 */
[----:B----4-:R-:W-:-:S03]  /*5e770*/  ISETP.LT.AND P3, PT, R29, c[0x0][0x178], !P6 ;  /* 0x00005e001d007a0c */ /* 0x010fc60007761270 */
[----:B------:R-:W4:Y:S01]  /*5e780*/  LDL.LU R29, [R1+0x2208] ;  /* 0x00220800011d7983 */ /* 0x000f220000300800 */
[----:B------:R-:W4:Y:S02]  /*5e790*/  LDL.LU R28, [R1+0x2204] ;  /* 0x00220400011c7983 */ /* 0x000f240000300800 */
[----:B-1----:R-:W4:Y:S01]  /*5e7a0*/  LDL R21, [R1+0x13f8] ;  /* 0x0013f80001157983 */ /* 0x002f220000100800 */
[----:B-----5:R-:W-:Y:S02]  /*5e7b0*/  PRMT R2, R22, 0x7632, R2 ;  /* 0x0000763216027816 */ /* 0x020fe40000000002 */
[----:B--2---:R-:W-:Y:S01]  /*5e7c0*/  PRMT R3, R23, 0x7632, R3 ;  /* 0x0000763217037816 */ /* 0x004fe20000000003 */
[----:B------:R-:W-:Y:S01]  /*5e7d0*/  STL [R1+0x2200], R5 ;  /* 0x0022000501007387 */ /* 0x000fe20000100800 */
[----:B------:R-:W-:-:S04]  /*5e7e0*/  IMAD.WIDE R22, R0, 0x2, R14 ;  /* 0x0000000200167825 */ /* 0x000fc800078e020e */
[----:B------:R0:W-:Y:S02]  /*5e7f0*/  STL [R1+0x21fc], R15 ;  /* 0x0021fc0f01007387 */ /* 0x0001e40000100800 */
[----:B0-----:R-:W2:Y:S01]  /*5e800*/  LDL R15, [R1+0x1400] ;  /* 0x00140000010f7983 */ /* 0x001ea20000100800 */
[----:B---3--:R-:W-:Y:S01]  /*5e810*/  ISETP.LT.AND P4, PT, R24, c[0x0][0x178], !P6 ;  /* 0x00005e0018007a0c */ /* 0x008fe20007781270 */
[----:B------:R-:W-:Y:S01]  /*5e820*/  IMAD.WIDE R24, R0, 0x2, R12 ;  /* 0x0000000200187825 */ /* 0x000fe200078e020c */
[----:B----4-:R-:W-:-:S03]  /*5e830*/  ISETP.LT.AND P0, PT, R21, c[0x0][0x178], !P6 ;  /* 0x00005e0015007a0c */ /* 0x010fc60007701270 */
[----:B------:R-:W-:Y:S02]  /*5e840*/  IMAD.WIDE R20, R0, 0x2, R4 ;  /* 0x0000000200147825 */ /* 0x000fe400078e0204 */
[----:B------:R-:W3:Y:S02]  /*5e850*/  LDL.LU R5, [R1+0x1cc] ;  /* 0x0001cc0001057983 */ /* 0x000ee40000300800 */
[----:B------:R0:W-:Y:S01]  /*5e860*/  STL [R1+0x21f8], R13 ;  /* 0x0021f80d01007387 */ /* 0x0001e20000100800 */
[----:B------:R-:W-:Y:S02]  /*5e870*/  PRMT R28, R26, 0x7632, R28 ;  /* 0x000076321a1c7816 */ /* 0x000fe4000000001c */
[----:B------:R-:W-:Y:S01]  /*5e880*/  PRMT R29, R27, 0x7632, R29 ;  /* 0x000076321b1d7816 */ /* 0x000fe2000000001d */
[----:B------:R-:W-:Y:S01]  /*5e890*/  IMAD.WIDE R26, R0, 0x2, R10 ;  /* 0x00000002001a7825 */ /* 0x000fe200078e020a */
[----:B------:R-:W-:Y:S03]  /*5e8a0*/  @P3 STG.E.U16 [R20.64], R2 ;  /* 0x0000000214003986 */ /* 0x000fe6000c10150a */
[----:B------:R-:W-:Y:S01]  /*5e8b0*/  @P5 STG.E.U16 [R22.64], R3 ;  /* 0x0000000316005986 */ /* 0x000fe2000c10150a */
[----:B0-----:R-:W4:Y:S01]  /*5e8c0*/  LDL.LU R13, [R1+0x398] ;  /* 0x00039800010d7983 */ /* 0x001f220000300800 */
[----:B------:R0:W-:Y:S03]  /*5e8d0*/  STL [R1+0x21f4], R11 ;  /* 0x0021f40b01007387 */ /* 0x0001e60000100800 */
[----:B0-----:R-:W5:Y:S01]  /*5e8e0*/  LDL R11, [R1+0x1188] ;  /* 0x00118800010b7983 */ /* 0x001f620000100800 */
[----:B------:R-:W3:Y:S02]  /*5e8f0*/  LDL.LU R20, [R1+0x388] ;  /* 0x0003880001147983 */ /* 0x000ee40000300800 */
[----:B------:R-:W3:Y:S02]  /*5e900*/  LDL R23, [R1+0x1404] ;  /* 0x0014040001177983 */ /* 0x000ee40000100800 */
[----:B------:R-:W3:Y:S01]  /*5e910*/  LDL R21, [R1+0x1220] ;  /* 0x0012200001157983 */ /* 0x000ee20000100800 */
[----:B------:R-:W3:Y:S01]  /*5e920*/  LDL R2, [R1+0x13e8] ;  /* 0x0013e80001027983 */ /* 0x000ee20000100800 */
[----:B--2---:R-:W-:-:S02]  /*5e930*/  ISETP.LT.AND P3, PT, R15, c[0x0][0x178], !P6 ;  /* 0x00005e000f007a0c */ /* 0x004fc40007761270 */
[----:B------:R-:W2:Y:S01]  /*5e940*/  LDL.LU R15, [R1+0x17c] ;  /* 0x00017c00010f7983 */ /* 0x000ea20000300800 */
[----:B------:R0:W-:Y:S02]  /*5e950*/  @P0 STG.E.U16 [R24.64], R28 ;  /* 0x0000001c18000986 */ /* 0x0001e4000c10150a */
[----:B0-----:R-:W-:Y:S01]  /*5e960*/  IMAD.WIDE R24, R0, 0x2, R6 ;  /* 0x0000000200187825 */ /* 0x001fe200078e0206 */
[----:B----4-:R-:W-:Y:S02]  /*5e970*/  PRMT R22, R13, 0x7632, R22 ;  /* 0x000076320d167816 */ /* 0x010fe40000000016 */
[----:B------:R-:W4:Y:S01]  /*5e980*/  LDL.LU R13, [R1+0x16c] ;  /* 0x00016c00010d7983 */ /* 0x000f220000300800 */
[----:B-----5:R-:W-:Y:S02]  /*5e990*/  ISETP.LT.AND P0, PT, R11, c[0x0][0x178], !P1 ;  /* 0x00005e000b007a0c */ /* 0x020fe40004f01270 */
[----:B---3--:R-:W-:Y:S02]  /*5e9a0*/  PRMT R3, R20, 0x7632, R3 ;  /* 0x0000763214037816 */ /* 0x008fe40000000003 */
[----:B------:R-:W-:Y:S01]  /*5e9b0*/  ISETP.LT.AND P6, PT, R23, c[0x0][0x178], !P6 ;  /* 0x00005e0017007a0c */ /* 0x000fe200077c1270 */
[----:B------:R-:W-:Y:S01]  /*5e9c0*/  IADD3 R23, R21, 0x3a, RZ ;  /* 0x0000003a15177810 */ /* 0x000fe20007ffe0ff */
[----:B------:R-:W3:Y:S01]  /*5e9d0*/  LDL.LU R11, [R1+0x15c] ;  /* 0x00015c00010b7983 */ /* 0x000ee20000300800 */
[----:B------:R-:W-:-:S04]  /*5e9e0*/  IMAD.WIDE R20, R0, 0x2, R8 ;  /* 0x0000000200147825 */ /* 0x000fc800078e0208 */
[----:B------:R0:W-:Y:S01]  /*5e9f0*/  STL [R1+0x21f0], R9 ;  /* 0x0021f00901007387 */ /* 0x0001e20000100800 */
[----:B------:R-:W-:Y:S01]  /*5ea00*/  ISETP.LT.AND P5, PT, R2, c[0x0][0x178], !P1 ;  /* 0x00005e0002007a0c */ /* 0x000fe20004fa1270 */
[----:B------:R-:W-:Y:S01]  /*5ea10*/  IADD3 R2, R0, c[0x0][0x198], RZ ;  /* 0x0000660000027a10 */ /* 0x000fe20007ffe0ff */
[----:B0-----:R-:W5:Y:S01]  /*5ea20*/  LDL.LU R9, [R1+0x14c] ;  /* 0x00014c0001097983 */ /* 0x001f620000300800 */
[----:B------:R-:W2:Y:S03]  /*5ea30*/  LDL R0, [R1+0x13ec] ;  /* 0x0013ec0001007983 */ /* 0x000ea60000100800 */
[----:B------:R-:W-:Y:S01]  /*5ea40*/  @P4 STG.E.U16 [R26.64], R29 ;  /* 0x0000001d1a004986 */ /* 0x000fe2000c10150a */
[----:B------:R-:W-:Y:S01]  /*5ea50*/  ISETP.GE.AND P4, PT, R23, c[0x0][0x17c], PT ;  /* 0x00005f0017007a0c */ /* 0x000fe20003f86270 */
[----:B------:R0:W-:Y:S02]  /*5ea60*/  @P3 STG.E.U16 [R20.64], R22 ;  /* 0x0000001614003986 */ /* 0x0001e4000c10150a */
[----:B------:R-:W-:Y:S01]  /*5ea70*/  STL [R1+0x21ec], R6 ;  /* 0x0021ec0601007387 */ /* 0x000fe20000100800 */
[----:B------:R1:W-:Y:S04]  /*5ea80*/  STL [R1+0x21e8], R7 ;  /* 0x0021e80701007387 */ /* 0x0003e80000100800 */
[----:B------:R1:W-:Y:S01]  /*5ea90*/  @P6 STG.E.U16 [R24.64], R3 ;  /* 0x0000000318006986 */ /* 0x0003e2000c10150a */
[----:B------:R-:W-:Y:S01]  /*5eaa0*/  PRMT R28, R5, 0x7632, R28 ;  /* 0x00007632051c7816 */ /* 0x000fe2000000001c */
[----:B0-----:R-:W-:-:S02]  /*5eab0*/  IMAD.WIDE R22, R2, 0x2, R18 ;  /* 0x0000000202167825 */ /* 0x001fc400078e0212 */
[----:B-1----:R-:W3:Y:S02]  /*5eac0*/  LDL.LU R7, [R1+0x13c] ;  /* 0x00013c0001077983 */ /* 0x002ee40000300800 */
[----:B------:R-:W3:Y:S02]  /*5ead0*/  LDL R24, [R1+0x13f0] ;  /* 0x0013f00001187983 */ /* 0x000ee40000100800 */
[----:B------:R-:W3:Y:S01]  /*5eae0*/  LDL R25, [R1+0x13f8] ;  /* 0x0013f80001197983 */ /* 0x000ee20000100800 */
[----:B------:R0:W-:Y:S01]  /*5eaf0*/  @P0 STG.E.U16 [R22.64], R5 ;  /* 0x0000000516000986 */ /* 0x0001e2000c10150a */
[----:B--2---:R-:W-:-:S03]  /*5eb00*/  ISETP.LT.AND P3, PT, R0, c[0x0][0x178], !P1 ;  /* 0x00005e0000007a0c */ /* 0x004fc60004f61270 */
[----:B------:R-:W2:Y:S01]  /*5eb10*/  LDL R0, [R1+0x13e8] ;  /* 0x0013e80001007983 */ /* 0x000ea20000100800 */
[----:B0-----:R-:W2:Y:S02]  /*5eb20*/  LDL.LU R5, [R1+0x2200] ;  /* 0x0022000001057983 */ /* 0x001ea40000300800 */
[C---:B------:R-:W-:Y:S01]  /*5eb30*/  IMAD.WIDE R20, R2.reuse, 0x2, R16 ;  /* 0x0000000202147825 */ /* 0x040fe200078e0210 */
[----:B------:R-:W-:Y:S02]  /*5eb40*/  PRMT R23, R15, 0x7632, R23 ;  /* 0x000076320f177816 */ /* 0x000fe40000000017 */
[----:B----4-:R-:W-:Y:S02]  /*5eb50*/  PRMT R29, R13, 0x7632, R29 ;  /* 0x000076320d1d7816 */ /* 0x010fe4000000001d */
[----:B------:R0:W-:Y:S04]  /*5eb60*/  @P5 STG.E.U16 [R20.64], R15 ;  /* 0x0000000f14005986 */ /* 0x0001e8000c10150a */
[----:B------:R-:W-:Y:S04]  /*5eb70*/  STL.S16 [R1], R23 ;  /* 0x0000001701007387 */ /* 0x000fe80000100600 */
[----:B0-----:R-:W4:Y:S01]  /*5eb80*/  LDL.LU R15, [R1+0x21fc] ;  /* 0x0021fc00010f7983 */ /* 0x001f220000300800 */
[----:B------:R-:W4:Y:S02]  /*5eb90*/  LDL R21, [R1+0x13fc] ;  /* 0x0013fc0001157983 */ /* 0x000f240000100800 */
[----:B------:R0:W-:Y:S02]  /*5eba0*/  STL [R1+0x21e0], R29 ;  /* 0x0021e01d01007387 */ /* 0x0001e40000100800 */
[----:B0-----:R-:W5:Y:S01]  /*5ebb0*/  LDL R29, [R1+0x1400] ;  /* 0x00140000011d7983 */ /* 0x001f620000100800 */
[----:B--2---:R-:W-:-:S05]  /*5ebc0*/  IMAD.WIDE R22, R2, 0x2, R4 ;  /* 0x0000000202167825 */ /* 0x004fca00078e0204 */
[----:B------:R0:W-:Y:S04]  /*5ebd0*/  @P3 STG.E.U16 [R22.64], R13 ;  /* 0x0000000d16003986 */ /* 0x0001e8000c10150a */
[----:B0-----:R-:W2:Y:S01]  /*5ebe0*/  LDL.LU R13, [R1+0x21f8] ;  /* 0x0021f800010d7983 */ /* 0x001ea20000300800 */
[----:B---3--:R-:W-:Y:S02]  /*5ebf0*/  ISETP.LT.AND P6, PT, R24, c[0x0][0x178], !P1 ;  /* 0x00005e0018007a0c */ /* 0x008fe40004fc1270 */
[----:B----4-:R-:W-:Y:S02]  /*5ec00*/  ISETP.LT.AND P5, PT, R21, c[0x0][0x178], !P1 ;  /* 0x00005e0015007a0c */ /* 0x010fe40004fa1270 */
[----:B------:R-:W-:Y:S02]  /*5ec10*/  PRMT R27, R11, 0x7632, R27 ;  /* 0x000076320b1b7816 */ /* 0x000fe4000000001b */
[----:B------:R-:W-:Y:S01]  /*5ec20*/  ISETP.LT.AND P0, PT, R25, c[0x0][0x178], !P1 ;  /* 0x00005e0019007a0c */ /* 0x000fe20004f01270 */
[----:B------:R-:W-:Y:S01]  /*5ec30*/  IMAD.WIDE R20, R2, 0x2, R14 ;  /* 0x0000000202147825 */ /* 0x000fe200078e020e */
[----:B-----5:R-:W-:-:S02]  /*5ec40*/  ISETP.LT.AND P3, PT, R29, c[0x0][0x178], !P1 ;  /* 0x00005e001d007a0c */ /* 0x020fc40004f61270 */
[----:B------:R-:W3:Y:S01]  /*5ec50*/  LDL.LU.S16 R29, [R1] ;  /* 0x00000000011d7983 */ /* 0x000ee20000300600 */
[----:B------:R0:W-:Y:S03]  /*5ec60*/  STL [R1+0x21e4], R27 ;  /* 0x0021e41b01007387 */ /* 0x0001e60000100800 */
[----:B------:R1:W-:Y:S01]  /*5ec70*/  @P6 STG.E.U16 [R20.64], R11 ;  /* 0x0000000b14006986 */ /* 0x0003e2000c10150a */
[----:B------:R-:W-:-:S03]  /*5ec80*/  PRMT R26, R9, 0x7632, R26 ;  /* 0x00007632091a7816 */ /* 0x000fc6000000001a */
[----:B0-----:R-:W4:Y:S01]  /*5ec90*/  LDL.LU R27, [R1+0x12c] ;  /* 0x00012c00011b7983 */ /* 0x001f220000300800 */
[----:B-1----:R-:W5:Y:S02]  /*5eca0*/  LDL.LU R11, [R1+0x21f4] ;  /* 0x0021f400010b7983 */ /* 0x002f640000300800 */
[----:B------:R-:W3:Y:S02]  /*5ecb0*/  LDL R21, [R1+0x1404] ;  /* 0x0014040001157983 */ /* 0x000ee40000100800 */
[----:B--2---:R-:W-:-:S05]  /*5ecc0*/  IMAD.WIDE R22, R2, 0x2, R12 ;  /* 0x0000000202167825 */ /* 0x004fca00078e020c */
[----:B------:R0:W-:Y:S04]  /*5ecd0*/  @P0 STG.E.U16 [R22.64], R9 ;  /* 0x0000000916000986 */ /* 0x0001e8000c10150a */
[----:B0-----:R-:W2:Y:S01]  /*5ece0*/  LDL.LU R9, [R1+0x21f0] ;  /* 0x0021f00001097983 */ /* 0x001ea20000300800 */
[----:B------:R-:W-:-:S05]  /*5ecf0*/  PRMT R6, R7, 0x7632, R6 ;  /* 0x0000763207067816 */ /* 0x000fca0000000006 */
[----:B------:R0:W-:Y:S01]  /*5ed00*/  STL.S16 [R1+0x4], R6 ;  /* 0x0000040601007387 */ /* 0x0001e20000100600 */
[----:B---3--:R-:W-:Y:S01]  /*5ed10*/  ISETP.LT.AND P1, PT, R21, c[0x0][0x178], !P1 ;  /* 0x00005e0015007a0c */ /* 0x008fe20004f21270 */
[C---:B-----5:R-:W-:Y:S02]  /*5ed20*/  IMAD.WIDE R20, R2.reuse, 0x2, R10 ;  /* 0x0000000202147825 */ /* 0x060fe400078e020a */
[----:B0-----:R-:W3:Y:S04]  /*5ed30*/  LDL.LU R6, [R1+0x21ec] ;  /* 0x0021ec0001067983 */ /* 0x001ee80000300800 */
[----:B------:R0:W-:Y:S04]  /*5ed40*/  @P5 STG.E.U16 [R20.64], R7 ;  /* 0x0000000714005986 */ /* 0x0001e8000c10150a */
[----:B0-----:R-:W3:Y:S01]  /*5ed50*/  LDL.LU R7, [R1+0x21e8] ;  /* 0x0021e80001077983 */ /* 0x001ee20000300800 */
[----:B------:R-:W5:Y:S02]  /*5ed60*/  LDL R21, [R1+0x1188] ;  /* 0x0011880001157983 */ /* 0x000f640000100800 */
[----:B--2---:R-:W-:-:S05]  /*5ed70*/  IMAD.WIDE R22, R2, 0x2, R8 ;  /* 0x0000000202167825 */ /* 0x004fca00078e0208 */
[----:B----4-:R0:W-:Y:S04]  /*5ed80*/  @P3 STG.E.U16 [R22.64], R27 ;  /* 0x0000001b16003986 */ /* 0x0101e8000c10150a */
[----:B0-----:R-:W2:Y:S01]  /*5ed90*/  LDL R22, [R1+0x13ec] ;  /* 0x0013ec0001167983 */ /* 0x001ea20000100800 */
[----:B------:R-:W4:Y:S01]  /*5eda0*/  LDL.LU R23, [R1+0x11c] ;  /* 0x00011c0001177983 */ /* 0x000f220000300800 */
[----:B------:R-:W-:Y:S01]  /*5edb0*/  ISETP.LT.AND P5, PT, R0, c[0x0][0x178], !P2 ;  /* 0x00005e0000007a0c */ /* 0x000fe200057a1270 */
[----:B------:R-:W-:Y:S01]  /*5edc0*/  IADD3 R0, R2, c[0x0][0x198], RZ ;  /* 0x0000660002007a10 */ /* 0x000fe20007ffe0ff */
[----:B------:R-:W-:Y:S02]  /*5edd0*/  ISETP.LT.AND P3, PT, R24, c[0x0][0x178], !P2 ;  /* 0x00005e0018007a0c */ /* 0x000fe40005761270 */
[----:B-----5:R-:W-:Y:S01]  /*5ede0*/  ISETP.LT.AND P0, PT, R21, c[0x0][0x178], !P2 ;  /* 0x00005e0015007a0c */ /* 0x020fe20005701270 */
[----:B---3--:R-:W-:Y:S01]  /*5edf0*/  IMAD.WIDE R20, R2, 0x2, R6 ;  /* 0x0000000202147825 */ /* 0x008fe200078e0206 */
[----:B------:R-:W-:-:S02]  /*5ee00*/  PRMT R2, R27, 0x7632, R2 ;  /* 0x000076321b027816 */ /* 0x000fc40000000002 */
[----:B------:R-:W3:Y:S01]  /*5ee10*/  LDL.LU R27, [R1+0x21e4] ;  /* 0x0021e400011b7983 */ /* 0x000ee20000300800 */
[----:B------:R-:W-:Y:S03]  /*5ee20*/  STL [R1+0x21c4], R28 ;  /* 0x0021c41c01007387 */ /* 0x000fe60000100800 */
[----:B----4-:R0:W-:Y:S01]  /*5ee30*/  @P1 STG.E.U16 [R20.64], R23 ;  /* 0x0000001714001986 */ /* 0x0101e2000c10150a */
[----:B------:R-:W-:Y:S01]  /*5ee40*/  ISETP.LT.AND P1, PT, R25, c[0x0][0x178], !P2 ;  /* 0x00005e0019007a0c */ /* 0x000fe20005721270 */
[----:B------:R-:W-:-:S05]  /*5ee50*/  IMAD.WIDE R24, R0, 0x2, R18 ;  /* 0x0000000200187825 */ /* 0x000fca00078e0212 */
[----:B------:R1:W-:Y:S01]  /*5ee60*/  @P0 STG.E.U16 [R24.64], R28 ;  /* 0x0000001c18000986 */ /* 0x0003e2000c10150a */
[----:B0-----:R-:W-:-:S05]  /*5ee70*/  IMAD.WIDE R20, R0, 0x2, R16 ;  /* 0x0000000200147825 */ /* 0x001fca00078e0210 */
[----:B------:R-:W-:Y:S04]  /*5ee80*/  @P5 STG.E.U16 [R20.64], R29 ;  /* 0x0000001d14005986 */ /* 0x000fe8000c10150a */
[----:B-1----:R-:W4:Y:S01]  /*5ee90*/  LDL R28, [R1+0x13fc] ;  /* 0x0013fc00011c7983 */ /* 0x002f220000100800 */
[----:B------:R-:W-:-:S04]  /*5eea0*/  IMAD.WIDE R24, R0, 0x2, R14 ;  /* 0x0000000200187825 */ /* 0x000fc800078e020e */
[----:B------:R0:W-:Y:S02]  /*5eeb0*/  STL [R1+0x21dc], R15 ;  /* 0x0021dc0f01007387 */ /* 0x0001e40000100800 */
[----:B0-----:R-:W5:Y:S01]  /*5eec0*/  LDL R15, [R1+0x1400] ;  /* 0x00140000010f7983 */ /* 0x001f620000100800 */
[----:B------:R-:W3:Y:S01]  /*5eed0*/  LDL.LU R29, [R1+0x21e0] ;  /* 0x0021e000011d7983 */ /* 0x000ee20000300800 */
[----:B--2---:R-:W-:Y:S02]  /*5eee0*/  ISETP.LT.AND P6, PT, R22, c[0x0][0x178], !P2 ;  /* 0x00005e0016007a0c */ /* 0x004fe400057c1270 */
[----:B------:R-:W-:Y:S01]  /*5eef0*/  PRMT R3, R23, 0x7632, R3 ;  /* 0x0000763217037816 */ /* 0x000fe20000000003 */
[----:B------:R-:W-:-:S04]  /*5ef00*/  IMAD.WIDE R22, R0, 0x2, R4 ;  /* 0x0000000200167825 */ /* 0x000fc800078e0204 */
[----:B------:R-:W-:-:S06]  /*5ef10*/  IMAD.WIDE R20, R0, 0x2, R12 ;  /* 0x0000000200147825 */ /* 0x000fcc00078e020c */
[----:B---3--:R0:W-:Y:S01]  /*5ef20*/  @P6 STG.E.U16 [R22.64], R29 ;  /* 0x0000001d16006986 */ /* 0x0081e2000c10150a */
[----:B------:R1:W-:Y:S01]  /*5ef30*/  @P3 STG.E.U16 [R24.64], R27 ;  /* 0x0000001b18003986 */ /* 0x0003e2000c10150a */
[----:B-----5:R-:W-:Y:S02]  /*5ef40*/  ISETP.LT.AND P6, PT, R15, c[0x0][0x178], !P2 ;  /* 0x00005e000f007a0c */ /* 0x020fe400057c1270 */
[----:B0-----:R-:W2:Y:S04]  /*5ef50*/  LDL R22, [R1+0x13ec] ;  /* 0x0013ec0001167983 */ /* 0x001ea80000100800 */
[----:B------:R-:W3:Y:S01]  /*5ef60*/  LDL R23, [R1+0x1188] ;  /* 0x0011880001177983 */ /* 0x000ee20000100800 */
[----:B------:R0:W-:Y:S02]  /*5ef70*/  STL [R1+0x2168], R29 ;  /* 0x0021681d01007387 */ /* 0x0001e40000100800 */
[----:B-1----:R-:W5:Y:S02]  /*5ef80*/  LDL R27, [R1+0x1404] ;  /* 0x00140400011b7983 */ /* 0x002f640000100800 */
[----:B------:R-:W2:Y:S01]  /*5ef90*/  LDL R24, [R1+0x1220] ;  /* 0x0012200001187983 */ /* 0x000ea20000100800 */
[----:B------:R-:W3:Y:S04]  /*5efa0*/  LDL R25, [R1+0x13e8] ;  /* 0x0013e80001197983 */ /* 0x000ee80000100800 */
[----:B------:R-:W3:Y:S04]  /*5efb0*/  LDL R15, [R1+0x31c] ;  /* 0x00031c00010f7983 */ /* 0x000ee80000100800 */
[----:B------:R1:W-:Y:S04]  /*5efc0*/  @P1 STG.E.U16 [R20.64], R26 ;  /* 0x0000001a14001986 */ /* 0x0003e8000c10150a */
[----:B0-----:R-:W3:Y:S01]  /*5efd0*/  LDL R29, [R1+0x13f0] ;  /* 0x0013f000011d7983 */ /* 0x001ee20000100800 */
[----:B------:R0:W-:Y:S02]  /*5efe0*/  STL [R1+0x21d8], R8 ;  /* 0x0021d80801007387 */ /* 0x0001e40000100800 */
[----:B-1----:R-:W-:-:S02]  /*5eff0*/  IMAD.WIDE R20, R0, 0x2, R8 ;  /* 0x0000000200147825 */ /* 0x002fc400078e0208 */
[----:B0-----:R-:W3:Y:S01]  /*5f000*/  LDL.LU.S16 R8, [R1+0x4] ;  /* 0x0000040001087983 */ /* 0x001ee20000300600 */
[----:B----4-:R-:W-:Y:S01]  /*5f010*/  ISETP.LT.AND P0, PT, R28, c[0x0][0x178], !P2 ;  /* 0x00005e001c007a0c */ /* 0x010fe20005701270 */
[----:B------:R0:W-:Y:S01]  /*5f020*/  STL [R1+0x21d4], R9 ;  /* 0x0021d40901007387 */ /* 0x0001e20000100800 */
[----:B------:R-:W-:Y:S01]  /*5f030*/  IADD3 R26, R0, c[0x0][0x198], RZ ;  /* 0x00006600001a7a10 */ /* 0x000fe20007ffe0ff */
[----:B0-----:R-:W4:Y:S01]  /*5f040*/  LDL R9, [R1+0x1fc] ;  /* 0x0001fc0001097983 */ /* 0x001f220000100800 */
[----:B-----5:R-:W-:Y:S02]  /*5f050*/  ISETP.LT.AND P2, PT, R27, c[0x0][0x178], !P2 ;  /* 0x00005e001b007a0c */ /* 0x020fe40005741270 */
[----:B--2---:R-:W-:Y:S02]  /*5f060*/  ISETP.LT.AND P1, PT, R22, c[0x0][0x178], !P4 ;  /* 0x00005e0016007a0c */ /* 0x004fe40006721270 */
[----:B---3--:R-:W-:Y:S01]  /*5f070*/  ISETP.LT.AND P5, PT, R23, c[0x0][0x178], !P4 ;  /* 0x00005e0017007a0c */ /* 0x008fe200067a1270 */
[----:B------:R-:W-:Y:S01]  /*5f080*/  IMAD.WIDE R22, R0, 0x2, R10 ;  /* 0x0000000200167825 */ /* 0x000fe200078e020a */
[----:B------:R-:W-:-:S02]  /*5f090*/  IADD3 R27, R24, 0x3b, RZ ;  /* 0x0000003b181b7810 */ /* 0x000fc40007ffe0ff */
[----:B------:R-:W-:Y:S01]  /*5f0a0*/  ISETP.LT.AND P3, PT, R25, c[0x0][0x178], !P4 ;  /* 0x00005e0019007a0c */ /* 0x000fe20006761270 */
[----:B------:R-:W-:Y:S02]  /*5f0b0*/  IMAD.WIDE R24, R0, 0x2, R6 ;  /* 0x0000000200187825 */ /* 0x000fe400078e0206 */
[----:B------:R-:W2:Y:S04]  /*5f0c0*/  LDL R0, [R1+0x2bc] ;  /* 0x0002bc0001007983 */ /* 0x000ea80000100800 */
[----:B------:R0:W-:Y:S01]  /*5f0d0*/  @P0 STG.E.U16 [R22.64], R8 ;  /* 0x0000000816000986 */ /* 0x0001e2000c10150a */
[----:B------:R-:W-:Y:S02]  /*5f0e0*/  @P6 STG.E.U16 [R20.64], R2 ;  /* 0x0000000214006986 */ /* 0x000fe4000c10150a */
[----:B------:R1:W-:Y:S01]  /*5f0f0*/  @P2 STG.E.U16 [R24.64], R3 ;  /* 0x0000000318002986 */ /* 0x0003e2000c10150a */
[----:B------:R-:W-:Y:S01]  /*5f100*/  ISETP.LT.AND P2, PT, R29, c[0x0][0x178], !P4 ;  /* 0x00005e001d007a0c */ /* 0x000fe20006741270 */
[----:B0-----:R-:W3:Y:S04]  /*5f110*/  LDL R8, [R1+0x24c] ;  /* 0x00024c0001087983 */ /* 0x001ee80000100800 */
[----:B-1----:R-:W5:Y:S04]  /*5f120*/  LDL R24, [R1+0x1220] ;  /* 0x0012200001187983 */ /* 0x002f680000100800 */
[----:B------:R-:W2:Y:S01]  /*5f130*/  LDL R25, [R1+0x13ec] ;  /* 0x0013ec0001197983 */ /* 0x000ea20000100800 */
[----:B------:R0:W-:Y:S03]  /*5f140*/  STL [R1+0x21c8], R29 ;  /* 0x0021c81d01007387 */ /* 0x0001e60000100800 */
[----:B0-----:R-:W2:Y:S01]  /*5f150*/  LDL R29, [R1+0x1ec] ;  /* 0x0001ec00011d7983 */ /* 0x001ea20000100800 */
[----:B------:R-:W-:-:S04]  /*5f160*/  IMAD.WIDE R20, R26, 0x2, R18 ;  /* 0x000000021a147825 */ /* 0x000fc800078e0212 */
[C---:B------:R-:W-:Y:S01]  /*5f170*/  IMAD.WIDE R22, R26.reuse, 0x2, R4 ;  /* 0x000000021a167825 */ /* 0x040fe200078e0204 */
[----:B------:R-:W-:Y:S04]  /*5f180*/  @P5 STG.E.U16 [R20.64], R15 ;  /* 0x0000000f14005986 */ /* 0x000fe8000c10150a */
[----:B--2---:R0:W-:Y:S04]  /*5f190*/  STL [R1+0x21cc], R29 ;  /* 0x0021cc1d01007387 */ /* 0x0041e80000100800 */
[----:B0-----:R-:W2:Y:S01]  /*5f1a0*/  LDL.LU R29, [R1+0x25c] ;  /* 0x00025c00011d7983 */ /* 0x001ea20000300800 */
[----:B------:R0:W-:Y:S03]  /*5f1b0*/  STL [R1+0x21d0], R5 ;  /* 0x0021d00501007387 */ /* 0x0001e60000100800 */
[----:B0-----:R-:W2:Y:S01]  /*5f1c0*/  LDL.LU R5, [R1+0x26c] ;  /* 0x00026c0001057983 */ /* 0x001ea20000300800 */
[----:B------:R-:W2:Y:S02]  /*5f1d0*/  LDL.LU R15, [R1+0x21dc] ;  /* 0x0021dc00010f7983 */ /* 0x000ea40000300800 */
[----:B------:R-:W2:Y:S02]  /*5f1e0*/  LDL R20, [R1+0x13f8] ;  /* 0x0013f80001147983 */ /* 0x000ea40000100800 */
[----:B------:R-:W3:Y:S02]  /*5f1f0*/  LDL R21, [R1+0x1400] ;  /* 0x0014000001157983 */ /* 0x000ee40000100800 */
[----:B------:R-:W-:Y:S01]  /*5f200*/  IMAD.WIDE R2, R26, 0x2, R16 ;  /* 0x000000021a027825 */ /* 0x000fe200078e0210 */
[----:B------:R-:W-:-:S04]  /*5f210*/  ISETP.LT.AND P6, PT, R28, c[0x0][0x178], !P4 ;  /* 0x00005e001c007a0c */ /* 0x000fc800067c1270 */
[----:B------:R5:W-:Y:S02]  /*5f220*/  @P3 STG.E.U16 [R2.64], R0 ;  /* 0x0000000002003986 */ /* 0x000be4000c10150a */
[C---:B-----5:R-:W-:Y:S01]  /*5f230*/  IADD3 R0, R24.reuse, 0x3c, RZ ;  /* 0x0000003c18007810 */ /* 0x060fe20007ffe0ff */
[----:B------:R-:W-:-:S03]  /*5f240*/  IADD3 R24, R24, 0x3d, RZ ;  /* 0x0000003d18187810 */ /* 0x000fc60007ffe0ff */
[----:B------:R-:W-:Y:S02]  /*5f250*/  ISETP.GE.AND P3, PT, R0, c[0x0][0x17c], PT ;  /* 0x00005f0000007a0c */ /* 0x000fe40003f66270 */
[----:B------:R-:W5:Y:S01]  /*5f260*/  LDL.LU R0, [R1+0x31c] ;  /* 0x00031c0001007983 */ /* 0x000f620000300800 */
[----:B--2---:R-:W-:-:S03]  /*5f270*/  ISETP.LT.AND P5, PT, R20, c[0x0][0x178], !P4 ;  /* 0x00005e0014007a0c */ /* 0x004fc600067a1270 */
[----:B------:R0:W-:Y:S01]  /*5f280*/  @P1 STG.E.U16 [R22.64], R5 ;  /* 0x0000000516001986 */ /* 0x0001e2000c10150a */
[----:B------:R-:W-:Y:S01]  /*5f290*/  IMAD.WIDE R2, R26, 0x2, R14 ;  /* 0x000000021a027825 */ /* 0x000fe200078e020e */
[----:B---3--:R-:W-:-:S03]  /*5f2a0*/  ISETP.LT.AND P1, PT, R21, c[0x0][0x178], !P4 ;  /* 0x00005e0015007a0c */ /* 0x008fc60006721270 */
[----:B------:R-:W-:Y:S01]  /*5f2b0*/  IMAD.WIDE R20, R26, 0x2, R12 ;  /* 0x000000021a147825 */ /* 0x000fe200078e020c */
[----:B------:R-:W-:Y:S01]  /*5f2c0*/  @P2 STG.E.U16 [R2.64], R29 ;  /* 0x0000001d02002986 */ /* 0x000fe2000c10150a */
[----:B------:R-:W-:Y:S02]  /*5f2d0*/  ISETP.GE.AND P2, PT, R24, c[0x0][0x17c], PT ;  /* 0x00005f0018007a0c */ /* 0x000fe40003f46270 */
[----:B------:R-:W2:Y:S02]  /*5f2e0*/  LDL R24, [R1+0x1dc] ;  /* 0x0001dc0001187983 */ /* 0x000ea40000100800 */
[----:B0-----:R-:W-:Y:S01]  /*5f2f0*/  IMAD.WIDE R22, R26, 0x2, R10 ;  /* 0x000000021a167825 */ /* 0x001fe200078e020a */
[----:B------:R0:W-:Y:S04]  /*5f300*/  @P5 STG.E.U16 [R20.64], R8 ;  /* 0x0000000814005986 */ /* 0x0001e8000c10150a */
[----:B----4-:R1:W-:Y:S04]  /*5f310*/  @P6 STG.E.U16 [R22.64], R9 ;  /* 0x0000000916006986 */ /* 0x0103e8000c10150a */
[----:B0-----:R-:W3:Y:S01]  /*5f320*/  LDL.LU R8, [R1+0x21d8] ;  /* 0x0021d80001087983 */ /* 0x001ee20000300800 */
[----:B------:R-:W4:Y:S02]  /*5f330*/  LDL R20, [R1+0x1404] ;  /* 0x0014040001147983 */ /* 0x000f240000100800 */
[----:B------:R-:W2:Y:S01]  /*5f340*/  LDL R21, [R1+0x1188] ;  /* 0x0011880001157983 */ /* 0x000ea20000100800 */
[----:B-1----:R-:W3:Y:S01]  /*5f350*/  LDL.LU R9, [R1+0x21d4] ;  /* 0x0021d40001097983 */ /* 0x002ee20000300800 */
[----:B------:R-:W-:Y:S01]  /*5f360*/  ISETP.GE.AND P0, PT, R27, c[0x0][0x17c], PT ;  /* 0x00005f001b007a0c */ /* 0x000fe20003f06270 */
[----:B------:R-:W3:Y:S01]  /*5f370*/  LDL R22, [R1+0x13e8] ;  /* 0x0013e80001167983 */ /* 0x000ee20000100800 */
[----:B-----5:R-:W-:Y:S01]  /*5f380*/  PRMT R2, R0, 0x7632, R2 ;  /* 0x0000763200027816 */ /* 0x020fe20000000002 */
[----:B------:R-:W5:Y:S01]  /*5f390*/  LDL.LU R23, [R1+0x2bc] ;  /* 0x0002bc0001177983 */ /* 0x000f620000300800 */
[----:B------:R-:W-:-:S02]  /*5f3a0*/  IADD3 R0, R26, c[0x0][0x198], RZ ;  /* 0x000066001a007a10 */ /* 0x000fc40007ffe0ff */
[----:B------:R-:W-:Y:S02]  /*5f3b0*/  PRMT R3, R5, 0x7632, R3 ;  /* 0x0000763205037816 */ /* 0x000fe40000000003 */
[----:B------:R-:W5:Y:S01]  /*5f3c0*/  LDL.LU R5, [R1+0x21d0] ;  /* 0x0021d00001057983 */ /* 0x000f620000300800 */
[----:B----4-:R-:W-:Y:S02]  /*5f3d0*/  ISETP.LT.AND P4, PT, R20, c[0x0][0x178], !P4 ;  /* 0x00005e0014007a0c */ /* 0x010fe40006781270 */
[----:B--2---:R-:W-:Y:S01]  /*5f3e0*/  ISETP.LT.AND P5, PT, R21, c[0x0][0x178], !P0 ;  /* 0x00005e0015007a0c */ /* 0x004fe200047a1270 */
[----:B---3--:R-:W-:-:S05]  /*5f3f0*/  IMAD.WIDE R20, R26, 0x2, R8 ;  /* 0x000000021a147825 */ /* 0x008fca00078e0208 */
[----:B------:R0:W-:Y:S02]  /*5f400*/  @P1 STG.E.U16 [R20.64], R24 ;  /* 0x0000001814001986 */ /* 0x0001e4000c10150a */
[----:B0-----:R-:W-:Y:S01]  /*5f410*/  IMAD.WIDE R20, R26, 0x2, R6 ;  /* 0x000000021a147825 */ /* 0x001fe200078e0206 */
[----:B------:R-:W-:Y:S02]  /*5f420*/  PRMT R26, R29, 0x7632, R26 ;  /* 0x000076321d1a7816 */ /* 0x000fe4000000001a */
[----:B------:R-:W2:Y:S01]  /*5f430*/  LDL.LU R29, [R1+0x21cc] ;  /* 0x0021cc00011d7983 */ /* 0x000ea20000300800 */
[----:B------:R-:W-:Y:S02]  /*5f440*/  ISETP.LT.AND P6, PT, R22, c[0x0][0x178], !P0 ;  /* 0x00005e0016007a0c */ /* 0x000fe400047c1270 */
[----:B-----5:R-:W-:Y:S01]  /*5f450*/  PRMT R27, R23, 0x7632, R27 ;  /* 0x00007632171b7816 */ /* 0x020fe2000000001b */
[C---:B------:R-:W-:Y:S01]  /*5f460*/  IMAD.WIDE R22, R0.reuse, 0x2, R18 ;  /* 0x0000000200167825 */ /* 0x040fe200078e0212 */
[----:B------:R-:W-:Y:S01]  /*5f470*/  ISETP.LT.AND P1, PT, R25, c[0x0][0x178], !P0 ;  /* 0x00005e0019007a0c */ /* 0x000fe20004721270 */
[----:B--2---:R0:W-:Y:S03]  /*5f480*/  @P4 STG.E.U16 [R20.64], R29 ;  /* 0x0000001d14004986 */ /* 0x0041e6000c10150a */
[----:B------:R1:W-:Y:S01]  /*5f490*/  @P5 STG.E.U16 [R22.64], R2 ;  /* 0x0000000216005986 */ /* 0x0003e2000c10150a */
[----:B0-----:R-:W2:Y:S01]  /*5f4a0*/  LDL.LU R29, [R1+0x21c8] ;  /* 0x0021c800011d7983 */ /* 0x001ea20000300800 */
[----:B------:R-:W3:Y:S02]  /*5f4b0*/  LDL R21, [R1+0x13f8] ;  /* 0x0013f80001157983 */ /* 0x000ee40000100800 */
[----:B-1----:R-:W4:Y:S02]  /*5f4c0*/  LDL.LU R22, [R1+0x1dc] ;  /* 0x0001dc0001167983 */ /* 0x002f240000300800 */
[----:B------:R-:W5:Y:S02]  /*5f4d0*/  LDL R23, [R1+0x1400] ;  /* 0x0014000001177983 */ /* 0x000f640000100800 */
[----:B------:R-:W-:Y:S01]  /*5f4e0*/  IMAD.WIDE R24, R0, 0x2, R16 ;  /* 0x0000000200187825 */ /* 0x000fe200078e0210 */
[----:B------:R-:W-:-:S04]  /*5f4f0*/  ISETP.LT.AND P5, PT, R28, c[0x0][0x178], !P0 ;  /* 0x00005e001c007a0c */ /* 0x000fc800047a1270 */
[----:B------:R0:W-:Y:S04]  /*5f500*/  @P6 STG.E.U16 [R24.64], R27 ;  /* 0x0000001b18006986 */ /* 0x0001e8000c10150a */
[----:B0-----:R-:W2:Y:S01]  /*5f510*/  LDL.LU R24, [R1+0x24c] ;  /* 0x00024c0001187983 */ /* 0x001ea20000300800 */
[----:B------:R-:W2:Y:S02]  /*5f520*/  LDL.LU R25, [R1+0x1fc] ;  /* 0x0001fc0001197983 */ /* 0x000ea40000300800 */
[----:B------:R-:W2:Y:S02]  /*5f530*/  LDL.LU R28, [R1+0x21c4] ;  /* 0x0021c400011c7983 */ /* 0x000ea40000300800 */
        /* <DEDUP_REMOVED lines=8> */
[----:B------:R-:W3:Y:S02]  /*5f5c0*/  LDL R15, [R1+0x37c] ;  /* 0x00037c00010f7983 */ /* 0x000ee40000100800 */
[----:B------:R0:W-:Y:S02]  /*5f5d0*/  STL [R1+0x21bc], R12 ;  /* 0x0021bc0c01007387 */ /* 0x0001e40000100800 */
[----:B0-----:R-:W4:Y:S01]  /*5f5e0*/  LDL.LU R12, [R1+0x1ec] ;  /* 0x0001ec00010c7983 */ /* 0x001f220000300800 */
[----:B------:R0:W-:Y:S03]  /*5f5f0*/  STL [R1+0x21b8], R13 ;  /* 0x0021b80d01007387 */ /* 0x0001e60000100800 */
[----:B0-----:R-:W5:Y:S01]  /*5f600*/  LDL R13, [R1+0x1404] ;  /* 0x00140400010d7983 */ /* 0x001f620000100800 */
[----:B--2---:R-:W-:-:S02]  /*5f610*/  ISETP.LT.AND P6, PT, R29, c[0x0][0x178], !P0 ;  /* 0x00005e001d007a0c */ /* 0x004fc400047c1270 */
[----:B------:R-:W-:-:S11]  /*5f620*/  PRMT R27, R24, 0x7632, R27 ;  /* 0x00007632181b7816 */ /* 0x000fd6000000001b */
[----:B------:R0:W-:Y:S01]  /*5f630*/  @P6 STG.E.U16 [R20.64], R26 ;  /* 0x0000001a14006986 */ /* 0x0001e2000c10150a */
[----:B------:R-:W-:Y:S03]  /*5f640*/  @P4 STG.E.U16 [R22.64], R27 ;  /* 0x0000001b16004986 */ /* 0x000fe6000c10150a */
[----:B0-----:R-:W2:Y:S01]  /*5f650*/  LDL R21, [R1+0x1188] ;  /* 0x0011880001157983 */ /* 0x001ea20000100800 */
[----:B----4-:R-:W-:-:S03]  /*5f660*/  PRMT R3, R12, 0x7632, R3 ;  /* 0x000076320c037816 */ /* 0x010fc60000000003 */
[----:B------:R-:W4:Y:S01]  /*5f670*/  LDL R12, [R1+0x36c] ;  /* 0x00036c00010c7983 */ /* 0x000f220000100800 */
[----:B------:R0:W-:Y:S01]  /*5f680*/  STL [R1+0x21a8], R26 ;  /* 0x0021a81a01007387 */ /* 0x0001e20000100800 */
[----:B-----5:R-:W-:Y:S02]  /*5f690*/  ISETP.LT.AND P0, PT, R13, c[0x0][0x178], !P0 ;  /* 0x00005e000d007a0c */ /* 0x020fe40004701270 */
[----:B0-----:R-:W5:Y:S01]  /*5f6a0*/  LDL.LU R26, [R1+0x35c] ;  /* 0x00035c00011a7983 */ /* 0x001f620000300800 */
[----:B------:R-:W2:Y:S02]  /*5f6b0*/  LDL R13, [R1+0x13f8] ;  /* 0x0013f800010d7983 */ /* 0x000ea40000100800 */
[----:B------:R-:W2:Y:S02]  /*5f6c0*/  LDL R23, [R1+0x13ec] ;  /* 0x0013ec0001177983 */ /* 0x000ea40000100800 */
[----:B------:R0:W-:Y:S02]  /*5f6d0*/  STL [R1+0x21ac], R27 ;  /* 0x0021ac1b01007387 */ /* 0x0001e40000100800 */
[----:B0-----:R-:W2:Y:S01]  /*5f6e0*/  LDL R27, [R1+0x13e8] ;  /* 0x0013e800011b7983 */ /* 0x001ea20000100800 */
[----:B------:R-:W-:Y:S01]  /*5f6f0*/  PRMT R28, R25, 0x7632, R28 ;  /* 0x00007632191c7816 */ /* 0x000fe2000000001c */
[----:B------:R-:W-:Y:S01]  /*5f700*/  IMAD.WIDE R24, R0, 0x2, R10 ;  /* 0x0000000200187825 */ /* 0x000fe200078e020a */
[----:B--2---:R-:W-:Y:S01]  /*5f710*/  ISETP.LT.AND P6, PT, R27, c[0x0][0x178], !P3 ;  /* 0x00005e001b007a0c */ /* 0x004fe20005fc1270 */
[----:B------:R0:W-:Y:S04]  /*5f720*/  STL [R1+0x21b0], R27 ;  /* 0x0021b01b01007387 */ /* 0x0001e80000100800 */
[----:B0-----:R-:W2:Y:S04]  /*5f730*/  LDL R27, [R1+0x32c] ;  /* 0x00032c00011b7983 */ /* 0x001ea80000100800 */
[----:B------:R0:W-:Y:S01]  /*5f740*/  @P5 STG.E.U16 [R24.64], R28 ;  /* 0x0000001c18005986 */ /* 0x0001e2000c10150a */
[----:B------:R-:W-:-:S02]  /*5f750*/  ISETP.LT.AND P4, PT, R21, c[0x0][0x178], !P3 ;  /* 0x00005e0015007a0c */ /* 0x000fc40005f81270 */
[----:B------:R-:W-:Y:S01]  /*5f760*/  ISETP.LT.AND P5, PT, R23, c[0x0][0x178], !P3 ;  /* 0x00005e0017007a0c */ /* 0x000fe20005fa1270 */
[----:B------:R-:W-:-:S04]  /*5f770*/  IMAD.WIDE R20, R0, 0x2, R8 ;  /* 0x0000000200147825 */ /* 0x000fc800078e0208 */
[C---:B------:R-:W-:Y:S01]  /*5f780*/  IMAD.WIDE R22, R0.reuse, 0x2, R6 ;  /* 0x0000000200167825 */ /* 0x040fe200078e0206 */
[----:B0-----:R-:W-:Y:S01]  /*5f790*/  IADD3 R25, R0, c[0x0][0x198], RZ ;  /* 0x0000660000197a10 */ /* 0x001fe20007ffe0ff */
[----:B--2---:R0:W-:Y:S02]  /*5f7a0*/  STL [R1+0x21b4], R27 ;  /* 0x0021b41b01007387 */ /* 0x0041e40000100800 */
[----:B------:R-:W2:Y:S02]  /*5f7b0*/  LDL R0, [R1+0x1220] ;  /* 0x0012200001007983 */ /* 0x000ea40000100800 */
[----:B------:R1:W-:Y:S01]  /*5f7c0*/  @P1 STG.E.U16 [R20.64], R2 ;  /* 0x0000000214001986 */ /* 0x0003e2000c10150a */
[----:B------:R3:W-:Y:S03]  /*5f7d0*/  @P0 STG.E.U16 [R22.64], R3 ;  /* 0x0000000316000986 */ /* 0x0007e6000c10150a */
[----:B0-----:R-:W5:Y:S01]  /*5f7e0*/  LDL R27, [R1+0x33c] ;  /* 0x00033c00011b7983 */ /* 0x001f620000100800 */
[----:B-1----:R-:W-:-:S04]  /*5f7f0*/  IMAD.WIDE R20, R25, 0x2, R18 ;  /* 0x0000000219147825 */ /* 0x002fc800078e0212 */
[----:B---3--:R-:W-:Y:S01]  /*5f800*/  IMAD.WIDE R2, R25, 0x2, R16 ;  /* 0x0000000219027825 */ /* 0x008fe200078e0210 */
[----:B------:R0:W-:Y:S04]  /*5f810*/  @P4 STG.E.U16 [R20.64], R15 ;  /* 0x0000000f14004986 */ /* 0x0001e8000c10150a */
[----:B----4-:R1:W-:Y:S01]  /*5f820*/  @P6 STG.E.U16 [R2.64], R12 ;  /* 0x0000000c02006986 */ /* 0x0103e2000c10150a */
[----:B--2---:R-:W-:-:S04]  /*5f830*/  IADD3 R0, R0, 0x3e, RZ ;  /* 0x0000003e00007810 */ /* 0x004fc80007ffe0ff */
[----:B------:R-:W-:Y:S02]  /*5f840*/  ISETP.GE.AND P0, PT, R0, c[0x0][0x17c], PT ;  /* 0x00005f0000007a0c */ /* 0x000fe40003f06270 */
[----:B------:R-:W2:Y:S01]  /*5f850*/  LDL R0, [R1+0x1220] ;  /* 0x0012200001007983 */ /* 0x000ea20000100800 */
[----:B0-----:R-:W3:Y:S02]  /*5f860*/  LDL.LU R15, [R1+0x21c0] ;  /* 0x0021c000010f7983 */ /* 0x001ee40000300800 */
[----:B-1----:R-:W4:Y:S02]  /*5f870*/  LDL.LU R12, [R1+0x21bc] ;  /* 0x0021bc00010c7983 */ /* 0x002f240000300800 */
[----:B------:R-:W2:Y:S01]  /*5f880*/  LDL.LU R2, [R1+0x36c] ;  /* 0x00036c0001027983 */ /* 0x000ea20000300800 */
[----:B------:R-:W2:Y:S01]  /*5f890*/  LDL.LU R3, [R1+0x34c] ;  /* 0x00034c0001037983 */ /* 0x000ea20000300800 */
[----:B------:R-:W-:Y:S01]  /*5f8a0*/  ISETP.LT.AND P1, PT, R29, c[0x0][0x178], !P3 ;  /* 0x00005e001d007a0c */ /* 0x000fe20005f21270 */
[----:B------:R-:W-:-:S04]  /*5f8b0*/  IMAD.WIDE R22, R25, 0x2, R4 ;  /* 0x0000000219167825 */ /* 0x000fc800078e0204 */
[----:B---3--:R-:W-:Y:S01]  /*5f8c0*/  IMAD.WIDE R20, R25, 0x2, R14 ;  /* 0x0000000219147825 */ /* 0x008fe200078e020e */
[----:B--2---:R0:W-:Y:S01]  /*5f8d0*/  @P5 STG.E.U16 [R22.64], R3 ;  /* 0x0000000316005986 */ /* 0x0041e2000c10150a */
[----:B------:R-:W-:-:S06]  /*5f8e0*/  ISETP.LT.AND P5, PT, R13, c[0x0][0x178], !P3 ;  /* 0x00005e000d007a0c */ /* 0x000fcc0005fa1270 */
[----:B-----5:R1:W-:Y:S01]  /*5f8f0*/  @P1 STG.E.U16 [R20.64], R26 ;  /* 0x0000001a14001986 */ /* 0x0203e2000c10150a */
[----:B0-----:R-:W2:Y:S01]  /*5f900*/  LDL.LU R22, [R1+0x37c] ;  /* 0x00037c0001167983 */ /* 0x001ea20000300800 */
[----:B------:R-:W3:Y:S02]  /*5f910*/  LDL R23, [R1+0x1404] ;  /* 0x0014040001177983 */ /* 0x000ee40000100800 */
[----:B------:R-:W5:Y:S02]  /*5f920*/  LDL.LU R13, [R1+0x21b8] ;  /* 0x0021b800010d7983 */ /* 0x000f640000300800 */
[----:B-1----:R-:W2:Y:S01]  /*5f930*/  LDL R20, [R1+0x13fc] ;  /* 0x0013fc0001147983 */ /* 0x002ea20000100800 */
[----:B------:R-:W3:Y:S01]  /*5f940*/  LDL R21, [R1+0x1400] ;  /* 0x0014000001157983 */ /* 0x000ee20000100800 */
[----:B----4-:R0:W-:Y:S01]  /*5f950*/  STL [R1+0x21a4], R12 ;  /* 0x0021a40c01007387 */ /* 0x0101e20000100800 */
[----:B------:R-:W-:Y:S02]  /*5f960*/  IADD3 R0, R0, 0x3f, RZ ;  /* 0x0000003f00007810 */ /* 0x000fe40007ffe0ff */
[----:B--2---:R-:W-:-:S02]  /*5f970*/  ISETP.LT.AND P4, PT, R20, c[0x0][0x178], !P3 ;  /* 0x00005e0014007a0c */ /* 0x004fc40005f81270 */
[----:B---3--:R-:W-:Y:S01]  /*5f980*/  ISETP.LT.AND P6, PT, R21, c[0x0][0x178], !P3 ;  /* 0x00005e0015007a0c */ /* 0x008fe20005fc1270 */
[----:B-----5:R-:W-:Y:S02]  /*5f990*/  IMAD.WIDE R20, R25, 0x2, R12 ;  /* 0x0000000219147825 */ /* 0x020fe400078e020c */
[----:B0-----:R-:W2:Y:S02]  /*5f9a0*/  LDL R12, [R1+0x13fc] ;  /* 0x0013fc00010c7983 */ /* 0x001ea40000100800 */
[----:B------:R0:W-:Y:S02]  /*5f9b0*/  STL [R1+0x21a0], R13 ;  /* 0x0021a00d01007387 */ /* 0x0001e40000100800 */
[----:B------:R1:W-:Y:S04]  /*5f9c0*/  @P5 STG.E.U16 [R20.64], R27 ;  /* 0x0000001b14005986 */ /* 0x0003e8000c10150a */
[----:B0-----:R-:W3:Y:S01]  /*5f9d0*/  LDL.LU R13, [R1+0x2dc] ;  /* 0x0002dc00010d7983 */ /* 0x001ee20000300800 */
[----:B-1----:R-:W4:Y:S01]  /*5f9e0*/  LDL.LU R27, [R1+0x21b4] ;  /* 0x0021b400011b7983 */ /* 0x002f220000300800 */
[----:B------:R-:W-:-:S02]  /*5f9f0*/  ISETP.GE.AND P1, PT, R0, c[0x0][0x17c], PT ;  /* 0x00005f0000007a0c */ /* 0x000fc40003f26270 */
[----:B------:R-:W-:Y:S01]  /*5fa00*/  PRMT R28, R2, 0x7632, R28 ;  /* 0x00007632021c7816 */ /* 0x000fe2000000001c */
[----:B------:R-:W-:Y:S01]  /*5fa10*/  PRMT R0, R3, 0x7632, R0 ;  /* 0x0000763203007816 */ /* 0x000fe20000000000 */
[----:B------:R-:W-:Y:S02]  /*5fa20*/  PRMT R24, R22, 0x7632, R24 ;  /* 0x0000763216187816 */ /* 0x000fe40000000018 */
[----:B------:R-:W-:Y:S01]  /*5fa30*/  ISETP.LT.AND P3, PT, R23, c[0x0][0x178], !P3 ;  /* 0x00005e0017007a0c */ /* 0x000fe20005f61270 */
[----:B------:R-:W-:-:S04]  /*5fa40*/  IMAD.WIDE R2, R25, 0x2, R10 ;  /* 0x0000000219027825 */ /* 0x000fc800078e020a */
[----:B------:R-:W-:Y:S01]  /*5fa50*/  IMAD.WIDE R22, R25, 0x2, R8 ;  /* 0x0000000219167825 */ /* 0x000fe200078e0208 */
[----:B------:R-:W5:Y:S04]  /*5fa60*/  LDL R21, [R1+0x1188] ;  /* 0x0011880001157983 */ /* 0x000f680000100800 */
[----:B----4-:R0:W-:Y:S01]  /*5fa70*/  @P4 STG.E.U16 [R2.64], R27 ;  /* 0x0000001b02004986 */ /* 0x0101e2000c10150a */
[----:B---3--:R1:W-:Y:S03]  /*5fa80*/  @P6 STG.E.U16 [R22.64], R13 ;  /* 0x0000000d16006986 */ /* 0x0083e6000c10150a */
[----:B0-----:R-:W3:Y:S01]  /*5fa90*/  LDL.LU R27, [R1+0x21b0] ;  /* 0x0021b000011b7983 */ /* 0x001ee20000300800 */
[----:B-1----:R-:W4:Y:S01]  /*5faa0*/  LDL R22, [R1+0x2cc] ;  /* 0x0002cc0001167983 */ /* 0x002f220000100800 */
[----:B-----5:R-:W-:Y:S01]  /*5fab0*/  ISETP.LT.AND P5, PT, R21, c[0x0][0x178], !P2 ;  /* 0x00005e0015007a0c */ /* 0x020fe200057a1270 */
[C---:B------:R-:W-:Y:S01]  /*5fac0*/  IMAD.WIDE R20, R25.reuse, 0x2, R6 ;  /* 0x0000000219147825 */ /* 0x040fe200078e0206 */
[----:B------:R-:W-:Y:S01]  /*5fad0*/  IADD3 R2, R25, c[0x0][0x198], RZ ;  /* 0x0000660019027a10 */ /* 0x000fe20007ffe0ff */
[----:B------:R-:W5:Y:S04]  /*5fae0*/  LDL R23, [R1+0x13ec] ;  /* 0x0013ec0001177983 */ /* 0x000f680000100800 */
[----:B------:R-:W2:Y:S01]  /*5faf0*/  LDL R25, [R1+0x13f8] ;  /* 0x0013f80001197983 */ /* 0x000ea20000100800 */
[----:B------:R-:W-:-:S02]  /*5fb00*/  PRMT R3, R26, 0x7632, R3 ;  /* 0x000076321a037816 */ /* 0x000fc40000000003 */
[----:B---3--:R-:W-:Y:S01]  /*5fb10*/  ISETP.LT.AND P4, PT, R27, c[0x0][0x178], !P2 ;  /* 0x00005e001b007a0c */ /* 0x008fe20005781270 */
[----:B----4-:R0:W-:Y:S04]  /*5fb20*/  @P3 STG.E.U16 [R20.64], R22 ;  /* 0x0000001614003986 */ /* 0x0101e8000c10150a */
[----:B------:R-:W3:Y:S04]  /*5fb30*/  LDL.LU R27, [R1+0x21ac] ;  /* 0x0021ac00011b7983 */ /* 0x000ee80000300800 */
[----:B0-----:R-:W4:Y:S01]  /*5fb40*/  LDL.LU R20, [R1+0x33c] ;  /* 0x00033c0001147983 */ /* 0x001f220000300800 */
[----:B------:R-:W3:Y:S02]  /*5fb50*/  LDL.LU R21, [R1+0x32c] ;  /* 0x00032c0001157983 */ /* 0x000ee40000300800 */
        /* <DEDUP_REMOVED lines=10> */
[----:B------:R0:W-:Y:S01]  /*5fc00*/  STL [R1+0x2180], R28 ;  /* 0x0021801c01007387 */ /* 0x0001e20000100800 */
[----:B------:R-:W-:Y:S02]  /*5fc10*/  PRMT R20, R13, 0x7632, R20 ;  /* 0x000076320d147816 */ /* 0x000fe40000000014 */
[----:B0-----:R-:W3:Y:S01]  /*5fc20*/  LDL R28, [R1+0x13f8] ;  /* 0x0013f800011c7983 */ /* 0x001ee20000100800 */
[----:B------:R-:W4:Y:S02]  /*5fc30*/  LDL.LU R12, [R1+0x21a4] ;  /* 0x0021a400010c7983 */ /* 0x000f240000300800 */
[----:B------:R-:W4:Y:S01]  /*5fc40*/  LDL.LU R13, [R1+0x21a0] ;  /* 0x0021a000010d7983 */ /* 0x000f220000300800 */
[----:B------:R-:W-:Y:S02]  /*5fc50*/  ISETP.LT.AND P6, PT, R29, c[0x0][0x178], !P2 ;  /* 0x00005e001d007a0c */ /* 0x000fe400057c1270 */
[----:B------:R-:W-:Y:S01]  /*5fc60*/  ISETP.LT.AND P5, PT, R25, c[0x0][0x178], !P2 ;  /* 0x00005e0019007a0c */ /* 0x000fe200057a1270 */
[----:B------:R-:W-:-:S04]  /*5fc70*/  IMAD.WIDE R22, R2, 0x2, R4 ;  /* 0x0000000202167825 */ /* 0x000fc800078e0204 */
[----:B------:R-:W-:Y:S01]  /*5fc80*/  IMAD.WIDE R24, R2, 0x2, R14 ;  /* 0x0000000202187825 */ /* 0x000fe200078e020e */
[----:B------:R0:W-:Y:S05]  /*5fc90*/  @P3 STG.E.U16 [R22.64], R0 ;  /* 0x0000000016003986 */ /* 0x0001ea000c10150a */
[----:B------:R1:W-:Y:S04]  /*5fca0*/  @P6 STG.E.U16 [R24.64], R3 ;  /* 0x0000000318006986 */ /* 0x0003e8000c10150a */
[----:B0-----:R-:W5:Y:S04]  /*5fcb0*/  LDL R22, [R1+0x1404] ;  /* 0x0014040001167983 */ /* 0x001f680000100800 */
[----:B------:R-:W3:Y:S04]  /*5fcc0*/  LDL R23, [R1+0x1188] ;  /* 0x0011880001177983 */ /* 0x000ee80000100800 */
[----:B-1----:R-:W3:Y:S01]  /*5fcd0*/  LDL.LU R3, [R1+0x2cc] ;  /* 0x0002cc0001037983 */ /* 0x002ee20000300800 */
[----:B--2---:R-:W-:-:S03]  /*5fce0*/  ISETP.LT.AND P3, PT, R21, c[0x0][0x178], !P2 ;  /* 0x00005e0015007a0c */ /* 0x004fc60005761270 */
[----:B------:R-:W2:Y:S01]  /*5fcf0*/  LDL R21, [R1+0x1220] ;  /* 0x0012200001157983 */ /* 0x000ea20000100800 */
[----:B----4-:R-:W-:-:S03]  /*5fd00*/  IMAD.WIDE R24, R2, 0x2, R12 ;  /* 0x0000000202187825 */ /* 0x010fc600078e020c */
[----:B------:R0:W-:Y:S04]  /*5fd10*/  STL [R1+0x219c], R12 ;  /* 0x00219c0c01007387 */ /* 0x0001e80000100800 */
[----:B------:R1:W-:Y:S04]  /*5fd20*/  @P5 STG.E.U16 [R24.64], R26 ;  /* 0x0000001a18005986 */ /* 0x0003e8000c10150a */
[----:B0-----:R-:W4:Y:S01]  /*5fd30*/  LDL.LU R12, [R1+0x3dc] ;  /* 0x0003dc00010c7983 */ /* 0x001f220000300800 */
[----:B------:R0:W-:Y:S03]  /*5fd40*/  STL [R1+0x2198], R13 ;  /* 0x0021980d01007387 */ /* 0x0001e60000100800 */
[----:B-1----:R-:W2:Y:S01]  /*5fd50*/  LDL R26, [R1+0x13e8] ;  /* 0x0013e800011a7983 */ /* 0x002ea20000100800 */
[----:B------:R-:W-:-:S03]  /*5fd60*/  IMAD.WIDE R24, R2, 0x2, R8 ;  /* 0x0000000202187825 */ /* 0x000fc600078e0208 */
[----:B0-----:R-:W2:Y:S01]  /*5fd70*/  LDL R13, [R1+0x3ec] ;  /* 0x0003ec00010d7983 */ /* 0x001ea20000100800 */
[----:B------:R0:W-:Y:S03]  /*5fd80*/  STL [R1+0x2194], R8 ;  /* 0x0021940801007387 */ /* 0x0001e60000100800 */
[----:B0-----:R-:W2:Y:S01]  /*5fd90*/  LDL R8, [R1+0x13ec] ;  /* 0x0013ec0001087983 */ /* 0x001ea20000100800 */
[----:B-----5:R-:W-:Y:S02]  /*5fda0*/  ISETP.LT.AND P2, PT, R22, c[0x0][0x178], !P2 ;  /* 0x00005e0016007a0c */ /* 0x020fe40005741270 */
[----:B---3--:R-:W-:Y:S01]  /*5fdb0*/  ISETP.LT.AND P6, PT, R23, c[0x0][0x178], !P0 ;  /* 0x00005e0017007a0c */ /* 0x008fe200047c1270 */
[----:B------:R-:W-:Y:S01]  /*5fdc0*/  IMAD.WIDE R22, R2, 0x2, R10 ;  /* 0x0000000202167825 */ /* 0x000fe200078e020a */
[----:B------:R-:W-:-:S03]  /*5fdd0*/  PRMT R0, R3, 0x7632, R0 ;  /* 0x0000763203007816 */ /* 0x000fc60000000000 */
[C---:B------:R-:W-:Y:S01]  /*5fde0*/  IADD3 R3, R2.reuse, c[0x0][0x198], RZ ;  /* 0x0000660002037a10 */ /* 0x040fe20007ffe0ff */
[----:B------:R0:W-:Y:S04]  /*5fdf0*/  STL [R1+0x2190], R9 ;  /* 0x0021900901007387 */ /* 0x0001e80000100800 */
[----:B------:R1:W-:Y:S01]  /*5fe00*/  @P4 STG.E.U16 [R22.64], R27 ;  /* 0x0000001b16004986 */ /* 0x0003e2000c10150a */
[----:B------:R-:W-:Y:S01]  /*5fe10*/  @P3 STG.E.U16 [R24.64], R20 ;  /* 0x0000001418003986 */ /* 0x000fe2000c10150a */
[----:B------:R-:W-:Y:S02]  /*5fe20*/  ISETP.LT.AND P5, PT, R29, c[0x0][0x178], !P0 ;  /* 0x00005e001d007a0c */ /* 0x000fe400047a1270 */
[----:B0-----:R-:W3:Y:S01]  /*5fe30*/  LDL R9, [R1+0x1404] ;  /* 0x0014040001097983 */ /* 0x001ee20000100800 */
[----:B-1----:R-:W-:-:S03]  /*5fe40*/  IMAD.WIDE R22, R2, 0x2, R6 ;  /* 0x0000000202167825 */ /* 0x002fc600078e0206 */
[----:B------:R-:W5:Y:S01]  /*5fe50*/  LDL R2, [R1+0x13e8] ;  /* 0x0013e80001027983 */ /* 0x000f620000100800 */
[----:B--2---:R-:W-:-:S03]  /*5fe60*/  ISETP.LT.AND P3, PT, R8, c[0x0][0x178], !P0 ;  /* 0x00005e0008007a0c */ /* 0x004fc60004761270 */
[----:B------:R-:W2:Y:S01]  /*5fe70*/  LDL R8, [R1+0x1400] ;  /* 0x0014000001087983 */ /* 0x000ea20000100800 */
[----:B------:R0:W-:Y:S03]  /*5fe80*/  STL [R1+0x2184], R29 ;  /* 0x0021841d01007387 */ /* 0x0001e60000100800 */
[----:B0-----:R-:W2:Y:S04]  /*5fe90*/  LDL R29, [R1+0x38c] ;  /* 0x00038c00011d7983 */ /* 0x001ea80000100800 */
[----:B--2---:R0:W-:Y:S04]  /*5fea0*/  STL [R1+0x2188], R29 ;  /* 0x0021881d01007387 */ /* 0x0041e80000100800 */
[----:B0-----:R-:W2:Y:S01]  /*5feb0*/  LDL R29, [R1+0x39c] ;  /* 0x00039c00011d7983 */ /* 0x001ea20000100800 */
[----:B------:R-:W-:Y:S01]  /*5fec0*/  ISETP.LT.AND P4, PT, R26, c[0x0][0x178], !P0 ;  /* 0x00005e001a007a0c */ /* 0x000fe20004781270 */
[----:B------:R-:W-:-:S02]  /*5fed0*/  IMAD.WIDE R26, R3, 0x2, R18 ;  /* 0x00000002031a7825 */ /* 0x000fc400078e0212 */
[----:B------:R-:W-:Y:S04]  /*5fee0*/  @P2 STG.E.U16 [R22.64], R0 ;  /* 0x0000000016002986 */ /* 0x000fe8000c10150a */
[----:B--2---:R0:W-:Y:S04]  /*5fef0*/  STL [R1+0x218c], R29 ;  /* 0x00218c1d01007387 */ /* 0x0041e80000100800 */
[----:B0-----:R-:W2:Y:S01]  /*5ff00*/  LDL.LU R29, [R1+0x3fc] ;  /* 0x0003fc00011d7983 */ /* 0x001ea20000300800 */
[----:B------:R-:W-:Y:S01]  /*5ff10*/  IMAD.WIDE R22, R3, 0x2, R16 ;  /* 0x0000000203167825 */ /* 0x000fe200078e0210 */
[----:B------:R-:W-:-:S03]  /*5ff20*/  IADD3 R0, R21, 0x40, RZ ;  /* 0x0000004015007810 */ /* 0x000fc60007ffe0ff */
[----:B------:R-:W-:Y:S01]  /*5ff30*/  IMAD.WIDE R20, R3, 0x2, R4 ;  /* 0x0000000203147825 */ /* 0x000fe200078e0204 */
[----:B----4-:R0:W-:Y:S04]  /*5ff40*/  @P6 STG.E.U16 [R26.64], R12 ;  /* 0x0000000c1a006986 */ /* 0x0101e8000c10150a */
[----:B0-----:R-:W4:Y:S01]  /*5ff50*/  LDL.LU R26, [R1+0x3bc] ;  /* 0x0003bc00011a7983 */ /* 0x001f220000300800 */
[----:B------:R-:W3:Y:S03]  /*5ff60*/  LDL R27, [R1+0x13fc] ;  /* 0x0013fc00011b7983 */ /* 0x000ee60000100800 */
[----:B--2---:R0:W-:Y:S01]  /*5ff70*/  @P4 STG.E.U16 [R22.64], R29 ;  /* 0x0000001d16004986 */ /* 0x0041e2000c10150a */
[----:B------:R-:W-:-:S02]  /*5ff80*/  ISETP.GE.AND P4, PT, R0, c[0x0][0x17c], PT ;  /* 0x00005f0000007a0c */ /* 0x000fc40003f86270 */
[----:B------:R-:W2:Y:S02]  /*5ff90*/  LDL R0, [R1+0x1220] ;  /* 0x0012200001007983 */ /* 0x000ea40000100800 */
[----:B------:R1:W-:Y:S01]  /*5ffa0*/  @P3 STG.E.U16 [R20.64], R13 ;  /* 0x0000000d14003986 */ /* 0x0003e2000c10150a */
[----:B0-----:R-:W2:Y:S01]  /*5ffb0*/  LDL R22, [R1+0x1188] ;  /* 0x0011880001167983 */ /* 0x001ea20000100800 */
[----:B------:R-:W-:Y:S02]  /*5ffc0*/  PRMT R23, R12, 0x7632, R23 ;  /* 0x000076320c177816 */ /* 0x000fe40000000017 */
[----:B------:R-:W2:Y:S02]  /*5ffd0*/  LDL.LU R12, [R1+0x219c] ;  /* 0x00219c00010c7983 */ /* 0x000ea40000300800 */
[----:B-1----:R-:W2:Y:S01]  /*5ffe0*/  LDL.LU R13, [R1+0x2198] ;  /* 0x00219800010d7983 */ /* 0x002ea20000300800 */
[----:B------:R-:W2:Y:S01]  /*5fff0*/  LDL R21, [R1+0x3cc] ;  /* 0x0003cc0001157983 */ /* 0x000ea20000100800 */
[----:B------:R-:W-:-:S04]  /*60000*/  IMAD.WIDE R24, R3, 0x2, R14 ;  /* 0x0000000203187825 */ /* 0x000fc800078e020e */
[----:B------:R-:W-:Y:S01]  /*60010*/  STL [R1+0x217c], R11 ;  /* 0x00217c0b01007387 */ /* 0x000fe20000100800 */
[----:B------:R-:W-:Y:S02]  /*60020*/  ISETP.LT.AND P6, PT, R28, c[0x0][0x178], !P0 ;  /* 0x00005e001c007a0c */ /* 0x000fe400047c1270 */
[----:B---3--:R-:W-:Y:S01]  /*60030*/  ISETP.LT.AND P2, PT, R27, c[0x0][0x178], !P0 ;  /* 0x00005e001b007a0c */ /* 0x008fe20004741270 */
[----:B--2---:R0:W-:Y:S02]  /*60040*/  @P5 STG.E.U16 [R24.64], R21 ;  /* 0x0000001518005986 */ /* 0x0041e4000c10150a */
[C---:B0-----:R-:W-:Y:S02]  /*60050*/  IMAD.WIDE R24, R3.reuse, 0x2, R10 ;  /* 0x0000000203187825 */ /* 0x041fe400078e020a */
[----:B------:R-:W2:Y:S02]  /*60060*/  LDL.LU R11, [R1+0x3ac] ;  /* 0x0003ac00010b7983 */ /* 0x000ea40000300800 */
[----:B------:R-:W-:Y:S01]  /*60070*/  IMAD.WIDE R20, R3, 0x2, R12 ;  /* 0x0000000203147825 */ /* 0x000fe200078e020c */
[----:B------:R-:W-:-:S03]  /*60080*/  ISETP.LT.AND P3, PT, R8, c[0x0][0x178], !P0 ;  /* 0x00005e0008007a0c */ /* 0x000fc60004761270 */
[----:B------:R-:W-:Y:S01]  /*60090*/  ISETP.LT.AND P0, PT, R9, c[0x0][0x178], !P0 ;  /* 0x00005e0009007a0c */ /* 0x000fe20004701270 */
[----:B------:R-:W3:Y:S01]  /*600a0*/  LDL.LU R8, [R1+0x2194] ;  /* 0x0021940001087983 */ /* 0x000ee20000300800 */
[----:B------:R-:W-:Y:S01]  /*600b0*/  IADD3 R0, R0, 0x41, RZ ;  /* 0x0000004100007810 */ /* 0x000fe20007ffe0ff */
[----:B------:R-:W3:Y:S02]  /*600c0*/  LDL.LU R9, [R1+0x2190] ;  /* 0x0021900001097983 */ /* 0x000ee40000300800 */
[----:B----4-:R3:W-:Y:S04]  /*600d0*/  @P6 STG.E.U16 [R20.64], R26 ;  /* 0x0000001a14006986 */ /* 0x0107e8000c10150a */
[----:B--2---:R-:W-:Y:S01]  /*600e0*/  @P2 STG.E.U16 [R24.64], R11 ;  /* 0x0000000b18002986 */ /* 0x004fe2000c10150a */
[----:B------:R-:W-:Y:S01]  /*600f0*/  ISETP.GE.AND P2, PT, R0, c[0x0][0x17c], PT ;  /* 0x00005f0000007a0c */ /* 0x000fe20003f46270 */
[----:B------:R-:W-:-:S02]  /*60100*/  PRMT R0, R29, 0x7632, R0 ;  /* 0x000076321d007816 */ /* 0x000fc40000000000 */
[----:B------:R-:W2:Y:S01]  /*60110*/  LDL.LU R29, [R1+0x218c] ;  /* 0x00218c00011d7983 */ /* 0x000ea20000300800 */
[----:B---3--:R-:W-:Y:S01]  /*60120*/  IMAD.WIDE R20, R3, 0x2, R8 ;  /* 0x0000000203147825 */ /* 0x008fe200078e0208 */
[----:B------:R-:W-:-:S03]  /*60130*/  ISETP.LT.AND P5, PT, R22, c[0x0][0x178], !P1 ;  /* 0x00005e0016007a0c */ /* 0x000fc60004fa1270 */
[C---:B------:R-:W-:Y:S01]  /*60140*/  IADD3 R22, R3.reuse, c[0x0][0x198], RZ ;  /* 0x0000660003167a10 */ /* 0x040fe20007ffe0ff */
[----:B-----5:R-:W-:Y:S01]  /*60150*/  ISETP.LT.AND P6, PT, R2, c[0x0][0x178], !P1 ;  /* 0x00005e0002007a0c */ /* 0x020fe20004fc1270 */
[----:B--2---:R0:W-:Y:S04]  /*60160*/  @P3 STG.E.U16 [R20.64], R29 ;  /* 0x0000001d14003986 */ /* 0x0041e8000c10150a */
[----:B0-----:R-:W2:Y:S01]  /*60170*/  LDL.LU R29, [R1+0x2188] ;  /* 0x00218800011d7983 */ /* 0x001ea20000300800 */
[----:B------:R-:W-:-:S04]  /*60180*/  IMAD.WIDE R2, R3, 0x2, R6 ;  /* 0x0000000203027825 */ /* 0x000fc800078e0206 */
[----:B------:R-:W-:Y:S01]  /*60190*/  IMAD.WIDE R24, R22, 0x2, R18 ;  /* 0x0000000216187825 */ /* 0x000fe200078e0212 */
[----:B--2---:R0:W-:Y:S04]  /*601a0*/  @P0 STG.E.U16 [R2.64], R29 ;  /* 0x0000001d02000986 */ /* 0x0041e8000c10150a */
[----:B0-----:R-:W2:Y:S01]  /*601b0*/  LDL.LU R29, [R1+0x2184] ;  /* 0x00218400011d7983 */ /* 0x001ea20000300800 */
[----:B------:R-:W3:Y:S02]  /*601c0*/  LDL R3, [R1+0x13ec] ;  /* 0x0013ec0001037983 */ /* 0x000ee40000100800 */
[----:B------:R0:W-:Y:S01]  /*601d0*/  @P5 STG.E.U16 [R24.64], R23 ;  /* 0x0000001718005986 */ /* 0x0001e2000c10150a */
[----:B------:R-:W-:Y:S01]  /*601e0*/  ISETP.LT.AND P0, PT, R28, c[0x0][0x178], !P1 ;  /* 0x00005e001c007a0c */ /* 0x000fe20004f01270 */
[----:B0-----:R-:W4:Y:S01]  /*601f0*/  LDL.LU R24, [R1+0x3ec] ;  /* 0x0003ec0001187983 */ /* 0x001f220000300800 */
[----:B------:R-:W5:Y:S02]  /*60200*/  LDL.LU R25, [R1+0x3cc] ;  /* 0x0003cc0001197983 */ /* 0x000f640000300800 */
[----:B------:R-:W2:Y:S02]  /*60210*/  LDL.LU R28, [R1+0x2180] ;  /* 0x00218000011c7983 */ /* 0x000ea40000300800 */
        /* <DEDUP_REMOVED lines=10> */
[----:B------:R-:W-:-:S02]  /*602c0*/  PRMT R20, R11, 0x7632, R20 ;  /* 0x000076320b147816 */ /* 0x000fc40000000014 */
[----:B------:R-:W2:Y:S04]  /*602d0*/  LDL.LU R11, [R1+0x217c] ;  /* 0x00217c00010b7983 */ /* 0x000ea80000300800 */
[----:B------:R0:W-:Y:S01]  /*602e0*/  @P5 STG.E.U16 [R2.64], R21 ;  /* 0x0000001502005986 */ /* 0x0001e2000c10150a */
[----:B------:R-:W-:Y:S02]  /*602f0*/  PRMT R28, R26, 0x7632, R28 ;  /* 0x000076321a1c7816 */ /* 0x000fe4000000001c */
[----:B------:R-:W-:Y:S01]  /*60300*/  ISETP.LT.AND P6, PT, R27, c[0x0][0x178], !P1 ;  /* 0x00005e001b007a0c */ /* 0x000fe20004fc1270 */
[----:B------:R-:W-:Y:S01]  /*60310*/  IMAD.WIDE R26, R22, 0x2, R12 ;  /* 0x00000002161a7825 */ /* 0x000fe200078e020c */
[----:B------:R1:W-:Y:S04]  /*60320*/  @P3 STG.E.U16 [R24.64], R23 ;  /* 0x0000001718003986 */ /* 0x0003e8000c10150a */
[----:B0-----:R-:W4:Y:S01]  /*60330*/  LDL R21, [R1+0x13e8] ;  /* 0x0013e80001157983 */ /* 0x001f220000100800 */
[----:B------:R-:W-:Y:S01]  /*60340*/  @P0 STG.E.U16 [R26.64], R28 ;  /* 0x0000001c1a000986 */ /* 0x000fe2000c10150a */
[----:B---3--:R-:W-:-:S02]  /*60350*/  PRMT R0, R5, 0x7632, R0 ;  /* 0x0000763205007816 */ /* 0x008fc40000000000 */
[----:B------:R-:W3:Y:S01]  /*60360*/  LDL R5, [R1+0x470] ;  /* 0x0004700001057983 */ /* 0x000ee20000100800 */
[----:B------:R-:W5:Y:S02]  /*60370*/  LDL.LU R2, [R1+0x38c] ;  /* 0x00038c0001027983 */ /* 0x000f640000300800 */
[----:B-1----:R-:W2:Y:S02]  /*60380*/  LDL R24, [R1+0x1400] ;  /* 0x0014000001187983 */ /* 0x002ea40000100800 */
[----:B------:R-:W3:Y:S01]  /*60390*/  LDL R25, [R1+0x1404] ;  /* 0x0014040001197983 */ /* 0x000ee20000100800 */
[----:B------:R-:W4:Y:S01]  /*603a0*/  LDL R23, [R1+0x1188] ;  /* 0x0011880001177983 */ /* 0x000f220000100800 */
[----:B------:R0:W-:Y:S03]  /*603b0*/  STL [R1+0x216c], R28 ;  /* 0x00216c1c01007387 */ /* 0x0001e60000100800 */
[----:B0-----:R-:W4:Y:S01]  /*603c0*/  LDL R28, [R1+0x13ec] ;  /* 0x0013ec00011c7983 */ /* 0x001f220000100800 */
[----:B--2---:R-:W-:Y:S01]  /*603d0*/  ISETP.LT.AND P0, PT, R24, c[0x0][0x178], !P1 ;  /* 0x00005e0018007a0c */ /* 0x004fe20004f01270 */
[----:B---3--:R-:W-:-:S02]  /*603e0*/  ISETP.LT.AND P1, PT, R25, c[0x0][0x178], !P1 ;  /* 0x00005e0019007a0c */ /* 0x008fc40004f21270 */
[----:B------:R-:W-:-:S05]  /*603f0*/  IMAD.WIDE R24, R22, 0x2, R10 ;  /* 0x0000000216187825 */ /* 0x000fca00078e020a */
[----:B------:R-:W-:Y:S01]  /*60400*/  @P6 STG.E.U16 [R24.64], R20 ;  /* 0x0000001418006986 */ /* 0x000fe2000c10150a */
[----:B----4-:R-:W-:-:S03]  /*60410*/  ISETP.LT.AND P6, PT, R28, c[0x0][0x178], !P4 ;  /* 0x00005e001c007a0c */ /* 0x010fc600067c1270 */
[----:B------:R0:W-:Y:S04]  /*60420*/  STL [R1+0x2170], R28 ;  /* 0x0021701c01007387 */ /* 0x0001e80000100800 */
[----:B0-----:R-:W2:Y:S01]  /*60430*/  LDL R28, [R1+0x13e8] ;  /* 0x0013e800011c7983 */ /* 0x001ea20000100800 */
[----:B------:R-:W-:Y:S02]  /*60440*/  ISETP.LT.AND P5, PT, R21, c[0x0][0x178], !P4 ;  /* 0x00005e0015007a0c */ /* 0x000fe400067a1270 */
[----:B-----5:R-:W-:Y:S02]  /*60450*/  PRMT R3, R2, 0x7632, R3 ;  /* 0x0000763202037816 */ /* 0x020fe40000000003 */
[----:B------:R-:W-:Y:S01]  /*60460*/  ISETP.LT.AND P3, PT, R23, c[0x0][0x178], !P4 ;  /* 0x00005e0017007a0c */ /* 0x000fe20006761270 */
[----:B------:R-:W-:-:S02]  /*60470*/  IADD3 R2, R22, c[0x0][0x198], RZ ;  /* 0x0000660016027a10 */ /* 0x000fc40007ffe0ff */
[----:B------:R-:W-:-:S04]  /*60480*/  IMAD.WIDE R20, R22, 0x2, R8 ;  /* 0x0000000216147825 */ /* 0x000fc800078e0208 */
[----:B------:R-:W-:Y:S01]  /*60490*/  IMAD.WIDE R22, R22, 0x2, R6 ;  /* 0x0000000216167825 */ /* 0x000fe200078e0206 */
[----:B------:R-:W-:Y:S04]  /*604a0*/  @P0 STG.E.U16 [R20.64], R0 ;  /* 0x0000000014000986 */ /* 0x000fe8000c10150a */
[----:B------:R0:W-:Y:S01]  /*604b0*/  @P1 STG.E.U16 [R22.64], R3 ;  /* 0x0000000316001986 */ /* 0x0001e2000c10150a */
[----:B--2---:R1:W-:Y:S01]  /*604c0*/  STL [R1+0x2174], R28 ;  /* 0x0021741c01007387 */ /* 0x0043e20000100800 */
[----:B0-----:R-:W2:Y:S02]  /*604d0*/  LDL R22, [R1+0x460] ;  /* 0x0004600001167983 */ /* 0x001ea40000100800 */
[----:B------:R-:W-:-:S04]  /*604e0*/  IMAD.WIDE R24, R2, 0x2, R18 ;  /* 0x0000000202187825 */ /* 0x000fc800078e0212 */
[----:B------:R-:W3:Y:S01]  /*604f0*/  LDL R0, [R1+0x1220] ;  /* 0x0012200001007983 */ /* 0x000ee20000100800 */
[----:B------:R-:W4:Y:S04]  /*60500*/  LDL R20, [R1+0x1400] ;  /* 0x0014000001147983 */ /* 0x000f280000100800 */
[----:B------:R-:W5:Y:S04]  /*60510*/  LDL R21, [R1+0x13fc] ;  /* 0x0013fc0001157983 */ /* 0x000f680000100800 */
[----:B------:R-:W3:Y:S04]  /*60520*/  LDL R23, [R1+0x13f8] ;  /* 0x0013f80001177983 */ /* 0x000ee80000100800 */
[----:B------:R-:W3:Y:S04]  /*60530*/  LDL R3, [R1+0x1188] ;  /* 0x0011880001037983 */ /* 0x000ee80000100800 */
[----:B-1----:R-:W3:Y:S04]  /*60540*/  LDL R28, [R1+0x400] ;  /* 0x00040000011c7983 */ /* 0x002ee80000100800 */
[----:B------:R0:W-:Y:S01]  /*60550*/  @P3 STG.E.U16 [R24.64], R5 ;  /* 0x0000000518003986 */ /* 0x0001e2000c10150a */
[----:B------:R-:W-:-:S03]  /*60560*/  IMAD.WIDE R26, R2, 0x2, R16 ;  /* 0x00000002021a7825 */ /* 0x000fc600078e0210 */
[----:B0-----:R-:W5:Y:S01]  /*60570*/  LDL.LU R5, [R1+0x2178] ;  /* 0x0021780001057983 */ /* 0x001f620000300800 */
[----:B------:R-:W5:Y:S02]  /*60580*/  LDL R24, [R1+0x450] ;  /* 0x0004500001187983 */ /* 0x000f640000100800 */
[----:B------:R-:W5:Y:S01]  /*60590*/  LDL R25, [R1+0x1404] ;  /* 0x0014040001197983 */ /* 0x000f620000100800 */
[----:B--2---:R0:W-:Y:S04]  /*605a0*/  @P5 STG.E.U16 [R26.64], R22 ;  /* 0x000000161a005986 */ /* 0x0041e8000c10150a */
[----:B0-----:R-:W2:Y:S01]  /*605b0*/  LDL.LU R26, [R1+0x440] ;  /* 0x00044000011a7983 */ /* 0x001ea20000300800 */
[----:B------:R-:W-:Y:S02]  /*605c0*/  ISETP.LT.AND P0, PT, R29, c[0x0][0x178], !P4 ;  /* 0x00005e001d007a0c */ /* 0x000fe40006701270 */
[----:B---3--:R-:W-:-:S02]  /*605d0*/  ISETP.LT.AND P1, PT, R23, c[0x0][0x178], !P4 ;  /* 0x00005e0017007a0c */ /* 0x008fc40006721270 */
[----:B----4-:R-:W-:Y:S02]  /*605e0*/  ISETP.LT.AND P3, PT, R20, c[0x0][0x178], !P4 ;  /* 0x00005e0014007a0c */ /* 0x010fe40006761270 */
[----:B-----5:R-:W-:Y:S01]  /*605f0*/  ISETP.LT.AND P5, PT, R21, c[0x0][0x178], !P4 ;  /* 0x00005e0015007a0c */ /* 0x020fe200067a1270 */
[----:B------:R-:W-:-:S04]  /*60600*/  IMAD.WIDE R20, R2, 0x2, R14 ;  /* 0x0000000202147825 */ /* 0x000fc800078e020e */
[C---:B------:R-:W-:Y:S01]  /*60610*/  IMAD.WIDE R22, R2.reuse, 0x2, R4 ;  /* 0x0000000202167825 */ /* 0x040fe200078e0204 */
[----:B------:R-:W3:Y:S03]  /*60620*/  LDL.LU R27, [R1+0x430] ;  /* 0x00043000011b7983 */ /* 0x000ee60000300800 */
[----:B------:R-:W-:Y:S01]  /*60630*/  STL [R1+0x2164], R11 ;  /* 0x0021640b01007387 */ /* 0x000fe20000100800 */
[----:B------:R-:W-:Y:S04]  /*60640*/  @P6 STG.E.U16 [R22.64], R24 ;  /* 0x0000001816006986 */ /* 0x000fe8000c10150a */
[----:B--2---:R0:W-:Y:S02]  /*60650*/  @P0 STG.E.U16 [R20.64], R26 ;  /* 0x0000001a14000986 */ /* 0x0041e4000c10150a */
[----:B0-----:R-:W-:-:S02]  /*60660*/  IMAD.WIDE R20, R2, 0x2, R10 ;  /* 0x0000000202147825 */ /* 0x001fc400078e020a */
[----:B------:R-:W2:Y:S01]  /*60670*/  LDL.LU R11, [R1+0x410] ;  /* 0x00041000010b7983 */ /* 0x000ea20000300800 */
[----:B------:R-:W-:Y:S01]  /*60680*/  ISETP.LT.AND P4, PT, R25, c[0x0][0x178], !P4 ;  /* 0x00005e0019007a0c */ /* 0x000fe20006781270 */
[----:B------:R-:W-:-:S05]  /*60690*/  IMAD.WIDE R24, R2, 0x2, R12 ;  /* 0x0000000202187825 */ /* 0x000fca00078e020c */
[----:B---3--:R0:W-:Y:S04]  /*606a0*/  @P1 STG.E.U16 [R24.64], R27 ;  /* 0x0000001b18001986 */ /* 0x0081e8000c10150a */
[----:B0-----:R-:W3:Y:S01]  /*606b0*/  LDL.LU R24, [R1+0x460] ;  /* 0x0004600001187983 */ /* 0x001ee20000300800 */
[----:B------:R-:W4:Y:S03]  /*606c0*/  LDL.LU R25, [R1+0x450] ;  /* 0x0004500001197983 */ /* 0x000f260000300800 */
[----:B--2---:R0:W-:Y:S04]  /*606d0*/  @P5 STG.E.U16 [R20.64], R11 ;  /* 0x0000000b14005986 */ /* 0x0041e8000c10150a */
[----:B0-----:R-:W2:Y:S01]  /*606e0*/  LDL R20, [R1+0x420] ;  /* 0x0004200001147983 */ /* 0x001ea20000100800 */
[----:B------:R-:W-:-:S02]  /*606f0*/  IADD3 R0, R0, 0x42, RZ ;  /* 0x0000004200007810 */ /* 0x000fc40007ffe0ff */
[----:B------:R-:W-:Y:S01]  /*60700*/  ISETP.LT.AND P0, PT, R3, c[0x0][0x178], !P2 ;  /* 0x00005e0003007a0c */ /* 0x000fe20005701270 */
[----:B------:R-:W-:Y:S01]  /*60710*/  IMAD.WIDE R22, R2, 0x2, R8 ;  /* 0x0000000202167825 */ /* 0x000fe200078e0208 */
[----:B------:R-:W5:Y:S01]  /*60720*/  LDL.LU R21, [R1+0x470] ;  /* 0x0004700001157983 */ /* 0x000f620000300800 */
[----:B------:R-:W-:Y:S02]  /*60730*/  ISETP.GE.AND P6, PT, R0, c[0x0][0x17c], PT ;  /* 0x00005f0000007a0c */ /* 0x000fe40003fc6270 */
[C---:B------:R-:W-:Y:S02]  /*60740*/  IADD3 R0, R2.reuse, c[0x0][0x198], RZ ;  /* 0x0000660002007a10 */ /* 0x040fe40007ffe0ff */
[----:B------:R-:W-:Y:S01]  /*60750*/  IMAD.WIDE R2, R2, 0x2, R6 ;  /* 0x0000000202027825 */ /* 0x000fe200078e0206 */
[----:B--2---:R0:W-:Y:S04]  /*60760*/  @P3 STG.E.U16 [R22.64], R20 ;  /* 0x0000001416003986 */ /* 0x0041e8000c10150a */
[----:B------:R1:W-:Y:S01]  /*60770*/  @P4 STG.E.U16 [R2.64], R28 ;  /* 0x0000001c02004986 */ /* 0x0003e2000c10150a */
[----:B0-----:R-:W2:Y:S01]  /*60780*/  LDL R23, [R1+0x13f8] ;  /* 0x0013f80001177983 */ /* 0x001ea20000100800 */
[----:B-1----:R-:W2:Y:S02]  /*60790*/  LDL.LU R28, [R1+0x2174] ;  /* 0x00217400011c7983 */ /* 0x002ea40000300800 */
[----:B--2---:R-:W-:-:S02]  /*607a0*/  ISETP.LT.AND P4, PT, R28, c[0x0][0x178], !P2 ;  /* 0x00005e001c007a0c */ /* 0x004fc40005781270 */
[----:B------:R-:W2:Y:S01]  /*607b0*/  LDL.LU R28, [R1+0x2170] ;  /* 0x00217000011c7983 */ /* 0x000ea20000300800 */
[----:B------:R-:W-:Y:S02]  /*607c0*/  ISETP.LT.AND P1, PT, R29, c[0x0][0x178], !P2 ;  /* 0x00005e001d007a0c */ /* 0x000fe40005721270 */
[----:B-----5:R-:W-:Y:S01]  /*607d0*/  PRMT R22, R21, 0x7632, R22 ;  /* 0x0000763215167816 */ /* 0x020fe20000000016 */
[----:B------:R-:W-:Y:S01]  /*607e0*/  IMAD.WIDE R20, R0, 0x2, R18 ;  /* 0x0000000200147825 */ /* 0x000fe200078e0212 */
[----:B--2---:R-:W-:Y:S02]  /*607f0*/  ISETP.LT.AND P3, PT, R28, c[0x0][0x178], !P2 ;  /* 0x00005e001c007a0c */ /* 0x004fe40005761270 */
[----:B------:R-:W4:Y:S01]  /*60800*/  LDL.LU R28, [R1+0x216c] ;  /* 0x00216c00011c7983 */ /* 0x000f220000300800 */
[----:B------:R-:W2:Y:S03]  /*60810*/  LDL.LU R29, [R1+0x2168] ;  /* 0x00216800011d7983 */ /* 0x000ea60000300800 */
[----:B------:R0:W-:Y:S01]  /*60820*/  @P0 STG.E.U16 [R20.64], R22 ;  /* 0x0000001614000986 */ /* 0x0001e2000c10150a */
[----:B------:R-:W-:-:S02]  /*60830*/  ISETP.LT.AND P0, PT, R23, c[0x0][0x178], !P2 ;  /* 0x00005e0017007a0c */ /* 0x000fc40005701270 */
[----:B---3--:R-:W-:Y:S02]  /*60840*/  PRMT R3, R24, 0x7632, R3 ;  /* 0x0000763218037816 */ /* 0x008fe40000000003 */
[----:B------:R-:W-:Y:S01]  /*60850*/  PRMT R2, R27, 0x7632, R2 ;  /* 0x000076321b027816 */ /* 0x000fe20000000002 */
[----:B0-----:R-:W-:-:S04]  /*60860*/  IMAD.WIDE R20, R0, 0x2, R16 ;  /* 0x0000000200147825 */ /* 0x001fc800078e0210 */
[----:B------:R-:W-:Y:S01]  /*60870*/  IMAD.WIDE R22, R0, 0x2, R4 ;  /* 0x0000000200167825 */ /* 0x000fe200078e0204 */
[----:B------:R0:W-:Y:S04]  /*60880*/  @P4 STG.E.U16 [R20.64], R3 ;  /* 0x0000000314004986 */ /* 0x0001e8000c10150a */
[----:B0-----:R-:W3:Y:S01]  /*60890*/  LDL R21, [R1+0x13e8] ;  /* 0x0013e80001157983 */ /* 0x001ee20000100800 */
[----:B------:R-:W-:Y:S02]  /*608a0*/  PRMT R3, R11, 0x7632, R3 ;  /* 0x000076320b037816 */ /* 0x000fe40000000003 */
[----:B----4-:R-:W-:Y:S02]  /*608b0*/  PRMT R28, R25, 0x7632, R28 ;  /* 0x00007632191c7816 */ /* 0x010fe4000000001c */
[----:B--2---:R-:W-:Y:S01]  /*608c0*/  PRMT R29, R26, 0x7632, R29 ;  /* 0x000076321a1d7816 */ /* 0x004fe2000000001d */
[----:B------:R-:W-:-:S04]  /*608d0*/  IMAD.WIDE R24, R0, 0x2, R14 ;  /* 0x0000000200187825 */ /* 0x000fc800078e020e */
[----:B------:R-:W-:Y:S01]  /*608e0*/  IMAD.WIDE R26, R0, 0x2, R12 ;  /* 0x00000002001a7825 */ /* 0x000fe200078e020c */
[----:B------:R0:W-:Y:S03]  /*608f0*/  @P3 STG.E.U16 [R22.64], R28 ;  /* 0x0000001c16003986 */ /* 0x0001e6000c10150a */
[----:B------:R1:W-:Y:S02]  /*60900*/  @P1 STG.E.U16 [R24.64], R29 ;  /* 0x0000001d18001986 */ /* 0x0003e4000c10150a */
[----:B------:R-:W-:Y:S01]  /*60910*/  @P0 STG.E.U16 [R26.64], R2 ;  /* 0x000000021a000986 */ /* 0x000fe2000c10150a */
[----:B0-----:R-:W2:Y:S01]  /*60920*/  LDL.LU R28, [R1+0x400] ;  /* 0x00040000011c7983 */ /* 0x001ea20000300800 */
[----:B------:R-:W4:Y:S02]  /*60930*/  LDL R22, [R1+0x1220] ;  /* 0x0012200001167983 */ /* 0x000f240000100800 */
[----:B------:R-:W5:Y:S02]  /*60940*/  LDL R23, [R1+0x1188] ;  /* 0x0011880001177983 */ /* 0x000f640000100800 */
[----:B-1----:R-:W2:Y:S01]  /*60950*/  LDL R24, [R1+0x1400] ;  /* 0x0014000001187983 */ /* 0x002ea20000100800 */
        /* <DEDUP_REMOVED lines=9> */
[----:B------:R-:W-:Y:S01]  /*609f0*/  PRMT R20, R28, 0x7632, R20 ;  /* 0x000076321c147816 */ /* 0x000fe20000000014 */
[----:B----4-:R-:W-:Y:S01]  /*60a00*/  IADD3 R28, R22, 0x43, RZ ;  /* 0x00000043161c7810 */ /* 0x010fe20007ffe0ff */
[----:B-----5:R-:W-:Y:S01]  /*60a10*/  ISETP.LT.AND P4, PT, R23, c[0x0][0x178], !P6 ;  /* 0x00005e0017007a0c */ /* 0x020fe20007781270 */
[----:B------:R-:W-:Y:S02]  /*60a20*/  IMAD.WIDE R22, R0, 0x2, R8 ;  /* 0x0000000200167825 */ /* 0x000fe400078e0208 */
[----:B0-----:R-:W2:Y:S01]  /*60a30*/  LDL R8, [R1+0x4d0] ;  /* 0x0004d00001087983 */ /* 0x001ea20000100800 */
[----:B------:R-:W-:Y:S01]  /*60a40*/  ISETP.LT.AND P3, PT, R26, c[0x0][0x178], !P2 ;  /* 0x00005e001a007a0c */ /* 0x000fe20005761270 */
[----:B------:R-:W-:Y:S01]  /*60a50*/  IMAD.WIDE R24, R0, 0x2, R10 ;  /* 0x0000000200187825 */ /* 0x000fe200078e020a */
[----:B------:R-:W-:-:S03]  /*60a60*/  PRMT R2, R27, 0x7632, R2 ;  /* 0x000076321b027816 */ /* 0x000fc60000000002 */
[----:B------:R-:W-:Y:S01]  /*60a70*/  IMAD.WIDE R26, R0, 0x2, R6 ;  /* 0x00000002001a7825 */ /* 0x000fe200078e0206 */
[----:B------:R-:W-:-:S03]  /*60a80*/  ISETP.LT.AND P2, PT, R21, c[0x0][0x178], !P6 ;  /* 0x00005e0015007a0c */ /* 0x000fc60007741270 */
[----:B------:R-:W-:Y:S01]  /*60a90*/  IADD3 R21, R0, c[0x0][0x198], RZ ;  /* 0x0000660000157a10 */ /* 0x000fe20007ffe0ff */
[----:B------:R0:W-:Y:S01]  /*60aa0*/  STL [R1+0x215c], R9 ;  /* 0x00215c0901007387 */ /* 0x0001e20000100800 */
[----:B------:R-:W3:Y:S01]  /*60ab0*/  LDL R0, [R1+0x4e0] ;  /* 0x0004e00001007983 */ /* 0x000ee20000100800 */
[----:B------:R-:W-:Y:S02]  /*60ac0*/  ISETP.GE.AND P0, PT, R28, c[0x0][0x17c], PT ;  /* 0x00005f001c007a0c */ /* 0x000fe40003f06270 */
[----:B------:R-:W-:Y:S04]  /*60ad0*/  @P3 STG.E.U16 [R24.64], R3 ;  /* 0x0000000318003986 */ /* 0x000fe8000c10150a */
[----:B0-----:R-:W4:Y:S01]  /*60ae0*/  LDL R9, [R1+0x4c0] ;  /* 0x0004c00001097983 */ /* 0x001f220000100800 */
[----:B------:R-:W-:Y:S02]  /*60af0*/  @P1 STG.E.U16 [R22.64], R2 ;  /* 0x0000000216001986 */ /* 0x000fe4000c10150a */
[----:B------:R0:W-:Y:S02]  /*60b00*/  STL [R1+0x213c], R28 ;  /* 0x00213c1c01007387 */ /* 0x0001e40000100800 */
[----:B------:R1:W-:Y:S01]  /*60b10*/  @P5 STG.E.U16 [R26.64], R20 ;  /* 0x000000141a005986 */ /* 0x0003e2000c10150a */
[----:B0-----:R-:W5:Y:S04]  /*60b20*/  LDL R28, [R1+0x1220] ;  /* 0x00122000011c7983 */ /* 0x001f680000100800 */
[----:B------:R-:W2:Y:S04]  /*60b30*/  LDL R22, [R1+0x1404] ;  /* 0x0014040001167983 */ /* 0x000ea80000100800 */
[----:B------:R-:W2:Y:S04]  /*60b40*/  LDL R23, [R1+0x1400] ;  /* 0x0014000001177983 */ /* 0x000ea80000100800 */
[----:B-1----:R-:W2:Y:S04]  /*60b50*/  LDL R26, [R1+0x13f8] ;  /* 0x0013f800011a7983 */ /* 0x002ea80000100800 */
        /* <DEDUP_REMOVED lines=9> */
[----:B-----5:R-:W-:Y:S04]  /*60bf0*/  STL [R1+0x2150], R28 ;  /* 0x0021501c01007387 */ /* 0x020fe80000100800 */
[----:B---3--:R0:W-:Y:S01]  /*60c00*/  @P2 STG.E.U16 [R2.64], R0 ;  /* 0x0000000002002986 */ /* 0x0081e2000c10150a */
[----:B------:R-:W-:-:S02]  /*60c10*/  ISETP.LT.AND P2, PT, R22, c[0x0][0x178], !P6 ;  /* 0x00005e0016007a0c */ /* 0x000fc40007741270 */
        /* <DEDUP_REMOVED lines=28> */
[----:B------:R-:W-:Y:S01]  /*60de0*/  ISETP.GE.AND P5, PT, R0, c[0x0][0x17c], PT ;  /* 0x00005f0000007a0c */ /* 0x000fe20003fa6270 */
[----:B------:R-:W-:Y:S01]  /*60df0*/  PRMT R0, R20, 0x7632, R0 ;  /* 0x0000763214007816 */ /* 0x000fe20000000000 */
[----:B---3--:R0:W-:Y:S04]  /*60e00*/  @P6 STG.E.U16 [R22.64], R21 ;  /* 0x0000001516006986 */ /* 0x0081e8000c10150a */
[----:B0-----:R-:W3:Y:S01]  /*60e10*/  LDL.LU R22, [R1+0x4e0] ;  /* 0x0004e00001167983 */ /* 0x001ee20000300800 */
[----:B------:R-:W5:Y:S02]  /*60e20*/  LDL.LU R23, [R1+0x4d0] ;  /* 0x0004d00001177983 */ /* 0x000f640000300800 */
[----:B------:R-:W-:-:S04]  /*60e30*/  IMAD.WIDE R20, R2, 0x2, R18 ;  /* 0x0000000202147825 */ /* 0x000fc800078e0212 */
[----:B--2---:R0:W-:Y:S01]  /*60e40*/  @P2 STG.E.U16 [R24.64], R27 ;  /* 0x0000001b18002986 */ /* 0x0041e2000c10150a */
[----:B------:R1:W-:Y:S04]  /*60e50*/  STL [R1+0x214c], R5 ;  /* 0x00214c0501007387 */ /* 0x0003e80000100800 */
[----:B------:R2:W-:Y:S01]  /*60e60*/  @P4 STG.E.U16 [R20.64], R0 ;  /* 0x0000000014004986 */ /* 0x0005e2000c10150a */
[----:B0-----:R-:W-:-:S03]  /*60e70*/  IMAD.WIDE R24, R2, 0x2, R4 ;  /* 0x0000000202187825 */ /* 0x001fc600078e0204 */
[----:B-1----:R-:W5:Y:S04]  /*60e80*/  LDL R5, [R1+0x1404] ;  /* 0x0014040001057983 */ /* 0x002f680000100800 */
[----:B--2---:R-:W2:Y:S01]  /*60e90*/  LDL R20, [R1+0x1400] ;  /* 0x0014000001147983 */ /* 0x004ea20000100800 */
[----:B------:R-:W2:Y:S01]  /*60ea0*/  LDL.LU R21, [R1+0x4a0] ;  /* 0x0004a00001157983 */ /* 0x000ea20000300800 */
[----:B------:R-:W-:Y:S02]  /*60eb0*/  ISETP.LT.AND P1, PT, R29, c[0x0][0x178], !P0 ;  /* 0x00005e001d007a0c */ /* 0x000fe40004721270 */
[----:B------:R-:W-:Y:S02]  /*60ec0*/  ISETP.LT.AND P2, PT, R14, c[0x0][0x178], !P0 ;  /* 0x00005e000e007a0c */ /* 0x000fe40004741270 */
[----:B----4-:R-:W-:Y:S01]  /*60ed0*/  ISETP.LT.AND P4, PT, R15, c[0x0][0x178], !P0 ;  /* 0x00005e000f007a0c */ /* 0x010fe20004781270 */
[----:B------:R-:W4:Y:S01]  /*60ee0*/  LDL.LU R14, [R1+0x2158] ;  /* 0x00215800010e7983 */ /* 0x000f220000300800 */
[----:B------:R-:W4:Y:S01]  /*60ef0*/  LDL.LU R15, [R1+0x2154] ;  /* 0x00215400010f7983 */ /* 0x000f220000300800 */
        /* <DEDUP_REMOVED lines=8> */
[----:B------:R-:W-:Y:S02]  /*60f80*/  ISETP.LT.AND P1, PT, R5, c[0x0][0x178], !P0 ;  /* 0x00005e0005007a0c */ /* 0x000fe40004721270 */
[----:B--2---:R-:W-:-:S02]  /*60f90*/  ISETP.LT.AND P3, PT, R20, c[0x0][0x178], !P0 ;  /* 0x00005e0014007a0c */ /* 0x004fc40004761270 */
[----:B------:R-:W-:Y:S01]  /*60fa0*/  PRMT R0, R21, 0x7632, R0 ;  /* 0x0000763215007816 */ /* 0x000fe20000000000 */
[----:B------:R-:W2:Y:S01]  /*60fb0*/  LDL R5, [R1+0x570] ;  /* 0x0005700001057983 */ /* 0x000ea20000100800 */
[----:B------:R-:W-:-:S04]  /*60fc0*/  IMAD.WIDE R20, R2, 0x2, R10 ;  /* 0x0000000202147825 */ /* 0x000fc800078e020a */
[----:B------:R0:W-:Y:S02]  /*60fd0*/  STL [R1+0x2148], R10 ;  /* 0x0021480a01007387 */ /* 0x0001e40000100800 */
[----:B0-----:R-:W2:Y:S01]  /*60fe0*/  LDL.LU R10, [R1+0x490] ;  /* 0x00049000010a7983 */ /* 0x001ea20000300800 */
[----:B------:R-:W-:Y:S01]  /*60ff0*/  STL [R1+0x2144], R11 ;  /* 0x0021440b01007387 */ /* 0x000fe20000100800 */
[----:B---3--:R-:W-:Y:S02]  /*61000*/  ISETP.LT.AND P6, PT, R25, c[0x0][0x178], !P0 ;  /* 0x00005e0019007a0c */ /* 0x008fe400047c1270 */
[----:B------:R-:W-:Y:S02]  /*61010*/  PRMT R3, R22, 0x7632, R3 ;  /* 0x0000763216037816 */ /* 0x000fe40000000003 */
[----:B-----5:R-:W-:Y:S01]  /*61020*/  PRMT R26, R23, 0x7632, R26 ;  /* 0x00007632171a7816 */ /* 0x020fe2000000001a */
[----:B----4-:R-:W-:-:S04]  /*61030*/  IMAD.WIDE R22, R2, 0x2, R14 ;  /* 0x0000000202167825 */ /* 0x010fc800078e020e */
[----:B------:R-:W-:Y:S01]  /*61040*/  IMAD.WIDE R24, R2, 0x2, R12 ;  /* 0x0000000202187825 */ /* 0x000fe200078e020c */
[----:B------:R2:W-:Y:S04]  /*61050*/  @P2 STG.E.U16 [R22.64], R3 ;  /* 0x0000000316002986 */ /* 0x0005e8000c10150a */
[----:B------:R0:W-:Y:S01]  /*61060*/  @P4 STG.E.U16 [R24.64], R26 ;  /* 0x0000001a18004986 */ /* 0x0001e2000c10150a */
[----:B------:R-:W-:Y:S01]  /*61070*/  ISETP.LT.AND P0, PT, R28, c[0x0][0x178], !P5 ;  /* 0x00005e001c007a0c */ /* 0x000fe20006f01270 */
[----:B------:R1:W-:Y:S01]  /*61080*/  @P6 STG.E.U16 [R20.64], R0 ;  /* 0x0000000014006986 */ /* 0x0003e2000c10150a */
[----:B--2---:R-:W-:Y:S01]  /*61090*/  PRMT R3, R10, 0x7632, R3 ;  /* 0x000076320a037816 */ /* 0x004fe20000000003 */
[C---:B------:R-:W-:Y:S02]  /*610a0*/  IMAD.WIDE R22, R2.reuse, 0x2, R8 ;  /* 0x0000000202167825 */ /* 0x040fe400078e0208 */
[----:B0-----:R-:W2:Y:S04]  /*610b0*/  LDL R24, [R1+0x560] ;  /* 0x0005600001187983 */ /* 0x001ea80000100800 */
[----:B------:R-:W3:Y:S01]  /*610c0*/  LDL R25, [R1+0x13fc] ;  /* 0x0013fc0001197983 */ /* 0x000ee20000100800 */
[----:B------:R-:W4:Y:S02]  /*610d0*/  LDL.LU R26, [R1+0x520] ;  /* 0x00052000011a7983 */ /* 0x000f240000300800 */
[----:B------:R-:W5:Y:S01]  /*610e0*/  LDL R10, [R1+0x550] ;  /* 0x00055000010a7983 */ /* 0x000f620000100800 */
[----:B-1----:R-:W-:Y:S01]  /*610f0*/  PRMT R0, R27, 0x7632, R0 ;  /* 0x000076321b007816 */ /* 0x002fe20000000000 */
[----:B------:R-:W2:Y:S01]  /*61100*/  LDL R11, [R1+0x1400] ;  /* 0x00140000010b7983 */ /* 0x000ea20000100800 */
        /* <DEDUP_REMOVED lines=28> */
[----:B-----5:R0:W-:Y:S01]  /*612d0*/  @P3 STG.E.U16 [R20.64], R10 ;  /* 0x0000000a14003986 */ /* 0x0201e2000c10150a */
        /* <DEDUP_REMOVED lines=822> */
[----:B-----5:R-:W-:-:S02]  /*64640*/  ISETP.LT.AND P5, PT, R2, c[0x0][0x178], !P1 ;  /* 0x00005e0002007a0c */ /* 0x020fc40004fa1270 */
[----:B------:R-:W-:Y:S02]  /*64650*/  ISETP.LT.AND P6, PT, R3, c[0x0][0x178], !P1 ;  /* 0x00005e0003007a0c */ /* 0x000fe40004fc1270 */
        /* <DEDUP_REMOVED lines=25> */
[----:B------:R-:W3:Y:S01]  /*647f0*/  LDL R23, [R1+0x13f0] ;  /* 0x0013f00001177983 */ /* 0x000ee20000100800 */
[----:B------:R-:W3:Y:S01]  /*64800*/  LDL.LU R28, [R1+0x206c] ;  /* 0x00206c00011c7983 */ /* 0x000ee20000300800 */
[----:B-----5:R-:W-:Y:S01]  /*64810*/  PRMT R20, R3, 0x7632, R20 ;  /* 0x0000763203147816 */ /* 0x020fe20000000014 */
[----:B------:R-:W-:-:S04]  /*64820*/  IMAD.WIDE R2, R0, 0x2, R18 ;  /* 0x0000000200027825 */ /* 0x000fc800078e0212 */
[----:B------:R-:W-:Y:S01]  /*64830*/  STL [R1+0x2064], R14 ;  /* 0x0020640e01007387 */ /* 0x000fe20000100800 */
[----:B------:R0:W-:Y:S02]  /*64840*/  @P3 STG.E.U16 [R2.64], R20 ;  /* 0x0000001402003986 */ /* 0x0001e4000c10150a */
[----:B0-----:R-:W-:Y:S02]  /*64850*/  PRMT R3, R24, 0x7632, R3 ;  /* 0x0000763218037816 */ /* 0x001fe40000000003 */
[----:B--2---:R-:W-:Y:S02]  /*64860*/  PRMT R2, R26, 0x7632, R2 ;  /* 0x000076321a027816 */ /* 0x004fe40000000002 */
[----:B---3--:R-:W-:Y:S01]  /*64870*/  PRMT R28, R25, 0x7632, R28 ;  /* 0x00007632191c7816 */ /* 0x008fe2000000001c */
[C---:B------:R-:W-:Y:S02]  /*64880*/  IMAD.WIDE R24, R0.reuse, 0x2, R14 ;  /* 0x0000000200187825 */ /* 0x040fe400078e020e */
[----:B------:R-:W2:Y:S02]  /*64890*/  LDL R14, [R1+0x13fc] ;  /* 0x0013fc00010e7983 */ /* 0x000ea40000100800 */
[----:B------:R0:W-:Y:S01]  /*648a0*/  STL [R1+0x2060], R15 ;  /* 0x0020600f01007387 */ /* 0x0001e20000100800 */
[----:B----4-:R-:W-:Y:S01]  /*648b0*/  PRMT R29, R27, 0x7632, R29 ;  /* 0x000076321b1d7816 */ /* 0x010fe2000000001d */
[----:B------:R-:W-:Y:S01]  /*648c0*/  IMAD.WIDE R26, R0, 0x2, R12 ;  /* 0x00000002001a7825 */ /* 0x000fe200078e020c */
[----:B0-----:R-:W3:Y:S03]  /*648d0*/  LDL R15, [R1+0x1188] ;  /* 0x00118800010f7983 */ /* 0x001ee60000100800 */
[----:B------:R0:W-:Y:S02]  /*648e0*/  STL [R1+0x2068], R13 ;  /* 0x0020680d01007387 */ /* 0x0001e40000100800 */
[----:B0-----:R-:W4:Y:S01]  /*648f0*/  LDL.LU R13, [R1+0x508] ;  /* 0x00050800010d7983 */ /* 0x001f220000300800 */
[----:B------:R-:W-:-:S02]  /*64900*/  ISETP.LT.AND P4, PT, R22, c[0x0][0x178], !P2 ;  /* 0x00005e0016007a0c */ /* 0x000fc40005781270 */
[----:B------:R-:W-:Y:S02]  /*64910*/  ISETP.LT.AND P5, PT, R23, c[0x0][0x178], !P2 ;  /* 0x00005e0017007a0c */ /* 0x000fe400057a1270 */
[----:B------:R-:W-:Y:S01]  /*64920*/  ISETP.LT.AND P3, PT, R21, c[0x0][0x178], !P2 ;  /* 0x00005e0015007a0c */ /* 0x000fe20005761270 */
[----:B------:R-:W-:-:S04]  /*64930*/  IMAD.WIDE R20, R0, 0x2, R16 ;  /* 0x0000000200147825 */ /* 0x000fc800078e0210 */
[----:B------:R-:W-:Y:S01]  /*64940*/  IMAD.WIDE R22, R0, 0x2, R4 ;  /* 0x0000000200167825 */ /* 0x000fe200078e0204 */
[----:B------:R0:W-:Y:S04]  /*64950*/  @P1 STG.E.U16 [R20.64], R2 ;  /* 0x0000000214001986 */ /* 0x0001e8000c10150a */
[----:B------:R1:W-:Y:S01]  /*64960*/  @P4 STG.E.U16 [R22.64], R3 ;  /* 0x0000000316004986 */ /* 0x0003e2000c10150a */
[----:B------:R5:W-:Y:S02]  /*64970*/  @P5 STG.E.U16 [R24.64], R28 ;  /* 0x0000001c18005986 */ /* 0x000be4000c10150a */
[----:B------:R4:W-:Y:S01]  /*64980*/  @P3 STG.E.U16 [R26.64], R29 ;  /* 0x0000001d1a003986 */ /* 0x0009e2000c10150a */
[----:B0-----:R-:W2:Y:S04]  /*64990*/  LDL R20, [R1+0x13e8] ;  /* 0x0013e80001147983 */ /* 0x001ea80000100800 */
[----:B------:R-:W2:Y:S04]  /*649a0*/  LDL R21, [R1+0x13ec] ;  /* 0x0013ec0001157983 */ /* 0x000ea80000100800 */
[----:B-1----:R-:W2:Y:S04]  /*649b0*/  LDL R22, [R1+0x1404] ;  /* 0x0014040001167983 */ /* 0x002ea80000100800 */
[----:B------:R-:W2:Y:S01]  /*649c0*/  LDL R23, [R1+0x1220] ;  /* 0x0012200001177983 */ /* 0x000ea20000100800 */
[----:B-----5:R-:W5:Y:S02]  /*649d0*/  LDL.LU R28, [R1+0x538] ;  /* 0x00053800011c7983 */ /* 0x020f640000300800 */
[----:B------:R-:W5:Y:S02]  /*649e0*/  LDL.LU R24, [R1+0x518] ;  /* 0x0005180001187983 */ /* 0x000f640000300800 */
[----:B------:R-:W5:Y:S01]  /*649f0*/  LDL R25, [R1+0x1400] ;  /* 0x0014000001197983 */ /* 0x000f620000100800 */
[----:B------:R0:W-:Y:S01]  /*64a00*/  STL [R1+0x2044], R29 ;  /* 0x0020441d01007387 */ /* 0x0001e20000100800 */
[----:B----4-:R-:W-:-:S03]  /*64a10*/  PRMT R26, R13, 0x7632, R26 ;  /* 0x000076320d1a7816 */ /* 0x010fc6000000001a */
[----:B------:R-:W4:Y:S01]  /*64a20*/  LDL R13, [R1+0x5f8] ;  /* 0x0005f800010d7983 */ /* 0x000f220000100800 */
[----:B0-----:R-:W4:Y:S01]  /*64a30*/  LDL.LU R29, [R1+0x598] ;  /* 0x00059800011d7983 */ /* 0x001f220000300800 */
[----:B---3--:R-:W-:Y:S02]  /*64a40*/  ISETP.LT.AND P5, PT, R15, c[0x0][0x178], !P0 ;  /* 0x00005e000f007a0c */ /* 0x008fe400047a1270 */
[----:B--2---:R-:W-:Y:S01]  /*64a50*/  ISETP.LT.AND P3, PT, R14, c[0x0][0x178], !P2 ;  /* 0x00005e000e007a0c */ /* 0x004fe20005761270 */
[----:B----4-:R0:W-:Y:S01]  /*64a60*/  STL [R1+0x2058], R29 ;  /* 0x0020581d01007387 */ /* 0x0101e20000100800 */
[----:B------:R-:W2:Y:S03]  /*64a70*/  LDL R15, [R1+0x5e8] ;  /* 0x0005e800010f7983 */ /* 0x000ea60000100800 */
[----:B0-----:R-:W3:Y:S01]  /*64a80*/  LDL R29, [R1+0x5b8] ;  /* 0x0005b800011d7983 */ /* 0x001ee20000100800 */
[----:B-----5:R-:W-:Y:S01]  /*64a90*/  ISETP.LT.AND P6, PT, R25, c[0x0][0x178], !P2 ;  /* 0x00005e0019007a0c */ /* 0x020fe200057c1270 */
[----:B------:R-:W-:Y:S01]  /*64aa0*/  ISETP.LT.AND P2, PT, R22, c[0x0][0x178], !P2 ;  /* 0x00005e0016007a0c */ /* 0x000fe20005741270 */
[----:B------:R-:W-:-:S02]  /*64ab0*/  IADD3 R27, R23, 0x57, RZ ;  /* 0x00000057171b7810 */ /* 0x000fc40007ffe0ff */
[----:B------:R-:W-:Y:S02]  /*64ac0*/  PRMT R2, R28, 0x7632, R2 ;  /* 0x000076321c027816 */ /* 0x000fe40000000002 */
[----:B------:R-:W-:Y:S01]  /*64ad0*/  ISETP.LT.AND P1, PT, R20, c[0x0][0x178], !P0 ;  /* 0x00005e0014007a0c */ /* 0x000fe20004721270 */
[----:B------:R-:W-:Y:S01]  /*64ae0*/  IMAD.WIDE R22, R0, 0x2, R10 ;  /* 0x0000000200167825 */ /* 0x000fe200078e020a */
[----:B------:R-:W-:Y:S02]  /*64af0*/  ISETP.LT.AND P4, PT, R21, c[0x0][0x178], !P0 ;  /* 0x00005e0015007a0c */ /* 0x000fe40004781270 */
[----:B------:R-:W-:Y:S01]  /*64b00*/  PRMT R3, R24, 0x7632, R3 ;  /* 0x0000763218037816 */ /* 0x000fe20000000003 */
[C---:B------:R-:W-:Y:S01]  /*64b10*/  IMAD.WIDE R20, R0.reuse, 0x2, R8 ;  /* 0x0000000200147825 */ /* 0x040fe200078e0208 */
[----:B------:R-:W-:-:S03]  /*64b20*/  IADD3 R28, R0, c[0x0][0x198], RZ ;  /* 0x00006600001c7a10 */ /* 0x000fc60007ffe0ff */
[----:B------:R-:W-:Y:S01]  /*64b30*/  IMAD.WIDE R24, R0, 0x2, R6 ;  /* 0x0000000200187825 */ /* 0x000fe200078e0206 */
[----:B------:R-:W-:Y:S03]  /*64b40*/  @P3 STG.E.U16 [R22.64], R2 ;  /* 0x0000000216003986 */ /* 0x000fe6000c10150a */
[----:B------:R0:W-:Y:S01]  /*64b50*/  @P6 STG.E.U16 [R20.64], R3 ;  /* 0x0000000314006986 */ /* 0x0001e2000c10150a */
[----:B------:R-:W-:Y:S01]  /*64b60*/  ISETP.GE.AND P3, PT, R27, c[0x0][0x17c], PT ;  /* 0x00005f001b007a0c */ /* 0x000fe20003f66270 */
[----:B------:R-:W-:Y:S01]  /*64b70*/  @P2 STG.E.U16 [R24.64], R26 ;  /* 0x0000001a18002986 */ /* 0x000fe2000c10150a */
[----:B------:R-:W-:Y:S01]  /*64b80*/  ISETP.LT.AND P6, PT, R14, c[0x0][0x178], !P0 ;  /* 0x00005e000e007a0c */ /* 0x000fe200047c1270 */
[----:B0-----:R-:W-:-:S04]  /*64b90*/  IMAD.WIDE R2, R28, 0x2, R18 ;  /* 0x000000021c027825 */ /* 0x001fc800078e0212 */
[C---:B------:R-:W-:Y:S01]  /*64ba0*/  IMAD.WIDE R20, R28.reuse, 0x2, R16 ;  /* 0x000000021c147825 */ /* 0x040fe200078e0210 */
[----:B------:R-:W-:Y:S04]  /*64bb0*/  @P5 STG.E.U16 [R2.64], R13 ;  /* 0x0000000d02005986 */ /* 0x000fe8000c10150a */
[----:B---3--:R0:W-:Y:S01]  /*64bc0*/  STL [R1+0x205c], R29 ;  /* 0x00205c1d01007387 */ /* 0x0081e20000100800 */
[----:B------:R-:W3:Y:S03]  /*64bd0*/  LDL R0, [R1+0x1400] ;  /* 0x0014000001007983 */ /* 0x000ee60000100800 */
[----:B0-----:R-:W4:Y:S01]  /*64be0*/  LDL R29, [R1+0x5c8] ;  /* 0x0005c800011d7983 */ /* 0x001f220000100800 */
[----:B------:R0:W-:Y:S03]  /*64bf0*/  STL [R1+0x2038], R27 ;  /* 0x0020381b01007387 */ /* 0x0001e60000100800 */
[----:B--2---:R-:W-:Y:S04]  /*64c00*/  @P1 STG.E.U16 [R20.64], R15 ;  /* 0x0000000f14001986 */ /* 0x004fe8000c10150a */
[----:B0-----:R-:W2:Y:S01]  /*64c10*/  LDL R27, [R1+0x13f0] ;  /* 0x0013f000011b7983 */ /* 0x001ea20000100800 */
[----:B------:R0:W-:Y:S02]  /*64c20*/  STL [R1+0x2054], R19 ;  /* 0x0020541301007387 */ /* 0x0001e40000100800 */
[----:B------:R-:W5:Y:S01]  /*64c30*/  LDL R24, [R1+0x1220] ;  /* 0x0012200001187983 */ /* 0x000f620000100800 */
[----:B0-----:R-:W3:Y:S01]  /*64c40*/  LDL R19, [R1+0x588] ;  /* 0x0005880001137983 */ /* 0x001ee20000100800 */
[----:B------:R0:W-:Y:S03]  /*64c50*/  STL [R1+0x2050], R25 ;  /* 0x0020501901007387 */ /* 0x0001e60000100800 */
[----:B0-----:R-:W3:Y:S01]  /*64c60*/  LDL R25, [R1+0x13f8] ;  /* 0x0013f80001197983 */ /* 0x001ee20000100800 */
[----:B------:R-:W3:Y:S02]  /*64c70*/  LDL.LU R13, [R1+0x2068] ;  /* 0x00206800010d7983 */ /* 0x000ee40000300800 */
[----:B------:R-:W3:Y:S02]  /*64c80*/  LDL R2, [R1+0x5d8] ;  /* 0x0005d80001027983 */ /* 0x000ee40000100800 */
[----:B------:R-:W4:Y:S01]  /*64c90*/  LDL R3, [R1+0x1404] ;  /* 0x0014040001037983 */ /* 0x000f220000100800 */
[----:B------:R-:W4:Y:S01]  /*64ca0*/  LDL.LU R14, [R1+0x2064] ;  /* 0x00206400010e7983 */ /* 0x000f220000300800 */
[----:B------:R-:W4:Y:S02]  /*64cb0*/  LDL.LU R15, [R1+0x2060] ;  /* 0x00206000010f7983 */ /* 0x000f240000300800 */
[----:B------:R-:W-:-:S04]  /*64cc0*/  IMAD.WIDE R22, R28, 0x2, R4 ;  /* 0x000000021c167825 */ /* 0x000fc800078e0204 */
[----:B------:R-:W-:Y:S01]  /*64cd0*/  IMAD.WIDE R20, R28, 0x2, R10 ;  /* 0x000000021c147825 */ /* 0x000fe200078e020a */
[----:B------:R0:W-:Y:S04]  /*64ce0*/  STL [R1+0x204c], R11 ;  /* 0x00204c0b01007387 */ /* 0x0001e80000100800 */
[----:B0-----:R-:W4:Y:S01]  /*64cf0*/  LDL R11, [R1+0x1188] ;  /* 0x00118800010b7983 */ /* 0x001f220000100800 */
[----:B--2---:R-:W-:-:S03]  /*64d00*/  ISETP.LT.AND P2, PT, R27, c[0x0][0x178], !P0 ;  /* 0x00005e001b007a0c */ /* 0x004fc60004741270 */
[----:B---3--:R4:W-:Y:S01]  /*64d10*/  @P4 STG.E.U16 [R22.64], R2 ;  /* 0x0000000216004986 */ /* 0x0089e2000c10150a */
[----:B------:R-:W-:Y:S01]  /*64d20*/  ISETP.LT.AND P4, PT, R0, c[0x0][0x178], !P0 ;  /* 0x00005e0000007a0c */ /* 0x000fe20004781270 */
[----:B-----5:R-:W-:-:S04]  /*64d30*/  IADD3 R0, R24, 0x58, RZ ;  /* 0x0000005818007810 */ /* 0x020fc80007ffe0ff */
[----:B------:R-:W-:Y:S02]  /*64d40*/  ISETP.GE.AND P1, PT, R0, c[0x0][0x17c], PT ;  /* 0x00005f0000007a0c */ /* 0x000fe40003f26270 */
[----:B------:R-:W2:Y:S01]  /*64d50*/  LDL R0, [R1+0x13e8] ;  /* 0x0013e80001007983 */ /* 0x000ea20000100800 */
[----:B----4-:R-:W-:-:S05]  /*64d60*/  IMAD.WIDE R22, R28, 0x2, R14 ;  /* 0x000000021c167825 */ /* 0x010fca00078e020e */
[----:B------:R0:W-:Y:S04]  /*64d70*/  @P2 STG.E.U16 [R22.64], R29 ;  /* 0x0000001d16002986 */ /* 0x0001e8000c10150a */
[----:B0-----:R-:W3:Y:S01]  /*64d80*/  LDL.LU R29, [R1+0x205c] ;  /* 0x00205c00011d7983 */ /* 0x001ee20000300800 */
[----:B------:R-:W-:Y:S01]  /*64d90*/  ISETP.LT.AND P5, PT, R25, c[0x0][0x178], !P0 ;  /* 0x00005e0019007a0c */ /* 0x000fe200047a1270 */
[----:B------:R-:W-:Y:S02]  /*64da0*/  ISETP.LT.AND P0, PT, R3, c[0x0][0x178], !P0 ;  /* 0x00005e0003007a0c */ /* 0x000fe40004701270 */
[----:B------:R-:W-:-:S10]  /*64db0*/  IMAD.WIDE R2, R28, 0x2, R12 ;  /* 0x000000021c027825 */ /* 0x000fd400078e020c */
[----:B---3--:R0:W-:Y:S04]  /*64dc0*/  @P5 STG.E.U16 [R2.64], R29 ;  /* 0x0000001d02005986 */ /* 0x0081e8000c10150a */
[----:B0-----:R-:W3:Y:S01]  /*64dd0*/  LDL.LU R29, [R1+0x2058] ;  /* 0x00205800011d7983 */ /* 0x001ee20000300800 */
[----:B------:R-:W4:Y:S02]  /*64de0*/  LDL R3, [R1+0x5a8] ;  /* 0x0005a80001037983 */ /* 0x000f240000100800 */
[----:B------:R-:W-:Y:S01]  /*64df0*/  IMAD.WIDE R22, R28, 0x2, R8 ;  /* 0x000000021c167825 */ /* 0x000fe200078e0208 */
[----:B------:R-:W-:Y:S02]  /*64e00*/  ISETP.LT.AND P2, PT, R11, c[0x0][0x178], !P3 ;  /* 0x00005e000b007a0c */ /* 0x000fe40005f41270 */
[----:B--2---:R-:W-:Y:S01]  /*64e10*/  ISETP.LT.AND P5, PT, R0, c[0x0][0x178], !P3 ;  /* 0x00005e0000007a0c */ /* 0x004fe20005fa1270 */
[C---:B------:R-:W-:Y:S01]  /*64e20*/  IADD3 R0, R28.reuse, c[0x0][0x198], RZ ;  /* 0x000066001c007a10 */ /* 0x040fe20007ffe0ff */
[----:B----4-:R0:W-:Y:S01]  /*64e30*/  @P6 STG.E.U16 [R20.64], R3 ;  /* 0x0000000314006986 */ /* 0x0101e2000c10150a */
[----:B---3--:R-:W-:Y:S02]  /*64e40*/  @P4 STG.E.U16 [R22.64], R29 ;  /* 0x0000001d16004986 */ /* 0x008fe4000c10150a */
[----:B0-----:R-:W-:Y:S01]  /*64e50*/  IMAD.WIDE R2, R28, 0x2, R6 ;  /* 0x000000021c027825 */ /* 0x001fe200078e0206 */
[----:B------:R-:W2:Y:S03]  /*64e60*/  LDL.LU R20, [R1+0x5e8] ;  /* 0x0005e80001147983 */ /* 0x000ea60000300800 */
[----:B------:R-:W3:Y:S02]  /*64e70*/  LDL R21, [R1+0x13ec] ;  /* 0x0013ec0001157983 */ /* 0x000ee40000100800 */
[----:B------:R-:W4:Y:S02]  /*64e80*/  LDL R11, [R1+0x1400] ;  /* 0x00140000010b7983 */ /* 0x000f240000100800 */
[----:B------:R0:W-:Y:S01]  /*64e90*/  STL [R1+0x2048], R28 ;  /* 0x0020481c01007387 */ /* 0x0001e20000100800 */
[----:B------:R1:W-:Y:S04]  /*64ea0*/  @P0 STG.E.U16 [R2.64], R19 ;  /* 0x0000001302000986 */ /* 0x0003e8000c10150a */
[----:B0-----:R-:W5:Y:S01]  /*64eb0*/  LDL R28, [R1+0x13fc] ;  /* 0x0013fc00011c7983 */ /* 0x001f620000100800 */
[----:B-1----:R-:W2:Y:S03]  /*64ec0*/  LDL.LU R19, [R1+0x2054] ;  /* 0x0020540001137983 */ /* 0x002ea60000300800 */
[----:B------:R-:W2:Y:S02]  /*64ed0*/  LDL.LU R3, [R1+0x5f8] ;  /* 0x0005f80001037983 */ /* 0x000ea40000300800 */
[----:B--2---:R-:W-:Y:S01]  /*64ee0*/  PRMT R22, R3, 0x7632, R22 ;  /* 0x0000763203167816 */ /* 0x004fe20000000016 */
[----:B------:R-:W-:-:S05]  /*64ef0*/  IMAD.WIDE R2, R0, 0x2, R18 ;  /* 0x0000000200027825 */ /* 0x000fca00078e0212 */
[----:B------:R0:W-:Y:S01]  /*64f00*/  @P2 STG.E.U16 [R2.64], R22 ;  /* 0x0000001602002986 */ /* 0x0001e2000c10150a */
[----:B------:R-:W-:-:S03]  /*64f10*/  ISETP.LT.AND P2, PT, R25, c[0x0][0x178], !P3 ;  /* 0x00005e0019007a0c */ /* 0x000fc60005f41270 */
[----:B0-----:R-:W2:Y:S01]  /*64f20*/  LDL.LU R2, [R1+0x5d8] ;  /* 0x0005d80001027983 */ /* 0x001ea20000300800 */
[----:B------:R-:W4:Y:S02]  /*64f30*/  LDL.LU R3, [R1+0x5c8] ;  /* 0x0005c80001037983 */ /* 0x000f240000300800 */
[----:B------:R-:W4:Y:S02]  /*64f40*/  LDL.LU R22, [R1+0x5b8] ;  /* 0x0005b80001167983 */ /* 0x000f240000300800 */
[----:B------:R-:W4:Y:S01]  /*64f50*/  LDL.LU R25, [R1+0x2050] ;  /* 0x0020500001197983 */ /* 0x000f220000300800 */
[----:B---3--:R-:W-:Y:S02]  /*64f60*/  ISETP.LT.AND P4, PT, R21, c[0x0][0x178], !P3 ;  /* 0x00005e0015007a0c */ /* 0x008fe40005f81270 */
[----:B------:R-:W-:Y:S02]  /*64f70*/  ISETP.LT.AND P6, PT, R27, c[0x0][0x178], !P3 ;  /* 0x00005e001b007a0c */ /* 0x000fe40005fc1270 */
[----:B------:R-:W-:-:S02]  /*64f80*/  PRMT R23, R20, 0x7632, R23 ;  /* 0x0000763214177816 */ /* 0x000fc40000000017 */
[----:B------:R-:W-:Y:S01]  /*64f90*/  IADD3 R24, R24, 0x59, RZ ;  /* 0x0000005918187810 */ /* 0x000fe20007ffe0ff */
[----:B------:R-:W-:-:S03]  /*64fa0*/  IMAD.WIDE R20, R0, 0x2, R16 ;  /* 0x0000000200147825 */ /* 0x000fc600078e0210 */
[----:B------:R-:W-:Y:S02]  /*64fb0*/  ISETP.GE.AND P0, PT, R24, c[0x0][0x17c], PT ;  /* 0x00005f0018007a0c */ /* 0x000fe40003f06270 */
[----:B------:R0:W-:Y:S02]  /*64fc0*/  @P5 STG.E.U16 [R20.64], R23 ;  /* 0x0000001714005986 */ /* 0x0001e4000c10150a */
[----:B0-----:R-:W-:Y:S01]  /*64fd0*/  IMAD.WIDE R20, R0, 0x2, R14 ;  /* 0x0000000200147825 */ /* 0x001fe200078e020e */
[----:B--2---:R-:W-:Y:S02]  /*64fe0*/  PRMT R24, R2, 0x7632, R24 ;  /* 0x0000763202187816 */ /* 0x004fe40000000018 */
[----:B----4-:R-:W-:Y:S01]  /*64ff0*/  PRMT R25, R3, 0x7632, R25 ;  /* 0x0000763203197816 */ /* 0x010fe20000000019 */
[----:B------:R-:W-:-:S05]  /*65000*/  IMAD.WIDE R2, R0, 0x2, R4 ;  /* 0x0000000200027825 */ /* 0x000fca00078e0204 */
[----:B------:R0:W-:Y:S01]  /*65010*/  @P4 STG.E.U16 [R2.64], R24 ;  /* 0x0000001802004986 */ /* 0x0001e2000c10150a */
[----:B------:R1:W-:Y:S01]  /*65020*/  @P6 STG.E.U16 [R20.64], R25 ;  /* 0x0000001914006986 */ /* 0x0003e2000c10150a */
[----:B------:R-:W-:Y:S02]  /*65030*/  ISETP.LT.AND P4, PT, R11, c[0x0][0x178], !P3 ;  /* 0x00005e000b007a0c */ /* 0x000fe40005f81270 */
[----:B0-----:R-:W2:Y:S01]  /*65040*/  LDL.LU R2, [R1+0x588] ;  /* 0x0005880001027983 */ /* 0x001ea20000300800 */
[----:B------:R-:W3:Y:S02]  /*65050*/  LDL R3, [R1+0x1188] ;  /* 0x0011880001037983 */ /* 0x000ee40000100800 */
[----:B-1----:R-:W4:Y:S02]  /*65060*/  LDL R20, [R1+0x1404] ;  /* 0x0014040001147983 */ /* 0x002f240000100800 */
[----:B------:R-:W2:Y:S01]  /*65070*/  LDL.LU R21, [R1+0x5a8] ;  /* 0x0005a80001157983 */ /* 0x000ea20000300800 */
[----:B------:R-:W3:Y:S01]  /*65080*/  LDL.LU R11, [R1+0x204c] ;  /* 0x00204c00010b7983 */ /* 0x000ee20000300800 */
[----:B-----5:R-:W-:-:S02]  /*65090*/  ISETP.LT.AND P5, PT, R28, c[0x0][0x178], !P3 ;  /* 0x00005e001c007a0c */ /* 0x020fc40005fa1270 */
[----:B------:R-:W-:Y:S01]  /*650a0*/  PRMT R26, R22, 0x7632, R26 ;  /* 0x00007632161a7816 */ /* 0x000fe2000000001a */
[----:B------:R-:W-:-:S05]  /*650b0*/  IMAD.WIDE R22, R0, 0x2, R12 ;  /* 0x0000000200167825 */ /* 0x000fca00078e020c */
[----:B------:R3:W-:Y:S01]  /*650c0*/  @P2 STG.E.U16 [R22.64], R26 ;  /* 0x0000001a16002986 */ /* 0x0007e2000c10150a */
[----:B------:R-:W-:Y:S02]  /*650d0*/  PRMT R25, R29, 0x7632, R25 ;  /* 0x000076321d197816 */ /* 0x000fe40000000019 */
[----:B------:R-:W5:Y:S01]  /*650e0*/  LDL.LU R29, [R1+0x45c] ;  /* 0x00045c00011d7983 */ /* 0x000f620000300800 */
[----:B--2---:R-:W-:Y:S01]  /*650f0*/  PRMT R24, R21, 0x7632, R24 ;  /* 0x0000763215187816 */ /* 0x004fe20000000018 */
[----:B---3--:R-:W-:-:S05]  /*65100*/  IMAD.WIDE R22, R0, 0x2, R10 ;  /* 0x0000000200167825 */ /* 0x008fca00078e020a */
[----:B------:R0:W-:Y:S04]  /*65110*/  @P5 STG.E.U16 [R22.64], R24 ;  /* 0x0000001816005986 */ /* 0x0001e8000c10150a */
[----:B0-----:R-:W2:Y:S01]  /*65120*/  LDL R24, [R1+0x13e8] ;  /* 0x0013e80001187983 */ /* 0x001ea20000100800 */
[----:B------:R-:W-:Y:S02]  /*65130*/  PRMT R26, R2, 0x7632, R26 ;  /* 0x00007632021a7816 */ /* 0x000fe4000000001a */
[----:B------:R-:W-:Y:S01]  /*65140*/  ISETP.LT.AND P2, PT, R3, c[0x0][0x178], !P1 ;  /* 0x00005e0003007a0c */ /* 0x000fe20004f41270 */
[----:B------:R-:W-:Y:S01]  /*65150*/  IMAD.WIDE R2, R0, 0x2, R8 ;  /* 0x0000000200027825 */ /* 0x000fe200078e0208 */
[----:B------:R-:W3:Y:S03]  /*65160*/  LDL.LU R22, [R1+0x47c] ;  /* 0x00047c0001167983 */ /* 0x000ee60000300800 */
[----:B------:R-:W3:Y:S01]  /*65170*/  LDL.LU R23, [R1+0x46c] ;  /* 0x00046c0001177983 */ /* 0x000ee20000300800 */
[----:B----4-:R-:W-:Y:S01]  /*65180*/  ISETP.LT.AND P3, PT, R20, c[0x0][0x178], !P3 ;  /* 0x00005e0014007a0c */ /* 0x010fe20005f61270 */
[----:B------:R0:W-:Y:S01]  /*65190*/  @P4 STG.E.U16 [R2.64], R25 ;  /* 0x0000001902004986 */ /* 0x0001e2000c10150a */
[----:B------:R-:W-:Y:S01]  /*651a0*/  IMAD.WIDE R20, R0, 0x2, R6 ;  /* 0x0000000200147825 */ /* 0x000fe200078e0206 */
[----:B------:R-:W-:-:S02]  /*651b0*/  ISETP.LT.AND P6, PT, R27, c[0x0][0x178], !P1 ;  /* 0x00005e001b007a0c */ /* 0x000fc40004fc1270 */
[----:B0-----:R-:W4:Y:S04]  /*651c0*/  LDL R3, [R1+0x13ec] ;  /* 0x0013ec0001037983 */ /* 0x001f280000100800 */
[----:B------:R-:W3:Y:S01]  /*651d0*/  LDL R25, [R1+0x13e8] ;  /* 0x0013e80001197983 */ /* 0x000ee20000100800 */
[----:B--2---:R-:W-:Y:S01]  /*651e0*/  ISETP.LT.AND P5, PT, R24, c[0x0][0x178], !P1 ;  /* 0x00005e0018007a0c */ /* 0x004fe20004fa1270 */
[----:B------:R-:W-:Y:S02]  /*651f0*/  IADD3 R24, R0, c[0x0][0x198], RZ ;  /* 0x0000660000187a10 */ /* 0x000fe40007ffe0ff */
[----:B------:R-:W2:Y:S01]  /*65200*/  LDL R0, [R1+0x1220] ;  /* 0x0012200001007983 */ /* 0x000ea20000100800 */
[----:B------:R0:W-:Y:S03]  /*65210*/  STL [R1+0x203c], R27 ;  /* 0x00203c1b01007387 */ /* 0x0001e60000100800 */
[----:B0-----:R-:W2:Y:S04]  /*65220*/  LDL R27, [R1+0x42c] ;  /* 0x00042c00011b7983 */ /* 0x001ea80000100800 */
[----:B------:R0:W-:Y:S01]  /*65230*/  @P3 STG.E.U16 [R20.64], R26 ;  /* 0x0000001a14003986 */ /* 0x0001e2000c10150a */
[----:B----4-:R-:W-:Y:S01]  /*65240*/  ISETP.LT.AND P4, PT, R3, c[0x0][0x178], !P1 ;  /* 0x00005e0003007a0c */ /* 0x010fe20004f81270 */
[----:B------:R-:W-:-:S04]  /*65250*/  IMAD.WIDE R2, R24, 0x2, R16 ;  /* 0x0000000218027825 */ /* 0x000fc800078e0210 */
[----:B0-----:R-:W-:-:S05]  /*65260*/  IMAD.WIDE R20, R24, 0x2, R18 ;  /* 0x0000000218147825 */ /* 0x001fca00078e0212 */
[----:B---3--:R0:W-:Y:S01]  /*65270*/  @P2 STG.E.U16 [R20.64], R22 ;  /* 0x0000001614002986 */ /* 0x0081e2000c10150a */
[----:B------:R5:W-:Y:S01]  /*65280*/  @P5 STG.E.U16 [R2.64], R23 ;  /* 0x0000001702005986 */ /* 0x000be2000c10150a */
[----:B------:R-:W-:Y:S02]  /*65290*/  ISETP.LT.AND P5, PT, R28, c[0x0][0x178], !P1 ;  /* 0x00005e001c007a0c */ /* 0x000fe40004fa1270 */
[----:B------:R-:W-:Y:S02]  /*652a0*/  PRMT R26, R22, 0x7632, R26 ;  /* 0x00007632161a7816 */ /* 0x000fe4000000001a */
[----:B0-----:R-:W-:Y:S02]  /*652b0*/  PRMT R20, R23, 0x7632, R20 ;  /* 0x0000763217147816 */ /* 0x001fe40000000014 */
[----:B-----5:R-:W-:Y:S01]  /*652c0*/  PRMT R3, R29, 0x7632, R3 ;  /* 0x000076321d037816 */ /* 0x020fe20000000003 */
[----:B------:R-:W-:-:S05]  /*652d0*/  IMAD.WIDE R22, R24, 0x2, R4 ;  /* 0x0000000218167825 */ /* 0x000fca00078e0204 */
[----:B------:R-:W-:Y:S01]  /*652e0*/  @P4 STG.E.U16 [R22.64], R29 ;  /* 0x0000001d16004986 */ /* 0x000fe2000c10150a */
[----:B--2---:R-:W-:-:S04]  /*652f0*/  IADD3 R0, R0, 0x5a, RZ ;  /* 0x0000005a00007810 */ /* 0x004fc80007ffe0ff */
[----:B------:R-:W-:Y:S01]  /*65300*/  ISETP.GE.AND P3, PT, R0, c[0x0][0x17c], PT ;  /* 0x00005f0000007a0c */ /* 0x000fe20003f66270 */
[----:B------:R0:W-:Y:S04]  /*65310*/  STL [R1+0x2040], R27 ;  /* 0x0020401b01007387 */ /* 0x0001e80000100800 */
[----:B0-----:R-:W2:Y:S01]  /*65320*/  LDL R27, [R1+0x13ec] ;  /* 0x0013ec00011b7983 */ /* 0x001ea20000100800 */
[----:B------:R-:W3:Y:S02]  /*65330*/  LDL.LU R0, [R1+0x43c] ;  /* 0x00043c0001007983 */ /* 0x000ee40000300800 */
[----:B------:R-:W4:Y:S02]  /*65340*/  LDL R21, [R1+0x13f8] ;  /* 0x0013f80001157983 */ /* 0x000f240000100800 */
[----:B------:R-:W-:Y:S01]  /*65350*/  STL.S16 [R1], R20 ;  /* 0x0000001401007387 */ /* 0x000fe20000100600 */
[----:B------:R-:W5:Y:S01]  /*65360*/  LDL.LU R28, [R1+0x2048] ;  /* 0x00204800011c7983 */ /* 0x000f620000300800 */
[----:B------:R0:W-:Y:S03]  /*65370*/  STL [R1+0x2030], R3 ;  /* 0x0020300301007387 */ /* 0x0001e60000100800 */
[----:B0-----:R-:W5:Y:S01]  /*65380*/  LDL.LU R3, [R1+0x44c] ;  /* 0x00044c0001037983 */ /* 0x001f620000300800 */
[----:B------:R-:W2:Y:S02]  /*65390*/  LDL.LU R29, [R1+0x2044] ;  /* 0x00204400011d7983 */ /* 0x000ea40000300800 */
[----:B------:R-:W2:Y:S01]  /*653a0*/  LDL R23, [R1+0x1400] ;  /* 0x0014000001177983 */ /* 0x000ea20000100800 */
[----:B----4-:R-:W-:Y:S01]  /*653b0*/  ISETP.LT.AND P2, PT, R21, c[0x0][0x178], !P1 ;  /* 0x00005e0015007a0c */ /* 0x010fe20004f41270 */
[----:B------:R-:W-:Y:S01]  /*653c0*/  IMAD.WIDE R20, R24, 0x2, R14 ;  /* 0x0000000218147825 */ /* 0x000fe200078e020e */
[----:B-----5:R-:W-:-:S04]  /*653d0*/  PRMT R28, R3, 0x7632, R28 ;  /* 0x00007632031c7816 */ /* 0x020fc8000000001c */
[----:B------:R-:W-:Y:S01]  /*653e0*/  @P6 STG.E.U16 [R20.64], R3 ;  /* 0x0000000314006986 */ /* 0x000fe2000c10150a */
[----:B--2---:R-:W-:Y:S01]  /*653f0*/  ISETP.LT.AND P6, PT, R23, c[0x0][0x178], !P1 ;  /* 0x00005e0017007a0c */ /* 0x004fe20004fc1270 */
[----:B------:R-:W-:Y:S02]  /*65400*/  IMAD.WIDE R22, R24, 0x2, R12 ;  /* 0x0000000218167825 */ /* 0x000fe400078e020c */
[----:B------:R0:W-:Y:S04]  /*65410*/  STL [R1+0x2034], R28 ;  /* 0x0020341c01007387 */ /* 0x0001e80000100800 */
[----:B---3--:R1:W-:Y:S04]  /*65420*/  @P2 STG.E.U16 [R22.64], R0 ;  /* 0x0000000016002986 */ /* 0x0083e8000c10150a */
[----:B0-----:R-:W2:Y:S01]  /*65430*/  LDL.LU R28, [R1+0x40c] ;  /* 0x00040c00011c7983 */ /* 0x001ea20000300800 */
[----:B------:R-:W3:Y:S02]  /*65440*/  LDL R20, [R1+0x1404] ;  /* 0x0014040001147983 */ /* 0x000ee40000100800 */
[----:B------:R-:W4:Y:S02]  /*65450*/  LDL R21, [R1+0x1188] ;  /* 0x0011880001157983 */ /* 0x000f240000100800 */
[----:B------:R-:W5:Y:S01]  /*65460*/  LDL.LU.S16 R3, [R1] ;  /* 0x0000000001037983 */ /* 0x000f620000300600 */
[----:B-1----:R-:W2:Y:S01]  /*65470*/  LDL.LU R23, [R1+0x41c] ;  /* 0x00041c0001177983 */ /* 0x002ea20000300800 */
[----:B---3--:R-:W-:-:S02]  /*65480*/  ISETP.LT.AND P1, PT, R20, c[0x0][0x178], !P1 ;  /* 0x00005e0014007a0c */ /* 0x008fc40004f21270 */
[----:B----4-:R-:W-:Y:S01]  /*65490*/  ISETP.LT.AND P4, PT, R21, c[0x0][0x178], !P0 ;  /* 0x00005e0015007a0c */ /* 0x010fe20004781270 */
[----:B------:R-:W-:-:S05]  /*654a0*/  IMAD.WIDE R20, R24, 0x2, R10 ;  /* 0x0000000218147825 */ /* 0x000fca00078e020a */
[----:B--2---:R0:W-:Y:S01]  /*654b0*/  @P5 STG.E.U16 [R20.64], R23 ;  /* 0x0000001714005986 */ /* 0x0041e2000c10150a */
[----:B------:R-:W-:Y:S02]  /*654c0*/  ISETP.LT.AND P5, PT, R27, c[0x0][0x178], !P0 ;  /* 0x00005e001b007a0c */ /* 0x000fe400047a1270 */
[----:B------:R-:W2:Y:S02]  /*654d0*/  LDL.LU R27, [R1+0x2040] ;  /* 0x00204000011b7983 */ /* 0x000ea40000300800 */
[----:B0-----:R-:W-:-:S05]  /*654e0*/  IMAD.WIDE R20, R24, 0x2, R8 ;  /* 0x0000000218147825 */ /* 0x001fca00078e0208 */
[----:B--2---:R0:W-:Y:S04]  /*654f0*/  @P6 STG.E.U16 [R20.64], R27 ;  /* 0x0000001b14006986 */ /* 0x0041e8000c10150a */
[----:B0-----:R-:W2:Y:S01]  /*65500*/  LDL.LU R27, [R1+0x203c] ;  /* 0x00203c00011b7983 */ /* 0x001ea20000300800 */
[----:B------:R-:W-:Y:S01]  /*65510*/  PRMT R29, R0, 0x7632, R29 ;  /* 0x00007632001d7816 */ /* 0x000fe2000000001d */
[C---:B------:R-:W-:Y:S01]  /*65520*/  IADD3 R0, R24.reuse, c[0x0][0x198], RZ ;  /* 0x0000660018007a10 */ /* 0x040fe20007ffe0ff */
[----:B------:R-:W-:Y:S02]  /*65530*/  PRMT R2, R23, 0x7632, R2 ;  /* 0x0000763217027816 */ /* 0x000fe40000000002 */
[----:B------:R-:W-:Y:S01]  /*65540*/  ISETP.LT.AND P2, PT, R25, c[0x0][0x178], !P0 ;  /* 0x00005e0019007a0c */ /* 0x000fe20004741270 */
[----:B------:R-:W-:-:S04]  /*65550*/  IMAD.WIDE R22, R24, 0x2, R6 ;  /* 0x0000000218167825 */ /* 0x000fc800078e0206 */
[----:B------:R-:W-:Y:S01]  /*65560*/  IMAD.WIDE R24, R0, 0x2, R18 ;  /* 0x0000000200187825 */ /* 0x000fe200078e0212 */
[----:B------:R-:W3:Y:S04]  /*65570*/  LDL R20, [R1+0x13f8] ;  /* 0x0013f80001147983 */ /* 0x000ee80000100800 */
[----:B------:R-:W4:Y:S04]  /*65580*/  LDL R21, [R1+0x13fc] ;  /* 0x0013fc0001157983 */ /* 0x000f280000100800 */
[----:B------:R-:W-:Y:S01]  /*65590*/  @P1 STG.E.U16 [R22.64], R28 ;  /* 0x0000001c16001986 */ /* 0x000fe2000c10150a */
[----:B------:R0:W-:Y:S01]  /*655a0*/  @P4 STG.E.U16 [R24.64], R26 ;  /* 0x0000001a18004986 */ /* 0x0001e2000c10150a */
[----:B--2---:R-:W-:-:S02]  /*655b0*/  ISETP.LT.AND P6, PT, R27, c[0x0][0x178], !P0 ;  /* 0x00005e001b007a0c */ /* 0x004fc400047c1270 */
[----:B------:R-:W2:Y:S01]  /*655c0*/  LDL.LU R27, [R1+0x2038] ;  /* 0x00203800011b7983 */ /* 0x000ea20000300800 */
[----:B0-----:R-:W2:Y:S02]  /*655d0*/  LDL.LU R25, [R1+0x42c] ;  /* 0x00042c0001197983 */ /* 0x001ea40000300800 */
[----:B------:R0:W-:Y:S01]  /*655e0*/  STL [R1+0x202c], R14 ;  /* 0x00202c0e01007387 */ /* 0x0001e20000100800 */
[----:B---3--:R-:W-:Y:S02]  /*655f0*/  ISETP.LT.AND P4, PT, R20, c[0x0][0x178], !P0 ;  /* 0x00005e0014007a0c */ /* 0x008fe40004781270 */
[----:B----4-:R-:W-:Y:S01]  /*65600*/  ISETP.LT.AND P1, PT, R21, c[0x0][0x178], !P0 ;  /* 0x00005e0015007a0c */ /* 0x010fe20004721270 */
[----:B------:R-:W-:-:S05]  /*65610*/  IMAD.WIDE R20, R0, 0x2, R16 ;  /* 0x0000000200147825 */ /* 0x000fca00078e0210 */
[----:B-----5:R-:W-:Y:S01]  /*65620*/  @P2 STG.E.U16 [R20.64], R3 ;  /* 0x0000000314002986 */ /* 0x020fe2000c10150a */
[----:B--2---:R-:W-:Y:S01]  /*65630*/  PRMT R26, R25, 0x7632, R26 ;  /* 0x00007632191a7816 */ /* 0x004fe2000000001a */
[----:B------:R-:W-:Y:S02]  /*65640*/  IMAD.WIDE R24, R0, 0x2, R14 ;  /* 0x0000000200187825 */ /* 0x000fe400078e020e */
[----:B0-----:R-:W2:Y:S02]  /*65650*/  LDL R14, [R1+0x1188] ;  /* 0x00118800010e7983 */ /* 0x001ea40000100800 */
[----:B------:R0:W-:Y:S01]  /*65660*/  STL [R1+0x2028], R15 ;  /* 0x0020280f01007387 */ /* 0x0001e20000100800 */
[----:B------:R-:W-:Y:S01]  /*65670*/  PRMT R27, R28, 0x7632, R27 ;  /* 0x000076321c1b7816 */ /* 0x000fe2000000001b */
[----:B0-----:R-:W3:Y:S01]  /*65680*/  LDL R15, [R1+0x13e8] ;  /* 0x0013e800010f7983 */ /* 0x001ee20000100800 */
[----:B------:R-:W4:Y:S02]  /*65690*/  LDL.LU R28, [R1+0x2034] ;  /* 0x00203400011c7983 */ /* 0x000f240000300800 */
[----:B------:R-:W5:Y:S02]  /*656a0*/  LDL.LU R3, [R1+0x2030] ;  /* 0x0020300001037983 */ /* 0x000f640000300800 */
[----:B------:R-:W-:-:S04]  /*656b0*/  IMAD.WIDE R22, R0, 0x2, R4 ;  /* 0x0000000200167825 */ /* 0x000fc800078e0204 */
[----:B------:R-:W-:Y:S01]  /*656c0*/  IMAD.WIDE R20, R0, 0x2, R12 ;  /* 0x0000000200147825 */ /* 0x000fe200078e020c */
[----:B-----5:R0:W-:Y:S03]  /*656d0*/  @P5 STG.E.U16 [R22.64], R3 ;  /* 0x0000000316005986 */ /* 0x0201e6000c10150a */
[----:B----4-:R1:W-:Y:S02]  /*656e0*/  @P6 STG.E.U16 [R24.64], R28 ;  /* 0x0000001c18006986 */ /* 0x0103e4000c10150a */
[----:B------:R4:W-:Y:S01]  /*656f0*/  @P4 STG.E.U16 [R20.64], R29 ;  /* 0x0000001d14004986 */ /* 0x0009e2000c10150a */
[----:B--2---:R-:W-:Y:S02]  /*65700*/  ISETP.LT.AND P5, PT, R14, c[0x0][0x178], !P3 ;  /* 0x00005e000e007a0c */ /* 0x004fe40005fa1270 */
[----:B---3--:R-:W-:Y:S01]  /*65710*/  ISETP.LT.AND P4, PT, R15, c[0x0][0x178], !P3 ;  /* 0x00005e000f007a0c */ /* 0x008fe20005f81270 */
[----:B------:R-:W2:Y:S04]  /*65720*/  LDL R14, [R1+0x4ec] ;  /* 0x0004ec00010e7983 */ /* 0x000ea80000100800 */
[----:B------:R-:W3:Y:S01]  /*65730*/  LDL R15, [R1+0x13f8] ;  /* 0x0013f800010f7983 */ /* 0x000ee20000100800 */
[----:B0-----:R-:W-:-:S03]  /*65740*/  IMAD.WIDE R22, R0, 0x2, R10 ;  /* 0x0000000200167825 */ /* 0x001fc600078e020a */
[----:B------:R-:W5:Y:S04]  /*65750*/  LDL R3, [R1+0x1220] ;  /* 0x0012200001037983 */ /* 0x000f680000100800 */
[----:B-1----:R-:W2:Y:S04]  /*65760*/  LDL R28, [R1+0x1400] ;  /* 0x00140000011c7983 */ /* 0x002ea80000100800 */
[----:B------:R-:W2:Y:S04]  /*65770*/  LDL R24, [R1+0x1404] ;  /* 0x0014040001187983 */ /* 0x000ea80000100800 */
[----:B------:R-:W2:Y:S04]  /*65780*/  LDL R25, [R1+0x13ec] ;  /* 0x0013ec0001197983 */ /* 0x000ea80000100800 */
[----:B------:R0:W-:Y:S01]  /*65790*/  @P1 STG.E.U16 [R22.64], R2 ;  /* 0x0000000216001986 */ /* 0x0001e2000c10150a */
[----:B----4-:R-:W-:-:S04]  /*657a0*/  IMAD.WIDE R20, R0, 0x2, R8 ;  /* 0x0000000200147825 */ /* 0x010fc800078e0208 */
[----:B------:R1:W-:Y:S01]  /*657b0*/  STL [R1+0x2024], R9 ;  /* 0x0020240901007387 */ /* 0x0003e20000100800 */
[C---:B0-----:R-:W-:Y:S01]  /*657c0*/  IADD3 R2, R0.reuse, c[0x0][0x198], RZ ;  /* 0x0000660000027a10 */ /* 0x041fe20007ffe0ff */
[----:B-1----:R-:W4:Y:S01]  /*657d0*/  LDL.LU R9, [R1+0x4fc] ;  /* 0x0004fc0001097983 */ /* 0x002f220000300800 */
[----:B------:R-:W-:-:S04]  /*657e0*/  IMAD.WIDE R22, R0, 0x2, R6 ;  /* 0x0000000200167825 */ /* 0x000fc800078e0206 */
[----:B------:R-:W2:Y:S02]  /*657f0*/  LDL R0, [R1+0x1220] ;  /* 0x0012200001007983 */ /* 0x000ea40000100800 */
[----:B------:R-:W2:Y:S02]  /*65800*/  LDL.LU R29, [R1+0x49c] ;  /* 0x00049c00011d7983 */ /* 0x000ea40000300800 */
[----:B--2---:R0:W-:Y:S04]  /*65810*/  STL [R1+0x2020], R29 ;  /* 0x0020201d01007387 */ /* 0x0041e80000100800 */
[----:B0-----:R-:W2:Y:S01]  /*65820*/  LDL R29, [R1+0x13f0] ;  /* 0x0013f000011d7983 */ /* 0x001ea20000100800 */
[----:B------:R-:W-:Y:S01]  /*65830*/  ISETP.LT.AND P2, PT, R28, c[0x0][0x178], !P0 ;  /* 0x00005e001c007a0c */ /* 0x000fe20004741270 */
[----:B------:R-:W-:Y:S01]  /*65840*/  ISETP.LT.AND P0, PT, R24, c[0x0][0x178], !P0 ;  /* 0x00005e0018007a0c */ /* 0x000fe20004701270 */
[----:B-----5:R-:W-:-:S02]  /*65850*/  IADD3 R3, R3, 0x5b, RZ ;  /* 0x0000005b03037810 */ /* 0x020fc40007ffe0ff */
[----:B------:R-:W-:Y:S01]  /*65860*/  ISETP.LT.AND P6, PT, R25, c[0x0][0x178], !P3 ;  /* 0x00005e0019007a0c */ /* 0x000fe20005fc1270 */
[C---:B------:R-:W-:Y:S01]  /*65870*/  IMAD.WIDE R24, R2.reuse, 0x2, R18 ;  /* 0x0000000202187825 */ /* 0x040fe200078e0212 */
[----:B------:R-:W5:Y:S01]  /*65880*/  LDL.LU R28, [R1+0x48c] ;  /* 0x00048c00011c7983 */ /* 0x000f620000300800 */
[----:B------:R-:W-:Y:S02]  /*65890*/  ISETP.GE.AND P1, PT, R3, c[0x0][0x17c], PT ;  /* 0x00005f0003007a0c */ /* 0x000fe40003f26270 */
[----:B------:R0:W-:Y:S04]  /*658a0*/  STL [R1+0x2018], R3 ;  /* 0x0020180301007387 */ /* 0x0001e80000100800 */
[----:B------:R-:W-:Y:S01]  /*658b0*/  @P2 STG.E.U16 [R20.64], R26 ;  /* 0x0000001a14002986 */ /* 0x000fe2000c10150a */
[----:B------:R1:W-:Y:S02]  /*658c0*/  @P0 STG.E.U16 [R22.64], R27 ;  /* 0x0000001b16000986 */ /* 0x0003e4000c10150a */
[----:B----4-:R4:W-:Y:S01]  /*658d0*/  @P5 STG.E.U16 [R24.64], R9 ;  /* 0x0000000918005986 */ /* 0x0109e2000c10150a */
[----:B0-----:R-:W3:Y:S04]  /*658e0*/  LDL.LU R3, [R1+0x4cc] ;  /* 0x0004cc0001037983 */ /* 0x001ee80000300800 */
[----:B-1----:R-:W5:Y:S04]  /*658f0*/  LDL R27, [R1+0x13ec] ;  /* 0x0013ec00011b7983 */ /* 0x002f680000100800 */
[----:B----4-:R-:W4:Y:S04]  /*65900*/  LDL R24, [R1+0x1400] ;  /* 0x0014000001187983 */ /* 0x010f280000100800 */
[----:B------:R-:W4:Y:S01]  /*65910*/  LDL R25, [R1+0x1404] ;  /* 0x0014040001197983 */ /* 0x000f220000100800 */
[----:B------:R-:W-:Y:S01]  /*65920*/  IMAD.WIDE R22, R2, 0x2, R4 ;  /* 0x0000000202167825 */ /* 0x000fe200078e0204 */
[----:B--2---:R-:W-:-:S02]  /*65930*/  ISETP.LT.AND P0, PT, R29, c[0x0][0x178], !P3 ;  /* 0x00005e001d007a0c */ /* 0x004fc40005f01270 */
[----:B------:R-:W2:Y:S01]  /*65940*/  LDL R29, [R1+0x13e8] ;  /* 0x0013e800011d7983 */ /* 0x000ea20000100800 */
[----:B------:R0:W-:Y:S03]  /*65950*/  STL [R1+0x201c], R4 ;  /* 0x00201c0401007387 */ /* 0x0001e60000100800 */
[----:B0-----:R-:W2:Y:S01]  /*65960*/  LDL.LU R4, [R1+0x4dc] ;  /* 0x0004dc0001047983 */ /* 0x001ea20000300800 */
[----:B------:R-:W-:-:S04]  /*65970*/  IMAD.WIDE R20, R2, 0x2, R16 ;  /* 0x0000000202147825 */ /* 0x000fc800078e0210 */
[----:B------:R0:W-:Y:S01]  /*65980*/  STL [R1+0x2014], R5 ;  /* 0x0020140501007387 */ /* 0x0001e20000100800 */
[----:B------:R1:W-:Y:S01]  /*65990*/  @P4 STG.E.U16 [R20.64], R14 ;  /* 0x0000000e14004986 */ /* 0x0003e2000c10150a */
[----:B---3--:R-:W-:-:S03]  /*659a0*/  ISETP.LT.AND P4, PT, R15, c[0x0][0x178], !P3 ;  /* 0x00005e000f007a0c */ /* 0x008fc60005f81270 */
[----:B0-----:R-:W3:Y:S04]  /*659b0*/  LDL.LU R5, [R1+0x4bc] ;  /* 0x0004bc0001057983 */ /* 0x001ee80000300800 */
[----:B-1----:R-:W3:Y:S01]  /*659c0*/  LDL.LU R14, [R1+0x202c] ;  /* 0x00202c00010e7983 */ /* 0x002ee20000300800 */
[----:B------:R-:W3:Y:S02]  /*659d0*/  LDL R20, [R1+0x13fc] ;  /* 0x0013fc0001147983 */ /* 0x000ee40000100800 */
[----:B------:R-:W3:Y:S02]  /*659e0*/  LDL R21, [R1+0x1220] ;  /* 0x0012200001157983 */ /* 0x000ee40000100800 */
[----:B------:R-:W4:Y:S01]  /*659f0*/  LDL.LU R15, [R1+0x2028] ;  /* 0x00202800010f7983 */ /* 0x000f220000300800 */
[----:B------:R-:W-:Y:S04]  /*65a00*/  STL [R1+0x200c], R12 ;  /* 0x00200c0c01007387 */ /* 0x000fe80000100800 */
[----:B--2---:R0:W-:Y:S02]  /*65a10*/  @P6 STG.E.U16 [R22.64], R4 ;  /* 0x0000000416006986 */ /* 0x0041e4000c10150a */
[----:B0-----:R-:W-:-:S02]  /*65a20*/  IMAD.WIDE R22, R2, 0x2, R12 ;  /* 0x0000000202167825 */ /* 0x001fc400078e020c */
[----:B------:R-:W2:Y:S01]  /*65a30*/  LDL R12, [R1+0x13fc] ;  /* 0x0013fc00010c7983 */ /* 0x000ea20000100800 */
[----:B------:R-:W-:-:S04]  /*65a40*/  IADD3 R0, R0, 0x5c, RZ ;  /* 0x0000005c00007810 */ /* 0x000fc80007ffe0ff */
[----:B------:R-:W-:Y:S02]  /*65a50*/  ISETP.GE.AND P2, PT, R0, c[0x0][0x17c], PT ;  /* 0x00005f0000007a0c */ /* 0x000fe40003f46270 */
[----:B---3--:R-:W-:Y:S01]  /*65a60*/  ISETP.LT.AND P5, PT, R20, c[0x0][0x178], !P3 ;  /* 0x00005e0014007a0c */ /* 0x008fe20005fa1270 */
[----:B------:R-:W-:Y:S02]  /*65a70*/  IADD3 R0, R21, 0x5d, RZ ;  /* 0x0000005d15007810 */ /* 0x000fe40007ffe0ff */
[----:B----4-:R-:W-:-:S05]  /*65a80*/  IMAD.WIDE R20, R2, 0x2, R14 ;  /* 0x0000000202147825 */ /* 0x010fca00078e020e */
[----:B------:R0:W-:Y:S01]  /*65a90*/  @P0 STG.E.U16 [R20.64], R3 ;  /* 0x0000000314000986 */ /* 0x0001e2000c10150a */
[----:B------:R-:W-:Y:S01]  /*65aa0*/  ISETP.GE.AND P0, PT, R0, c[0x0][0x17c], PT ;  /* 0x00005f0000007a0c */ /* 0x000fe20003f06270 */
[----:B------:R-:W-:Y:S01]  /*65ab0*/  @P4 STG.E.U16 [R22.64], R5 ;  /* 0x0000000516004986 */ /* 0x000fe2000c10150a */
[----:B------:R-:W-:Y:S02]  /*65ac0*/  ISETP.LT.AND P4, PT, R29, c[0x0][0x178], !P1 ;  /* 0x00005e001d007a0c */ /* 0x000fe40004f81270 */
[----:B0-----:R-:W-:Y:S01]  /*65ad0*/  PRMT R20, R9, 0x7632, R20 ;  /* 0x0000763209147816 */ /* 0x001fe20000000014 */
[----:B--2---:R0:W-:Y:S04]  /*65ae0*/  STL [R1+0x2010], R12 ;  /* 0x0020100c01007387 */ /* 0x0041e80000100800 */
[----:B0-----:R-:W2:Y:S01]  /*65af0*/  LDL R12, [R1+0x13f8] ;  /* 0x0013f800010c7983 */ /* 0x001ea20000100800 */
[----:B------:R0:W-:Y:S03]  /*65b00*/  STL [R1+0x2008], R13 ;  /* 0x0020080d01007387 */ /* 0x0001e60000100800 */
[----:B0-----:R-:W3:Y:S01]  /*65b10*/  LDL.LU R13, [R1+0x4ac] ;  /* 0x0004ac00010d7983 */ /* 0x001ee20000300800 */
[----:B------:R-:W4:Y:S02]  /*65b20*/  LDL.LU R0, [R1+0x4ec] ;  /* 0x0004ec0001007983 */ /* 0x000f240000300800 */
[----:B------:R-:W2:Y:S02]  /*65b30*/  LDL.LU R9, [R1+0x2024] ;  /* 0x0020240001097983 */ /* 0x000ea40000300800 */
[----:B------:R-:W2:Y:S01]  /*65b40*/  LDL R23, [R1+0x1188] ;  /* 0x0011880001177983 */ /* 0x000ea20000100800 */
[----:B------:R-:W4:Y:S01]  /*65b50*/  LDL.LU R29, [R1+0x2020] ;  /* 0x00202000011d7983 */ /* 0x000f220000300800 */
[----:B------:R-:W-:Y:S01]  /*65b60*/  ISETP.LT.AND P6, PT, R24, c[0x0][0x178], !P3 ;  /* 0x00005e0018007a0c */ /* 0x000fe20005fc1270 */
[----:B------:R-:W-:-:S02]  /*65b70*/  ISETP.LT.AND P3, PT, R25, c[0x0][0x178], !P3 ;  /* 0x00005e0019007a0c */ /* 0x000fc40005f61270 */
[----:B------:R-:W-:Y:S01]  /*65b80*/  IMAD.WIDE R24, R2, 0x2, R10 ;  /* 0x0000000202187825 */ /* 0x000fe200078e020a */
[----:B------:R-:W-:-:S04]  /*65b90*/  PRMT R21, R3, 0x7632, R21 ;  /* 0x0000763203157816 */ /* 0x000fc80000000015 */
[----:B---3--:R0:W-:Y:S01]  /*65ba0*/  @P5 STG.E.U16 [R24.64], R13 ;  /* 0x0000000d18005986 */ /* 0x0081e2000c10150a */
[----:B--2---:R-:W-:Y:S01]  /*65bb0*/  ISETP.LT.AND P5, PT, R23, c[0x0][0x178], !P1 ;  /* 0x00005e0017007a0c */ /* 0x004fe20004fa1270 */
[----:B------:R-:W-:Y:S01]  /*65bc0*/  IMAD.WIDE R22, R2, 0x2, R8 ;  /* 0x0000000202167825 */ /* 0x000fe200078e0208 */
[----:B----4-:R-:W-:-:S04]  /*65bd0*/  PRMT R26, R0, 0x7632, R26 ;  /* 0x00007632001a7816 */ /* 0x010fc8000000001a */
[----:B------:R1:W-:Y:S01]  /*65be0*/  @P6 STG.E.U16 [R22.64], R29 ;  /* 0x0000001d16006986 */ /* 0x0003e2000c10150a */
[C---:B------:R-:W-:Y:S01]  /*65bf0*/  IADD3 R0, R2.reuse, c[0x0][0x198], RZ ;  /* 0x0000660002007a10 */ /* 0x040fe20007ffe0ff */
[----:B0-----:R-:W-:Y:S01]  /*65c00*/  IMAD.WIDE R24, R2, 0x2, R6 ;  /* 0x0000000202187825 */ /* 0x001fe200078e0206 */
[----:B------:R-:W-:Y:S01]  /*65c10*/  PRMT R2, R4, 0x7632, R2 ;  /* 0x0000763204027816 */ /* 0x000fe20000000002 */
[----:B-1----:R-:W2:Y:S02]  /*65c20*/  LDL R23, [R1+0x13f0] ;  /* 0x0013f00001177983 */ /* 0x002ea40000100800 */
[----:B------:R-:W3:Y:S02]  /*65c30*/  LDL.LU R4, [R1+0x201c] ;  /* 0x00201c0001047983 */ /* 0x000ee40000300800 */
[----:B------:R-:W4:Y:S01]  /*65c40*/  LDL.LU R3, [R1+0x2018] ;  /* 0x0020180001037983 */ /* 0x000f220000300800 */
[----:B-----5:R0:W-:Y:S02]  /*65c50*/  @P3 STG.E.U16 [R24.64], R28 ;  /* 0x0000001c18003986 */ /* 0x0201e4000c10150a */
[----:B0-----:R-:W-:Y:S01]  /*65c60*/  IMAD.WIDE R24, R0, 0x2, R16 ;  /* 0x0000000200187825 */ /* 0x001fe200078e0210 */
[----:B--2---:R-:W-:-:S03]  /*65c70*/  ISETP.LT.AND P6, PT, R23, c[0x0][0x178], !P1 ;  /* 0x00005e0017007a0c */ /* 0x004fc60004fc1270 */
[----:B------:R-:W-:Y:S01]  /*65c80*/  IMAD.WIDE R22, R0, 0x2, R18 ;  /* 0x0000000200167825 */ /* 0x000fe200078e0212 */
[----:B----4-:R-:W-:Y:S02]  /*65c90*/  PRMT R3, R5, 0x7632, R3 ;  /* 0x0000763205037816 */ /* 0x010fe40000000003 */
[----:B------:R-:W3:Y:S04]  /*65ca0*/  LDL.LU R5, [R1+0x2014] ;  /* 0x0020140001057983 */ /* 0x000ee80000300800 */
[----:B------:R-:W-:Y:S01]  /*65cb0*/  @P5 STG.E.U16 [R22.64], R20 ;  /* 0x0000001416005986 */ /* 0x000fe2000c10150a */
[----:B------:R0:W-:Y:S02]  /*65cc0*/  @P4 STG.E.U16 [R24.64], R26 ;  /* 0x0000001a18004986 */ /* 0x0001e4000c10150a */
[----:B------:R1:W-:Y:S01]  /*65cd0*/  STL [R1+0x2004], R15 ;  /* 0x0020040f01007387 */ /* 0x0003e20000100800 */
[----:B------:R-:W-:Y:S01]  /*65ce0*/  ISETP.LT.AND P4, PT, R12, c[0x0][0x178], !P1 ;  /* 0x00005e000c007a0c */ /* 0x000fe20004f81270 */
[----:B0-----:R-:W-:-:S02]  /*65cf0*/  IMAD.WIDE R24, R0, 0x2, R14 ;  /* 0x0000000200187825 */ /* 0x001fc400078e020e */
[----:B-1----:R-:W2:Y:S02]  /*65d00*/  LDL R15, [R1+0x1188] ;  /* 0x00118800010f7983 */ /* 0x002ea40000100800 */
[----:B------:R-:W4:Y:S01]  /*65d10*/  LDL.LU R12, [R1+0x2010] ;  /* 0x00201000010c7983 */ /* 0x000f220000300800 */
[----:B------:R-:W-:Y:S02]  /*65d20*/  ISETP.LT.AND P3, PT, R27, c[0x0][0x178], !P1 ;  /* 0x00005e001b007a0c */ /* 0x000fe40004f61270 */
[----:B------:R-:W-:Y:S01]  /*65d30*/  PRMT R20, R13, 0x7632, R20 ;  /* 0x000076320d147816 */ /* 0x000fe20000000014 */
[----:B---3--:R-:W-:-:S10]  /*65d40*/  IMAD.WIDE R22, R0, 0x2, R4 ;  /* 0x0000000200167825 */ /* 0x008fd400078e0204 */
[----:B------:R0:W-:Y:S01]  /*65d50*/  @P3 STG.E.U16 [R22.64], R2 ;  /* 0x0000000216003986 */ /* 0x0001e2000c10150a */
[----:B------:R1:W-:Y:S01]  /*65d60*/  @P6 STG.E.U16 [R24.64], R21 ;  /* 0x0000001518006986 */ /* 0x0003e2000c10150a */
[----:B----4-:R-:W-:Y:S02]  /*65d70*/  ISETP.LT.AND P5, PT, R12, c[0x0][0x178], !P1 ;  /* 0x00005e000c007a0c */ /* 0x010fe40004fa1270 */
[----:B------:R-:W3:Y:S01]  /*65d80*/  LDL.LU R12, [R1+0x200c] ;  /* 0x00200c00010c7983 */ /* 0x000ee20000300800 */
[----:B------:R-:W3:Y:S02]  /*65d90*/  LDL.LU R13, [R1+0x2008] ;  /* 0x00200800010d7983 */ /* 0x000ee40000300800 */
[----:B0-----:R-:W4:Y:S02]  /*65da0*/  LDL R22, [R1+0x1400] ;  /* 0x0014000001167983 */ /* 0x001f240000100800 */
[----:B------:R-:W5:Y:S01]  /*65db0*/  LDL R23, [R1+0x1404] ;  /* 0x0014040001177983 */ /* 0x000f620000100800 */
[----:B--2---:R-:W-:-:S02]  /*65dc0*/  ISETP.LT.AND P6, PT, R15, c[0x0][0x178], !P2 ;  /* 0x00005e000f007a0c */ /* 0x004fc400057c1270 */
[----:B------:R-:W2:Y:S01]  /*65dd0*/  LDL.LU R15, [R1+0x56c] ;  /* 0x00056c00010f7983 */ /* 0x000ea20000300800 */
[----:B------:R-:W-:Y:S02]  /*65de0*/  STL [R1+0x2000], R10 ;  /* 0x0020000a01007387 */ /* 0x000fe40000100800 */
[----:B-1----:R-:W-:-:S04]  /*65df0*/  IMAD.WIDE R24, R0, 0x2, R10 ;  /* 0x0000000200187825 */ /* 0x002fc800078e020a */
[----:B------:R0:W-:Y:S02]  /*65e00*/  STL [R1+0x1ffc], R11 ;  /* 0x001ffc0b01007387 */ /* 0x0001e40000100800 */
[----:B0-----:R-:W2:Y:S01]  /*65e10*/  LDL R11, [R1+0x13e8] ;  /* 0x0013e800010b7983 */ /* 0x001ea20000100800 */
[----:B------:R-:W-:Y:S01]  /*65e20*/  PRMT R26, R29, 0x7632, R26 ;  /* 0x000076321d1a7816 */ /* 0x000fe2000000001a */
[----:B------:R-:W2:Y:S01]  /*65e30*/  LDL.LU R10, [R1+0x55c] ;  /* 0x00055c00010a7983 */ /* 0x000ea20000300800 */
[----:B------:R-:W-:Y:S02]  /*65e40*/  IADD3 R2, R0, c[0x0][0x198], RZ ;  /* 0x0000660000027a10 */ /* 0x000fe40007ffe0ff */
[----:B----4-:R-:W-:Y:S01]  /*65e50*/  ISETP.LT.AND P3, PT, R22, c[0x0][0x178], !P1 ;  /* 0x00005e0016007a0c */ /* 0x010fe20004f61270 */
[----:B-----5:R-:W-:Y:S02]  /*65e60*/  ISETP.LT.AND P1, PT, R23, c[0x0][0x178], !P1 ;  /* 0x00005e0017007a0c */ /* 0x020fe40004f21270 */
[----:B---3--:R-:W-:-:S05]  /*65e70*/  IMAD.WIDE R22, R0, 0x2, R12 ;  /* 0x0000000200167825 */ /* 0x008fca00078e020c */
[----:B------:R0:W-:Y:S01]  /*65e80*/  @P4 STG.E.U16 [R22.64], R3 ;  /* 0x0000000316004986 */ /* 0x0001e2000c10150a */
[----:B------:R1:W-:Y:S02]  /*65e90*/  @P5 STG.E.U16 [R24.64], R20 ;  /* 0x0000001418005986 */ /* 0x0003e4000c10150a */
[----:B0-----:R-:W-:-:S04]  /*65ea0*/  IMAD.WIDE R22, R0, 0x2, R8 ;  /* 0x0000000200167825 */ /* 0x001fc800078e0208 */
[----:B-1----:R-:W-:Y:S01]  /*65eb0*/  IMAD.WIDE R24, R0, 0x2, R6 ;  /* 0x0000000200187825 */ /* 0x002fe200078e0206 */
[----:B------:R-:W3:Y:S04]  /*65ec0*/  LDL R20, [R1+0x13f8] ;  /* 0x0013f80001147983 */ /* 0x000ee80000100800 */
[----:B------:R-:W4:Y:S01]  /*65ed0*/  LDL R0, [R1+0x1220] ;  /* 0x0012200001007983 */ /* 0x000f220000100800 */
[----:B--2---:R-:W-:Y:S02]  /*65ee0*/  ISETP.LT.AND P5, PT, R11, c[0x0][0x178], !P2 ;  /* 0x00005e000b007a0c */ /* 0x004fe400057a1270 */
[----:B------:R-:W2:Y:S01]  /*65ef0*/  LDL.LU R11, [R1+0x54c] ;  /* 0x00054c00010b7983 */ /* 0x000ea20000300800 */
[----:B------:R0:W-:Y:S04]  /*65f00*/  @P3 STG.E.U16 [R22.64], R26 ;  /* 0x0000001a16003986 */ /* 0x0001e8000c10150a */
[----:B0-----:R-:W5:Y:S04]  /*65f10*/  LDL R22, [R1+0x57c] ;  /* 0x00057c0001167983 */ /* 0x001f680000100800 */
[----:B------:R-:W2:Y:S01]  /*65f20*/  LDL R23, [R1+0x13f0] ;  /* 0x0013f00001177983 */ /* 0x000ea20000100800 */
[----:B------:R-:W-:Y:S01]  /*65f30*/  PRMT R21, R28, 0x7632, R21 ;  /* 0x000076321c157816 */ /* 0x000fe20000000015 */
[----:B------:R-:W-:-:S04]  /*65f40*/  IMAD.WIDE R28, R2, 0x2, R18 ;  /* 0x00000002021c7825 */ /* 0x000fc800078e0212 */
[----:B------:R-:W3:Y:S01]  /*65f50*/  LDL.LU R26, [R1+0x52c] ;  /* 0x00052c00011a7983 */ /* 0x000ee20000300800 */
[----:B------:R-:W-:Y:S04]  /*65f60*/  @P1 STG.E.U16 [R24.64], R21 ;  /* 0x0000001518001986 */ /* 0x000fe8000c10150a */
[----:B------:R-:W-:Y:S04]  /*65f70*/  STL [R1+0x1ff4], R4 ;  /* 0x001ff40401007387 */ /* 0x000fe80000100800 */
[----:B-----5:R0:W-:Y:S01]  /*65f80*/  @P6 STG.E.U16 [R28.64], R22 ;  /* 0x000000161c006986 */ /* 0x0201e2000c10150a */
[----:B--2---:R-:W-:Y:S01]  /*65f90*/  ISETP.LT.AND P6, PT, R23, c[0x0][0x178], !P2 ;  /* 0x00005e0017007a0c */ /* 0x004fe200057c1270 */
[----:B0-----:R-:W-:-:S02]  /*65fa0*/  IMAD.WIDE R22, R2, 0x2, R4 ;  /* 0x0000000202167825 */ /* 0x001fc400078e0204 */
[----:B------:R-:W2:Y:S02]  /*65fb0*/  LDL.LU R4, [R1+0x53c] ;  /* 0x00053c0001047983 */ /* 0x000ea40000300800 */
[----:B------:R0:W-:Y:S02]  /*65fc0*/  STL [R1+0x1ff0], R5 ;  /* 0x001ff00501007387 */ /* 0x0001e40000100800 */
[----:B0-----:R-:W5:Y:S01]  /*65fd0*/  LDL.LU R5, [R1+0x57c] ;  /* 0x00057c0001057983 */ /* 0x001f620000300800 */
[----:B----4-:R-:W-:Y:S02]  /*65fe0*/  IADD3 R0, R0, 0x5e, RZ ;  /* 0x0000005e00007810 */ /* 0x010fe40007ffe0ff */
[----:B---3--:R-:W-:Y:S01]  /*65ff0*/  ISETP.LT.AND P3, PT, R20, c[0x0][0x178], !P2 ;  /* 0x00005e0014007a0c */ /* 0x008fe20005761270 */
[----:B------:R-:W-:Y:S01]  /*66000*/  IMAD.WIDE R20, R2, 0x2, R16 ;  /* 0x0000000202147825 */ /* 0x000fe200078e0210 */
[----:B------:R-:W-:Y:S02]  /*66010*/  ISETP.GE.AND P1, PT, R0, c[0x0][0x17c], PT ;  /* 0x00005f0000007a0c */ /* 0x000fe40003f26270 */
[----:B------:R-:W3:Y:S01]  /*66020*/  LDL R0, [R1+0x13e8] ;  /* 0x0013e80001007983 */ /* 0x000ee20000100800 */
[----:B------:R-:W-:-:S03]  /*66030*/  PRMT R25, R15, 0x7632, R25 ;  /* 0x000076320f197816 */ /* 0x000fc60000000019 */
[----:B------:R-:W-:Y:S01]  /*66040*/  @P5 STG.E.U16 [R20.64], R15 ;  /* 0x0000000f14005986 */ /* 0x000fe2000c10150a */
[----:B-----5:R-:W-:-:S05]  /*66050*/  PRMT R3, R5, 0x7632, R3 ;  /* 0x0000763205037816 */ /* 0x020fca0000000003 */
[----:B------:R0:W-:Y:S01]  /*66060*/  STL [R1+0x1ff8], R3 ;  /* 0x001ff80301007387 */ /* 0x0001e20000100800 */
[----:B------:R-:W4:Y:S03]  /*66070*/  LDL R5, [R1+0x50c] ;  /* 0x00050c0001057983 */ /* 0x000f260000100800 */
[----:B0-----:R-:W5:Y:S01]  /*66080*/  LDL R3, [R1+0x13f0] ;  /* 0x0013f00001037983 */ /* 0x001f620000100800 */
[----:B------:R-:W2:Y:S02]  /*66090*/  LDL.LU R15, [R1+0x2004] ;  /* 0x00200400010f7983 */ /* 0x000ea40000300800 */
[----:B------:R-:W2:Y:S01]  /*660a0*/  LDL R21, [R1+0x13fc] ;  /* 0x0013fc0001157983 */ /* 0x000ea20000100800 */
[----:B------:R-:W-:Y:S01]  /*660b0*/  ISETP.LT.AND P4, PT, R27, c[0x0][0x178], !P2 ;  /* 0x00005e001b007a0c */ /* 0x000fe20005781270 */
[----:B------:R-:W-:Y:S01]  /*660c0*/  STL [R1+0x1fec], R12 ;  /* 0x001fec0c01007387 */ /* 0x000fe20000100800 */
[----:B------:R-:W-:-:S02]  /*660d0*/  PRMT R28, R10, 0x7632, R28 ;  /* 0x000076320a1c7816 */ /* 0x000fc4000000001c */
[----:B------:R-:W-:-:S09]  /*660e0*/  PRMT R24, R11, 0x7632, R24 ;  /* 0x000076320b187816 */ /* 0x000fd20000000018 */
[----:B------:R0:W-:Y:S02]  /*660f0*/  @P4 STG.E.U16 [R22.64], R10 ;  /* 0x0000000a16004986 */ /* 0x0001e4000c10150a */
[C---:B0-----:R-:W-:Y:S02]  /*66100*/  IMAD.WIDE R22, R2.reuse, 0x2, R12 ;  /* 0x0000000202167825 */ /* 0x041fe400078e020c */
[----:B------:R-:W3:Y:S02]  /*66110*/  LDL R12, [R1+0x1400] ;  /* 0x00140000010c7983 */ /* 0x000ee40000100800 */
[----:B------:R0:W-:Y:S02]  /*66120*/  STL [R1+0x1fe8], R13 ;  /* 0x001fe80d01007387 */ /* 0x0001e40000100800 */
[----:B0-----:R-:W4:Y:S01]  /*66130*/  LDL.LU R13, [R1+0x51c] ;  /* 0x00051c00010d7983 */ /* 0x001f220000300800 */
[----:B------:R-:W4:Y:S01]  /*66140*/  LDL.LU R10, [R1+0x2000] ;  /* 0x00200000010a7983 */ /* 0x000f220000300800 */
[----:B--2---:R-:W-:Y:S01]  /*66150*/  ISETP.LT.AND P5, PT, R21, c[0x0][0x178], !P2 ;  /* 0x00005e0015007a0c */ /* 0x004fe200057a1270 */
[----:B------:R-:W-:-:S05]  /*66160*/  IMAD.WIDE R20, R2, 0x2, R14 ;  /* 0x0000000202147825 */ /* 0x000fca00078e020e */
[----:B------:R0:W-:Y:S04]  /*66170*/  @P6 STG.E.U16 [R20.64], R11 ;  /* 0x0000000b14006986 */ /* 0x0001e8000c10150a */
[----:B0-----:R-:W4:Y:S01]  /*66180*/  LDL.LU R11, [R1+0x1ffc] ;  /* 0x001ffc00010b7983 */ /* 0x001f220000300800 */
[----:B------:R-:W2:Y:S02]  /*66190*/  LDL R20, [R1+0x1404] ;  /* 0x0014040001147983 */ /* 0x000ea40000100800 */
[----:B------:R-:W4:Y:S02]  /*661a0*/  LDL R21, [R1+0x1188] ;  /* 0x0011880001157983 */ /* 0x000f240000100800 */
[----:B------:R0:W-:Y:S01]  /*661b0*/  @P3 STG.E.U16 [R22.64], R26 ;  /* 0x0000001a16003986 */ /* 0x0001e2000c10150a */
[----:B---3--:R-:W-:Y:S01]  /*661c0*/  ISETP.LT.AND P4, PT, R12, c[0x0][0x178], !P2 ;  /* 0x00005e000c007a0c */ /* 0x008fe20005781270 */
[----:B0-----:R-:W-:Y:S01]  /*661d0*/  IMAD.WIDE R22, R2, 0x2, R8 ;  /* 0x0000000202167825 */ /* 0x001fe200078e0208 */
[----:B--2---:R-:W-:-:S02]  /*661e0*/  ISETP.LT.AND P2, PT, R20, c[0x0][0x178], !P2 ;  /* 0x00005e0014007a0c */ /* 0x004fc40005741270 */
[----:B----4-:R-:W-:Y:S01]  /*661f0*/  ISETP.LT.AND P6, PT, R21, c[0x0][0x178], !P0 ;  /* 0x00005e0015007a0c */ /* 0x010fe200047c1270 */
[----:B------:R-:W-:-:S05]  /*66200*/  IMAD.WIDE R20, R2, 0x2, R10 ;  /* 0x0000000202147825 */ /* 0x000fca00078e020a */
[----:B------:R0:W-:Y:S03]  /*66210*/  @P5 STG.E.U16 [R20.64], R4 ;  /* 0x0000000414005986 */ /* 0x0001e6000c10150a */
[----:B------:R1:W-:Y:S01]  /*66220*/  @P4 STG.E.U16 [R22.64], R13 ;  /* 0x0000000d16004986 */ /* 0x0003e2000c10150a */
[----:B-----5:R-:W-:Y:S02]  /*66230*/  ISETP.LT.AND P4, PT, R3, c[0x0][0x178], !P0 ;  /* 0x00005e0003007a0c */ /* 0x020fe40004781270 */
[----:B------:R-:W2:Y:S01]  /*66240*/  LDL.LU R3, [R1+0x1ff8] ;  /* 0x001ff80001037983 */ /* 0x000ea20000300800 */
[----:B------:R-:W-:Y:S01]  /*66250*/  ISETP.LT.AND P3, PT, R0, c[0x0][0x178], !P0 ;  /* 0x00005e0000007a0c */ /* 0x000fe20004761270 */
[----:B------:R-:W-:Y:S01]  /*66260*/  IADD3 R0, R2, c[0x0][0x198], RZ ;  /* 0x0000660002007a10 */ /* 0x000fe20007ffe0ff */
[----:B------:R-:W-:Y:S02]  /*66270*/  PRMT R29, R26, 0x7632, R29 ;  /* 0x000076321a1d7816 */ /* 0x000fe4000000001d */
[----:B------:R-:W-:Y:S01]  /*66280*/  ISETP.LT.AND P5, PT, R27, c[0x0][0x178], !P0 ;  /* 0x00005e001b007a0c */ /* 0x000fe200047a1270 */
[----:B0-----:R-:W-:-:S04]  /*66290*/  IMAD.WIDE R20, R2, 0x2, R6 ;  /* 0x0000000202147825 */ /* 0x001fc800078e0206 */
[----:B-1----:R-:W-:-:S04]  /*662a0*/  IMAD.WIDE R22, R0, 0x2, R18 ;  /* 0x0000000200167825 */ /* 0x002fc800078e0212 */
[----:B------:R-:W-:Y:S01]  /*662b0*/  IMAD.WIDE R26, R0, 0x2, R16 ;  /* 0x00000002001a7825 */ /* 0x000fe200078e0210 */
[----:B------:R-:W-:Y:S02]  /*662c0*/  PRMT R2, R4, 0x7632, R2 ;  /* 0x0000763204027816 */ /* 0x000fe40000000002 */
[----:B------:R-:W3:Y:S04]  /*662d0*/  LDL.LU R4, [R1+0x1ff4] ;  /* 0x001ff40001047983 */ /* 0x000ee80000300800 */
[----:B------:R0:W-:Y:S04]  /*662e0*/  @P2 STG.E.U16 [R20.64], R5 ;  /* 0x0000000514002986 */ /* 0x0001e8000c10150a */
[----:B0-----:R-:W3:Y:S01]  /*662f0*/  LDL.LU R5, [R1+0x1ff0] ;  /* 0x001ff00001057983 */ /* 0x001ee20000300800 */
[----:B------:R-:W4:Y:S02]  /*66300*/  LDL R20, [R1+0x13f8] ;  /* 0x0013f80001147983 */ /* 0x000f240000100800 */
[----:B------:R-:W5:Y:S01]  /*66310*/  LDL R21, [R1+0x13fc] ;  /* 0x0013fc0001157983 */ /* 0x000f620000100800 */
[----:B--2---:R-:W-:Y:S01]  /*66320*/  @P6 STG.E.U16 [R22.64], R3 ;  /* 0x0000000316006986 */ /* 0x004fe2000c10150a */
[----:B------:R0:W-:Y:S03]  /*66330*/  @P3 STG.E.U16 [R26.64], R25 ;  /* 0x000000191a003986 */ /* 0x0001e6000c10150a */
[----:B0-----:R-:W2:Y:S01]  /*66340*/  LDL.LU R27, [R1+0x50c] ;  /* 0x00050c00011b7983 */ /* 0x001ea20000300800 */
[----:B------:R-:W3:Y:S01]  /*66350*/  LDL R25, [R1+0x1404] ;  /* 0x0014040001197983 */ /* 0x000ee20000100800 */
[----:B------:R-:W-:-:S02]  /*66360*/  ISETP.LT.AND P3, PT, R12, c[0x0][0x178], !P0 ;  /* 0x00005e000c007a0c */ /* 0x000fc40004761270 */
[----:B------:R-:W-:Y:S01]  /*66370*/  PRMT R3, R13, 0x7632, R3 ;  /* 0x000076320d037816 */ /* 0x000fe20000000003 */
[----:B------:R-:W3:Y:S01]  /*66380*/  LDL.LU R12, [R1+0x1fec] ;  /* 0x001fec00010c7983 */ /* 0x000ee20000300800 */
[----:B------:R-:W3:Y:S01]  /*66390*/  LDL.LU R13, [R1+0x1fe8] ;  /* 0x001fe800010d7983 */ /* 0x000ee20000300800 */
[----:B--2---:R-:W-:Y:S02]  /*663a0*/  PRMT R26, R27, 0x7632, R26 ;  /* 0x000076321b1a7816 */ /* 0x004fe4000000001a */
[----:B------:R-:W2:Y:S01]  /*663b0*/  LDL.LU R27, [R1+0x5ac] ;  /* 0x0005ac00011b7983 */ /* 0x000ea20000300800 */
[----:B----4-:R-:W-:Y:S02]  /*663c0*/  ISETP.LT.AND P2, PT, R20, c[0x0][0x178], !P0 ;  /* 0x00005e0014007a0c */ /* 0x010fe40004741270 */
[----:B-----5:R-:W-:Y:S01]  /*663d0*/  ISETP.LT.AND P6, PT, R21, c[0x0][0x178], !P0 ;  /* 0x00005e0015007a0c */ /* 0x020fe200047c1270 */
[----:B---3--:R-:W-:-:S05]  /*663e0*/  IMAD.WIDE R20, R0, 0x2, R4 ;  /* 0x0000000200147825 */ /* 0x008fca00078e0204 */
[----:B------:R-:W-:Y:S01]  /*663f0*/  @P5 STG.E.U16 [R20.64], R28 ;  /* 0x0000001c14005986 */ /* 0x000fe2000c10150a */
[----:B------:R-:W-:-:S03]  /*66400*/  IMAD.WIDE R22, R0, 0x2, R14 ;  /* 0x0000000200167825 */ /* 0x000fc600078e020e */
[----:B--2---:R0:W-:Y:S04]  /*66410*/  STL [R1+0x1fe0], R27 ;  /* 0x001fe01b01007387 */ /* 0x0041e80000100800 */
[----:B0-----:R-:W2:Y:S01]  /*66420*/  LDL R27, [R1+0x1188] ;  /* 0x00118800011b7983 */ /* 0x001ea20000100800 */
[----:B------:R0:W-:Y:S03]  /*66430*/  STL [R1+0x1fd8], R28 ;  /* 0x001fd81c01007387 */ /* 0x0001e60000100800 */
[----:B0-----:R-:W3:Y:S04]  /*66440*/  LDL R28, [R1+0x13f0] ;  /* 0x0013f000011c7983 */ /* 0x001ee80000100800 */
[----:B------:R0:W-:Y:S01]  /*66450*/  @P4 STG.E.U16 [R22.64], R24 ;  /* 0x0000001816004986 */ /* 0x0001e2000c10150a */
[----:B------:R-:W-:Y:S01]  /*66460*/  IMAD.WIDE R20, R0, 0x2, R12 ;  /* 0x0000000200147825 */ /* 0x000fe200078e020c */
[----:B------:R-:W-:-:S03]  /*66470*/  ISETP.LT.AND P0, PT, R25, c[0x0][0x178], !P0 ;  /* 0x00005e0019007a0c */ /* 0x000fc60004701270 */
[----:B------:R1:W-:Y:S01]  /*66480*/  STL [R1+0x1fe4], R13 ;  /* 0x001fe40d01007387 */ /* 0x0003e20000100800 */
[----:B------:R-:W-:Y:S01]  /*66490*/  @P2 STG.E.U16 [R20.64], R29 ;  /* 0x0000001d14002986 */ /* 0x000fe2000c10150a */
[----:B0-----:R-:W-:-:S04]  /*664a0*/  IMAD.WIDE R22, R0, 0x2, R10 ;  /* 0x0000000200167825 */ /* 0x001fc800078e020a */
[----:B------:R-:W-:Y:S01]  /*664b0*/  IMAD.WIDE R24, R0, 0x2, R8 ;  /* 0x0000000200187825 */ /* 0x000fe200078e0208 */
[----:B-1----:R-:W4:Y:S04]  /*664c0*/  LDL R13, [R1+0x13fc] ;  /* 0x0013fc00010d7983 */ /* 0x002f280000100800 */
[----:B------:R-:W-:Y:S01]  /*664d0*/  @P6 STG.E.U16 [R22.64], R2 ;  /* 0x0000000216006986 */ /* 0x000fe2000c10150a */
[----:B------:R0:W-:Y:S01]  /*664e0*/  @P3 STG.E.U16 [R24.64], R3 ;  /* 0x0000000318003986 */ /* 0x0001e2000c10150a */
[----:B--2---:R-:W-:Y:S02]  /*664f0*/  ISETP.LT.AND P4, PT, R27, c[0x0][0x178], !P1 ;  /* 0x00005e001b007a0c */ /* 0x004fe40004f81270 */
[----:B------:R-:W2:Y:S01]  /*66500*/  LDL R27, [R1+0x5dc] ;  /* 0x0005dc00011b7983 */ /* 0x000ea20000100800 */
[----:B------:R1:W-:Y:S02]  /*66510*/  STL [R1+0x1fb8], R29 ;  /* 0x001fb81d01007387 */ /* 0x0003e40000100800 */
[----:B0-----:R-:W5:Y:S02]  /*66520*/  LDL R25, [R1+0x1220] ;  /* 0x0012200001197983 */ /* 0x001f640000100800 */
[----:B------:R-:W2:Y:S01]  /*66530*/  LDL R23, [R1+0x13e8] ;  /* 0x0013e80001177983 */ /* 0x000ea20000100800 */
[----:B------:R-:W2:Y:S01]  /*66540*/  LDL R24, [R1+0x13ec] ;  /* 0x0013ec0001187983 */ /* 0x000ea20000100800 */
[----:B---3--:R-:W-:-:S03]  /*66550*/  ISETP.LT.AND P5, PT, R28, c[0x0][0x178], !P1 ;  /* 0x00005e001c007a0c */ /* 0x008fc60004fa1270 */
[----:B------:R-:W3:Y:S04]  /*66560*/  LDL R28, [R1+0x58c] ;  /* 0x00058c00011c7983 */ /* 0x000ee80000100800 */
[----:B-1----:R-:W2:Y:S01]  /*66570*/  LDL R29, [R1+0x13f8] ;  /* 0x0013f800011d7983 */ /* 0x002ea20000100800 */
[----:B-----5:R-:W-:-:S04]  /*66580*/  IADD3 R21, R25, 0x5f, RZ ;  /* 0x0000005f19157810 */ /* 0x020fc80007ffe0ff */
[----:B------:R-:W-:Y:S01]  /*66590*/  ISETP.GE.AND P2, PT, R21, c[0x0][0x17c], PT ;  /* 0x00005f0015007a0c */ /* 0x000fe20003f46270 */
[----:B---3--:R0:W-:Y:S04]  /*665a0*/  STL [R1+0x1fdc], R28 ;  /* 0x001fdc1c01007387 */ /* 0x0081e80000100800 */
[----:B0-----:R-:W3:Y:S01]  /*665b0*/  LDL.LU R28, [R1+0x5ec] ;  /* 0x0005ec00011c7983 */ /* 0x001ee20000300800 */
[----:B------:R-:W5:Y:S01]  /*665c0*/  LDL.LU R21, [R1+0x5fc] ;  /* 0x0005fc0001157983 */ /* 0x000f620000300800 */
[C---:B------:R-:W-:Y:S02]  /*665d0*/  IADD3 R20, R0.reuse, c[0x0][0x198], RZ ;  /* 0x0000660000147a10 */ /* 0x040fe40007ffe0ff */
[----:B--2---:R-:W-:Y:S01]  /*665e0*/  ISETP.LT.AND P6, PT, R23, c[0x0][0x178], !P1 ;  /* 0x00005e0017007a0c */ /* 0x004fe20004fc1270 */
[----:B------:R-:W-:Y:S01]  /*665f0*/  IMAD.WIDE R2, R0, 0x2, R6 ;  /* 0x0000000200027825 */ /* 0x000fe200078e0206 */
[----:B------:R-:W-:-:S03]  /*66600*/  ISETP.LT.AND P3, PT, R24, c[0x0][0x178], !P1 ;  /* 0x00005e0018007a0c */ /* 0x000fc60004f61270 */
[----:B------:R-:W-:Y:S01]  /*66610*/  IMAD.WIDE R22, R20, 0x2, R18 ;  /* 0x0000000214167825 */ /* 0x000fe200078e0212 */
[----:B------:R-:W-:Y:S01]  /*66620*/  IADD3 R0, R25, 0x60, RZ ;  /* 0x0000006019007810 */ /* 0x000fe20007ffe0ff */
[----:B------:R0:W-:Y:S03]  /*66630*/  @P0 STG.E.U16 [R2.64], R26 ;  /* 0x0000001a02000986 */ /* 0x0001e6000c10150a */
[----:B------:R-:W-:Y:S01]  /*66640*/  ISETP.GE.AND P0, PT, R0, c[0x0][0x17c], PT ;  /* 0x00005f0000007a0c */ /* 0x000fe20003f06270 */
[C---:B0-----:R-:W-:Y:S01]  /*66650*/  IMAD.WIDE R2, R20.reuse, 0x2, R16 ;  /* 0x0000000214027825 */ /* 0x041fe200078e0210 */
[----:B------:R-:W2:Y:S03]  /*66660*/  LDL.LU R26, [R1+0x5bc] ;  /* 0x0005bc00011a7983 */ /* 0x000ea60000300800 */
[----:B------:R-:W2:Y:S01]  /*66670*/  LDL R0, [R1+0x1220] ;  /* 0x0012200001007983 */ /* 0x000ea20000100800 */
[----:B-----5:R0:W-:Y:S01]  /*66680*/  @P4 STG.E.U16 [R22.64], R21 ;  /* 0x0000001516004986 */ /* 0x0201e2000c10150a */
[----:B---3--:R1:W-:Y:S01]  /*66690*/  @P6 STG.E.U16 [R2.64], R28 ;  /* 0x0000001c02006986 */ /* 0x0083e2000c10150a */
[----:B----4-:R-:W-:Y:S01]  /*666a0*/  ISETP.LT.AND P6, PT, R13, c[0x0][0x178], !P1 ;  /* 0x00005e000d007a0c */ /* 0x010fe20004fc1270 */
[C---:B0-----:R-:W-:Y:S01]  /*666b0*/  IMAD.WIDE R22, R20.reuse, 0x2, R4 ;  /* 0x0000000214167825 */ /* 0x041fe200078e0204 */
[----:B-1----:R-:W3:Y:S04]  /*666c0*/  LDL R2, [R1+0x1404] ;  /* 0x0014040001027983 */ /* 0x002ee80000100800 */
[----:B------:R-:W4:Y:S01]  /*666d0*/  LDL R3, [R1+0x1188] ;  /* 0x0011880001037983 */ /* 0x000f220000100800 */
[----:B------:R-:W5:Y:S03]  /*666e0*/  LDL.LU R13, [R1+0x1fe4] ;  /* 0x001fe400010d7983 */ /* 0x000f660000300800 */
[----:B------:R0:W-:Y:S04]  /*666f0*/  @P3 STG.E.U16 [R22.64], R27 ;  /* 0x0000001b16003986 */ /* 0x0001e8000c10150a */
[----:B0-----:R-:W2:Y:S01]  /*66700*/  LDL.LU R27, [R1+0x1fe0] ;  /* 0x001fe000011b7983 */ /* 0x001ea20000300800 */
[----:B------:R-:W2:Y:S02]  /*66710*/  LDL R23, [R1+0x5cc] ;  /* 0x0005cc0001177983 */ /* 0x000ea40000100800 */
[----:B------:R-:W-:-:S05]  /*66720*/  IMAD.WIDE R24, R20, 0x2, R14 ;  /* 0x0000000214187825 */ /* 0x000fca00078e020e */
[----:B--2---:R0:W-:Y:S04]  /*66730*/  @P5 STG.E.U16 [R24.64], R23 ;  /* 0x0000001718005986 */ /* 0x0041e8000c10150a */
[----:B0-----:R-:W2:Y:S01]  /*66740*/  LDL R25, [R1+0x1400] ;  /* 0x0014000001197983 */ /* 0x001ea20000100800 */
[----:B------:R-:W-:Y:S02]  /*66750*/  ISETP.LT.AND P4, PT, R29, c[0x0][0x178], !P1 ;  /* 0x00005e001d007a0c */ /* 0x000fe40004f81270 */
[----:B----4-:R-:W-:Y:S01]  /*66760*/  ISETP.LT.AND P5, PT, R3, c[0x0][0x178], !P2 ;  /* 0x00005e0003007a0c */ /* 0x010fe200057a1270 */
[----:B------:R0:W-:Y:S02]  /*66770*/  STL.64 [R1+0x1fd0], R10 ;  /* 0x001fd00a01007387 */ /* 0x0001e40000100a00 */
[----:B-----5:R-:W-:Y:S01]  /*66780*/  IMAD.WIDE R22, R20, 0x2, R12 ;  /* 0x0000000214167825 */ /* 0x020fe200078e020c */
[----:B--2---:R-:W-:-:S03]  /*66790*/  ISETP.LT.AND P3, PT, R25, c[0x0][0x178], !P1 ;  /* 0x00005e0019007a0c */ /* 0x004fc60004f61270 */
[----:B---3--:R-:W-:Y:S02]  /*667a0*/  ISETP.LT.AND P1, PT, R2, c[0x0][0x178], !P1 ;  /* 0x00005e0002007a0c */ /* 0x008fe40004f21270 */
[----:B------:R-:W-:Y:S02]  /*667b0*/  IMAD.WIDE R2, R20, 0x2, R10 ;  /* 0x0000000214027825 */ /* 0x000fe400078e020a */
[----:B0-----:R-:W2:Y:S02]  /*667c0*/  LDL R11, [R1+0x13e8] ;  /* 0x0013e800010b7983 */ /* 0x001ea40000100800 */
[----:B------:R-:W3:Y:S01]  /*667d0*/  LDL.LU R10, [R1+0x59c] ;  /* 0x00059c00010a7983 */ /* 0x000ee20000300800 */
[----:B------:R-:W-:Y:S01]  /*667e0*/  IADD3 R0, R0, 0x61, RZ ;  /* 0x0000006100007810 */ /* 0x000fe20007ffe0ff */
[----:B------:R-:W-:Y:S01]  /*667f0*/  @P4 STG.E.U16 [R22.64], R26 ;  /* 0x0000001a16004986 */ /* 0x000fe2000c10150a */
[----:B------:R0:W-:Y:S02]  /*66800*/  @P6 STG.E.U16 [R2.64], R27 ;  /* 0x0000001b02006986 */ /* 0x0001e4000c10150a */
[----:B------:R1:W-:Y:S01]  /*66810*/  STL.64 [R1+0x1fc8], R8 ;  /* 0x001fc80801007387 */ /* 0x0003e20000100a00 */
[----:B------:R-:W-:Y:S01]  /*66820*/  ISETP.GE.AND P4, PT, R0, c[0x0][0x17c], PT ;  /* 0x00005f0000007a0c */ /* 0x000fe20003f86270 */
[----:B------:R-:W-:-:S02]  /*66830*/  PRMT R0, R28, 0x7632, R0 ;  /* 0x000076321c007816 */ /* 0x000fc40000000000 */
[C---:B0-----:R-:W-:Y:S02]  /*66840*/  IMAD.WIDE R2, R20.reuse, 0x2, R8 ;  /* 0x0000000214027825 */ /* 0x041fe400078e0208 */
[----:B-1----:R-:W4:Y:S02]  /*66850*/  LDL.LU R8, [R1+0x5cc] ;  /* 0x0005cc0001087983 */ /* 0x002f240000300800 */
[----:B------:R-:W5:Y:S01]  /*66860*/  LDL R9, [R1+0x13fc] ;  /* 0x0013fc0001097983 */ /* 0x000f620000100800 */
[----:B--2---:R-:W-:Y:S02]  /*66870*/  ISETP.LT.AND P6, PT, R11, c[0x0][0x178], !P2 ;  /* 0x00005e000b007a0c */ /* 0x004fe400057c1270 */
[----:B------:R-:W2:Y:S01]  /*66880*/  LDL.LU R11, [R1+0x60c] ;  /* 0x00060c00010b7983 */ /* 0x000ea20000300800 */
[----:B------:R-:W2:Y:S03]  /*66890*/  LDL.LU R28, [R1+0x1fdc] ;  /* 0x001fdc00011c7983 */ /* 0x000ea60000300800 */
[----:B---3--:R0:W-:Y:S04]  /*668a0*/  @P3 STG.E.U16 [R2.64], R10 ;  /* 0x0000000a02003986 */ /* 0x0081e8000c10150a */
[----:B0-----:R-:W3:Y:S04]  /*668b0*/  LDL R2, [R1+0x13ec] ;  /* 0x0013ec0001027983 */ /* 0x001ee80000100800 */
[----:B------:R-:W3:Y:S01]  /*668c0*/  LDL R3, [R1+0x13f0] ;  /* 0x0013f00001037983 */ /* 0x000ee20000100800 */
[----:B------:R-:W-:-:S02]  /*668d0*/  IADD3 R22, R20, c[0x0][0x198], RZ ;  /* 0x0000660014167a10 */ /* 0x000fc40007ffe0ff */
[----:B------:R-:W-:Y:S01]  /*668e0*/  PRMT R23, R21, 0x7632, R23 ;  /* 0x0000763215177816 */ /* 0x000fe20000000017 */
[----:B------:R-:W-:-:S04]  /*668f0*/  IMAD.WIDE R20, R20, 0x2, R6 ;  /* 0x0000000214147825 */ /* 0x000fc800078e0206 */
[----:B------:R-:W-:Y:S01]  /*66900*/  IMAD.WIDE R24, R22, 0x2, R18 ;  /* 0x0000000216187825 */ /* 0x000fe200078e0212 */
[----:B--2---:R0:W-:Y:S04]  /*66910*/  @P1 STG.E.U16 [R20.64], R28 ;  /* 0x0000001c14001986 */ /* 0x0041e8000c10150a */
[----:B------:R1:W-:Y:S01]  /*66920*/  @P5 STG.E.U16 [R24.64], R23 ;  /* 0x0000001718005986 */ /* 0x0003e2000c10150a */
[----:B0-----:R-:W2:Y:S01]  /*66930*/  LDL.LU R28, [R1+0x1fd8] ;  /* 0x001fd800011c7983 */ /* 0x001ea20000300800 */
[----:B-1----:R-:W2:Y:S01]  /*66940*/  LDL.LU R25, [R1+0x5dc] ;  /* 0x0005dc0001197983 */ /* 0x002ea20000300800 */
[----:B---3--:R-:W-:Y:S02]  /*66950*/  ISETP.LT.AND P5, PT, R2, c[0x0][0x178], !P2 ;  /* 0x00005e0002007a0c */ /* 0x008fe400057a1270 */
[----:B------:R-:W-:Y:S01]  /*66960*/  ISETP.LT.AND P3, PT, R3, c[0x0][0x178], !P2 ;  /* 0x00005e0003007a0c */ /* 0x000fe20005761270 */
[----:B------:R-:W-:Y:S01]  /*66970*/  IMAD.WIDE R2, R22, 0x2, R16 ;  /* 0x0000000216027825 */ /* 0x000fe200078e0210 */
[----:B----4-:R-:W-:-:S04]  /*66980*/  PRMT R23, R8, 0x7632, R23 ;  /* 0x0000763208177816 */ /* 0x010fc80000000017 */
[----:B------:R0:W-:Y:S01]  /*66990*/  @P6 STG.E.U16 [R2.64], R0 ;  /* 0x0000000002006986 */ /* 0x0001e2000c10150a */
[----:B-----5:R-:W-:Y:S02]  /*669a0*/  ISETP.LT.AND P6, PT, R9, c[0x0][0x178], !P2 ;  /* 0x00005e0009007a0c */ /* 0x020fe400057c1270 */
[----:B0-----:R-:W-:Y:S02]  /*669b0*/  PRMT R0, R10, 0x7632, R0 ;  /* 0x000076320a007816 */ /* 0x001fe40000000000 */
[----:B------:R-:W0:Y:S01]  /*669c0*/  LDS.128 R8, [R11] ;  /* 0x000000000b087984 */ /* 0x000e220000000c00 */
[----:B------:R-:W-:Y:S01]  /*669d0*/  ISETP.LT.AND P1, PT, R29, c[0x0][0x178], !P2 ;  /* 0x00005e001d007a0c */ /* 0x000fe20005721270 */
[C---:B------:R-:W-:Y:S01]  /*669e0*/  IMAD.WIDE R2, R22.reuse, 0x2, R4 ;  /* 0x0000000216027825 */ /* 0x040fe200078e0204 */
[----:B------:R-:W-:Y:S01]  /*669f0*/  PRMT R20, R27, 0x7632, R20 ;  /* 0x000076321b147816 */ /* 0x000fe20000000014 */
[----:B------:R1:W-:Y:S04]  /*66a00*/  STL [R1+0x1fc4], R29 ;  /* 0x001fc41d01007387 */ /* 0x0003e80000100800 */
[----:B-1----:R-:W3:Y:S01]  /*66a10*/  LDL R29, [R1+0x13f0] ;  /* 0x0013f000011d7983 */ /* 0x002ee20000100800 */
[----:B--2---:R-:W-:Y:S01]  /*66a20*/  PRMT R21, R25, 0x7632, R21 ;  /* 0x0000763219157816 */ /* 0x004fe20000000015 */
[----:B------:R-:W-:Y:S01]  /*66a30*/  IMAD.WIDE R24, R22, 0x2, R14 ;  /* 0x0000000216187825 */ /* 0x000fe200078e020e */
[----:B------:R-:W-:-:S03]  /*66a40*/  PRMT R28, R26, 0x7632, R28 ;  /* 0x000076321a1c7816 */ /* 0x000fc6000000001c */
[----:B------:R-:W-:Y:S01]  /*66a50*/  IMAD.WIDE R26, R22, 0x2, R12 ;  /* 0x00000002161a7825 */ /* 0x000fe200078e020c */
[----:B------:R1:W-:Y:S03]  /*66a60*/  @P5 STG.E.U16 [R2.64], R21 ;  /* 0x0000001502005986 */ /* 0x0003e6000c10150a */
[----:B------:R2:W-:Y:S02]  /*66a70*/  @P3 STG.E.U16 [R24.64], R23 ;  /* 0x0000001718003986 */ /* 0x0005e4000c10150a */
[----:B------:R-:W-:Y:S01]  /*66a80*/  @P1 STG.E.U16 [R26.64], R28 ;  /* 0x0000001c1a001986 */ /* 0x000fe2000c10150a */
[----:B-1----:R-:W4:Y:S01]  /*66a90*/  LDL R21, [R1+0x13e8] ;  /* 0x0013e80001157983 */ /* 0x002f220000100800 */
[----:B------:R-:W5:Y:S02]  /*66aa0*/  LDL.LU R2, [R1+0x58c] ;  /* 0x00058c0001027983 */ /* 0x000f640000300800 */
[----:B--2---:R-:W2:Y:S02]  /*66ab0*/  LDL R24, [R1+0x1400] ;  /* 0x0014000001187983 */ /* 0x004ea40000100800 */
[----:B------:R-:W3:Y:S01]  /*66ac0*/  LDL R25, [R1+0x1404] ;  /* 0x0014040001197983 */ /* 0x000ee20000100800 */
[----:B------:R-:W4:Y:S01]  /*66ad0*/  LDL R23, [R1+0x1188] ;  /* 0x0011880001177983 */ /* 0x000f220000100800 */
[----:B------:R1:W-:Y:S03]  /*66ae0*/  STL [R1+0x1fbc], R28 ;  /* 0x001fbc1c01007387 */ /* 0x0003e60000100800 */
[----:B-1----:R-:W5:Y:S01]  /*66af0*/  LDL R28, [R1+0x13ec] ;  /* 0x0013ec00011c7983 */ /* 0x002f620000100800 */
[----:B0-----:R-:W-:Y:S02]  /*66b00*/  STL.64 [R1+0x20], R8 ;  /* 0x0000200801007387 */ /* 0x001fe40000100a00 */
[----:B------:R0:W-:Y:S02]  /*66b10*/  STL.64 [R1+0x28], R10 ;  /* 0x0000280a01007387 */ /* 0x0001e40000100a00 */
[----:B0-----:R-:W5:Y:S01]  /*66b20*/  LDL.LU.64 R10, [R1+0x1fd0] ;  /* 0x001fd000010a7983 */ /* 0x001f620000300a00 */
[----:B------:R-:W5:Y:S01]  /*66b30*/  LDL.LU.64 R8, [R1+0x1fc8] ;  /* 0x001fc80001087983 */ /* 0x000f620000300a00 */
[----:B--2---:R-:W-:Y:S01]  /*66b40*/  ISETP.LT.AND P1, PT, R24, c[0x0][0x178], !P2 ;  /* 0x00005e0018007a0c */ /* 0x004fe20005721270 */
[----:B---3--:R-:W-:Y:S01]  /*66b50*/  ISETP.LT.AND P2, PT, R25, c[0x0][0x178], !P2 ;  /* 0x00005e0019007a0c */ /* 0x008fe20005741270 */
[----:B----4-:R-:W-:-:S02]  /*66b60*/  ISETP.LT.AND P5, PT, R21, c[0x0][0x178], !P0 ;  /* 0x00005e0015007a0c */ /* 0x010fc400047a1270 */
[----:B-----5:R-:W-:Y:S02]  /*66b70*/  PRMT R3, R2, 0x7632, R3 ;  /* 0x0000763202037816 */ /* 0x020fe40000000003 */
[----:B------:R-:W-:Y:S01]  /*66b80*/  ISETP.LT.AND P3, PT, R23, c[0x0][0x178], !P0 ;  /* 0x00005e0017007a0c */ /* 0x000fe20004761270 */
[C---:B------:R-:W-:Y:S01]  /*66b90*/  IADD3 R2, R22.reuse, c[0x0][0x198], RZ ;  /* 0x0000660016027a10 */ /* 0x040fe20007ffe0ff */
[----:B------:R-:W-:Y:S01]  /*66ba0*/  STL [R1+0x1fc0], R28 ;  /* 0x001fc01c01007387 */ /* 0x000fe20000100800 */
[----:B------:R-:W-:-:S05]  /*66bb0*/  IMAD.WIDE R24, R22, 0x2, R10 ;  /* 0x0000000216187825 */ /* 0x000fca00078e020a */
[----:B------:R0:W-:Y:S02]  /*66bc0*/  @P6 STG.E.U16 [R24.64], R20 ;  /* 0x0000001418006986 */ /* 0x0001e4000c10150a */
[----:B0-----:R-:W-:-:S04]  /*66bd0*/  IMAD.WIDE R20, R22, 0x2, R8 ;  /* 0x0000000216147825 */ /* 0x001fc800078e0208 */
[----:B------:R-:W-:Y:S01]  /*66be0*/  IMAD.WIDE R22, R22, 0x2, R6 ;  /* 0x0000000216167825 */ /* 0x000fe200078e0206 */
[----:B------:R0:W-:Y:S04]  /*66bf0*/  @P1 STG.E.U16 [R20.64], R0 ;  /* 0x0000000014001986 */ /* 0x0001e8000c10150a */
[----:B------:R1:W-:Y:S01]  /*66c00*/  @P2 STG.E.U16 [R22.64], R3 ;  /* 0x0000000316002986 */ /* 0x0003e2000c10150a */
[----:B------:R-:W-:Y:S02]  /*66c10*/  ISETP.LT.AND P6, PT, R28, c[0x0][0x178], !P0 ;  /* 0x00005e001c007a0c */ /* 0x000fe400047c1270 */
[----:B------:R-:W-:Y:S01]  /*66c20*/  ISETP.LT.AND P1, PT, R29, c[0x0][0x178], !P0 ;  /* 0x00005e001d007a0c */ /* 0x000fe20004721270 */
[----:B------:R-:W2:Y:S01]  /*66c30*/  LDL R28, [R1+0x610] ;  /* 0x00061000011c7983 */ /* 0x000ea20000100800 */
[----:B------:R-:W-:-:S04]  /*66c40*/  IMAD.WIDE R24, R2, 0x2, R18 ;  /* 0x0000000202187825 */ /* 0x000fc800078e0212 */
[C---:B------:R-:W-:Y:S01]  /*66c50*/  IMAD.WIDE R26, R2.reuse, 0x2, R16 ;  /* 0x00000002021a7825 */ /* 0x040fe200078e0210 */
[----:B0-----:R-:W3:Y:S04]  /*66c60*/  LDL R0, [R1+0x1220] ;  /* 0x0012200001007983 */ /* 0x001ee80000100800 */
[----:B-1----:R-:W4:Y:S04]  /*66c70*/  LDL R22, [R1+0x670] ;  /* 0x0006700001167983 */ /* 0x002f280000100800 */
[----:B------:R-:W5:Y:S04]  /*66c80*/  LDL R23, [R1+0x660] ;  /* 0x0006600001177983 */ /* 0x000f680000100800 */
[----:B------:R-:W2:Y:S04]  /*66c90*/  LDL R20, [R1+0x13fc] ;  /* 0x0013fc0001147983 */ /* 0x000ea80000100800 */
[----:B------:R-:W2:Y:S04]  /*66ca0*/  LDL R21, [R1+0x1400] ;  /* 0x0014000001157983 */ /* 0x000ea80000100800 */
[----:B------:R-:W2:Y:S01]  /*66cb0*/  LDL R3, [R1+0x1188] ;  /* 0x0011880001037983 */ /* 0x000ea20000100800 */
[----:B------:R-:W2:Y:S03]  /*66cc0*/  LDL.LU R29, [R1+0x1fc4] ;  /* 0x001fc400011d7983 */ /* 0x000ea60000300800 */
[----:B----4-:R0:W-:Y:S01]  /*66cd0*/  @P3 STG.E.U16 [R24.64], R22 ;  /* 0x0000001618003986 */ /* 0x0101e2000c10150a */
[----:B-----5:R1:W-:Y:S03]  /*66ce0*/  @P5 STG.E.U16 [R26.64], R23 ;  /* 0x000000171a005986 */ /* 0x0203e6000c10150a */
[----:B0-----:R-:W4:Y:S04]  /*66cf0*/  LDL R24, [R1+0x650] ;  /* 0x0006500001187983 */ /* 0x001f280000100800 */
[----:B------:R-:W5:Y:S01]  /*66d00*/  LDL R25, [R1+0x1404] ;  /* 0x0014040001197983 */ /* 0x000f620000100800 */
[----:B-1----:R-:W3:Y:S02]  /*66d10*/  LDL.LU R26, [R1+0x640] ;  /* 0x00064000011a7983 */ /* 0x002ee40000300800 */
[----:B------:R-:W3:Y:S01]  /*66d20*/  LDL.LU R27, [R1+0x630] ;  /* 0x00063000011b7983 */ /* 0x000ee20000300800 */
[----:B--2---:R-:W-:Y:S01]  /*66d30*/  ISETP.LT.AND P2, PT, R29, c[0x0][0x178], !P0 ;  /* 0x00005e001d007a0c */ /* 0x004fe20004741270 */
[----:B------:R-:W-:Y:S01]  /*66d40*/  IMAD.WIDE R22, R2, 0x2, R4 ;  /* 0x0000000202167825 */ /* 0x000fe200078e0204 */
[----:B------:R-:W-:-:S02]  /*66d50*/  ISETP.LT.AND P5, PT, R20, c[0x0][0x178], !P0 ;  /* 0x00005e0014007a0c */ /* 0x000fc400047a1270 */
[----:B------:R-:W-:Y:S01]  /*66d60*/  ISETP.LT.AND P3, PT, R21, c[0x0][0x178], !P0 ;  /* 0x00005e0015007a0c */ /* 0x000fe20004761270 */
[C---:B------:R-:W-:Y:S01]  /*66d70*/  IMAD.WIDE R20, R2.reuse, 0x2, R14 ;  /* 0x0000000202147825 */ /* 0x040fe200078e020e */
[----:B------:R-:W-:Y:S04]  /*66d80*/  STL.64 [R1+0x1fb0], R10 ;  /* 0x001fb00a01007387 */ /* 0x000fe80000100a00 */
[----:B----4-:R0:W-:Y:S01]  /*66d90*/  @P6 STG.E.U16 [R22.64], R24 ;  /* 0x0000001816006986 */ /* 0x0101e2000c10150a */
[----:B-----5:R-:W-:Y:S01]  /*66da0*/  ISETP.LT.AND P0, PT, R25, c[0x0][0x178], !P0 ;  /* 0x00005e0019007a0c */ /* 0x020fe20004701270 */
[----:B---3--:R1:W-:Y:S02]  /*66db0*/  @P1 STG.E.U16 [R20.64], R26 ;  /* 0x0000001a14001986 */ /* 0x0083e4000c10150a */
[----:B0-----:R-:W-:-:S04]  /*66dc0*/  IMAD.WIDE R24, R2, 0x2, R12 ;  /* 0x0000000202187825 */ /* 0x001fc800078e020c */
[----:B-1----:R-:W-:-:S04]  /*66dd0*/  IMAD.WIDE R20, R2, 0x2, R10 ;  /* 0x0000000202147825 */ /* 0x002fc800078e020a */
[----:B------:R-:W-:Y:S01]  /*66de0*/  IMAD.WIDE R22, R2, 0x2, R8 ;  /* 0x0000000202167825 */ /* 0x000fe200078e0208 */
[----:B------:R-:W2:Y:S04]  /*66df0*/  LDL R10, [R1+0x13e8] ;  /* 0x0013e800010a7983 */ /* 0x000ea80000100800 */
[----:B------:R-:W3:Y:S01]  /*66e00*/  LDL R11, [R1+0x13f0] ;  /* 0x0013f000010b7983 */ /* 0x000ee20000100800 */
[----:B------:R0:W-:Y:S03]  /*66e10*/  STL.64 [R1+0x1fa8], R8 ;  /* 0x001fa80801007387 */ /* 0x0001e60000100a00 */
[----:B------:R1:W-:Y:S01]  /*66e20*/  @P2 STG.E.U16 [R24.64], R27 ;  /* 0x0000001b18002986 */ /* 0x0003e2000c10150a */
[----:B------:R4:W-:Y:S03]  /*66e30*/  @P5 STG.E.U16 [R20.64], R28 ;  /* 0x0000001c14005986 */ /* 0x0009e6000c10150a */
[----:B0-----:R-:W5:Y:S01]  /*66e40*/  LDL.LU R8, [R1+0x670] ;  /* 0x0006700001087983 */ /* 0x001f620000300800 */
[----:B------:R-:W2:Y:S02]  /*66e50*/  LDL R9, [R1+0x20] ;  /* 0x0000200001097983 */ /* 0x000ea40000100800 */
[----:B-1----:R-:W2:Y:S02]  /*66e60*/  LDL.LU R24, [R1+0x660] ;  /* 0x0006600001187983 */ /* 0x002ea40000300800 */
[----:B------:R-:W2:Y:S01]  /*66e70*/  LDL.LU R25, [R1+0x650] ;  /* 0x0006500001197983 */ /* 0x000ea20000300800 */
[----:B----4-:R-:W4:Y:S01]  /*66e80*/  LDL.LU R28, [R1+0x1fc0] ;  /* 0x001fc000011c7983 */ /* 0x010f220000300800 */
[----:B------:R-:W2:Y:S01]  /*66e90*/  LDL R21, [R1+0x620] ;  /* 0x0006200001157983 */ /* 0x000ea20000100800 */
[----:B------:R-:W-:-:S02]  /*66ea0*/  IADD3 R0, R0, 0x62, RZ ;  /* 0x0000006200007810 */ /* 0x000fc40007ffe0ff */
[----:B------:R-:W-:Y:S02]  /*66eb0*/  ISETP.LT.AND P1, PT, R3, c[0x0][0x178], !P4 ;  /* 0x00005e0003007a0c */ /* 0x000fe40006721270 */
[----:B------:R-:W-:Y:S01]  /*66ec0*/  ISETP.GE.AND P6, PT, R0, c[0x0][0x17c], PT ;  /* 0x00005f0000007a0c */ /* 0x000fe20003fc6270 */
[C---:B------:R-:W-:Y:S02]  /*66ed0*/  IADD3 R0, R2.reuse, c[0x0][0x198], RZ ;  /* 0x0000660002007a10 */ /* 0x040fe40007ffe0ff */
[----:B------:R-:W-:Y:S01]  /*66ee0*/  IMAD.WIDE R2, R2, 0x2, R6 ;  /* 0x0000000202027825 */ /* 0x000fe200078e0206 */
[----:B--2---:R5:W-:Y:S04]  /*66ef0*/  @P3 STG.E.U16 [R22.64], R21 ;  /* 0x0000001516003986 */ /* 0x004be8000c10150a */
[----:B------:R0:W-:Y:S01]  /*66f00*/  @P0 STG.E.U16 [R2.64], R9 ;  /* 0x0000000902000986 */ /* 0x0001e2000c10150a */
[----:B------:R-:W-:-:S02]  /*66f10*/  ISETP.LT.AND P0, PT, R10, c[0x0][0x178], !P4 ;  /* 0x00005e000a007a0c */ /* 0x000fc40006701270 */
[----:B----4-:R-:W-:Y:S02]  /*66f20*/  ISETP.LT.AND P2, PT, R28, c[0x0][0x178], !P4 ;  /* 0x00005e001c007a0c */ /* 0x010fe40006741270 */
[----:B---3--:R-:W-:Y:S01]  /*66f30*/  ISETP.LT.AND P3, PT, R11, c[0x0][0x178], !P4 ;  /* 0x00005e000b007a0c */ /* 0x008fe20006761270 */
[----:B------:R-:W2:Y:S01]  /*66f40*/  LDL.LU R28, [R1+0x1fbc] ;  /* 0x001fbc00011c7983 */ /* 0x000ea20000300800 */
[----:B------:R-:W3:Y:S01]  /*66f50*/  LDL R10, [R1+0x1220] ;  /* 0x00122000010a7983 */ /* 0x000ee20000100800 */
[----:B-----5:R-:W-:Y:S01]  /*66f60*/  PRMT R22, R8, 0x7632, R22 ;  /* 0x0000763208167816 */ /* 0x020fe20000000016 */
[----:B------:R-:W-:Y:S01]  /*66f70*/  IMAD.WIDE R20, R0, 0x2, R18 ;  /* 0x0000000200147825 */ /* 0x000fe200078e0212 */
[----:B------:R-:W4:Y:S04]  /*66f80*/  LDL R8, [R1+0x1400] ;  /* 0x0014000001087983 */ /* 0x000f280000100800 */
[----:B0-----:R-:W5:Y:S04]  /*66f90*/  LDL R9, [R1+0x1404] ;  /* 0x0014040001097983 */ /* 0x001f680000100800 */
[----:B------:R0:W-:Y:S01]  /*66fa0*/  @P1 STG.E.U16 [R20.64], R22 ;  /* 0x0000001614001986 */ /* 0x0001e2000c10150a */
[----:B------:R-:W3:Y:S01]  /*66fb0*/  LDL.LU R11, [R1+0x600] ;  /* 0x00060000010b7983 */ /* 0x000ee20000300800 */
[----:B------:R-:W-:-:S02]  /*66fc0*/  ISETP.LT.AND P1, PT, R29, c[0x0][0x178], !P4 ;  /* 0x00005e001d007a0c */ /* 0x000fc40006721270 */
[----:B------:R-:W-:Y:S01]  /*66fd0*/  PRMT R2, R24, 0x7632, R2 ;  /* 0x0000763218027816 */ /* 0x000fe20000000002 */
[----:B------:R-:W3:Y:S01]  /*66fe0*/  LDL.LU R29, [R1+0x1fb8] ;  /* 0x001fb800011d7983 */ /* 0x000ee20000300800 */
[----:B------:R-:W-:Y:S01]  /*66ff0*/  PRMT R3, R25, 0x7632, R3 ;  /* 0x0000763219037816 */ /* 0x000fe20000000003 */
[----:B------:R-:W-:-:S04]  /*67000*/  IMAD.WIDE R24, R0, 0x2, R14 ;  /* 0x0000000200187825 */ /* 0x000fc800078e020e */
[----:B------:R1:W-:Y:S02]  /*67010*/  STL [R1+0x1fa0], R14 ;  /* 0x001fa00e01007387 */ /* 0x0003e40000100800 */
[----:B0-----:R-:W-:-:S04]  /*67020*/  IMAD.WIDE R20, R0, 0x2, R16 ;  /* 0x0000000200147825 */ /* 0x001fc800078e0210 */
[----:B------:R-:W-:Y:S01]  /*67030*/  IMAD.WIDE R22, R0, 0x2, R4 ;  /* 0x0000000200167825 */ /* 0x000fe200078e0204 */
[----:B-1----:R-:W5:Y:S03]  /*67040*/  LDL.LU R14, [R1+0x620] ;  /* 0x00062000010e7983 */ /* 0x002f660000300800 */
[----:B------:R0:W-:Y:S01]  /*67050*/  STL [R1+0x1f9c], R15 ;  /* 0x001f9c0f01007387 */ /* 0x0001e20000100800 */
[----:B------:R1:W-:Y:S01]  /*67060*/  @P0 STG.E.U16 [R20.64], R2 ;  /* 0x0000000214000986 */ /* 0x0003e2000c10150a */
[----:B------:R1:W-:Y:S03]  /*67070*/  @P2 STG.E.U16 [R22.64], R3 ;  /* 0x0000000316002986 */ /* 0x0003e6000c10150a */
[----:B0-----:R-:W5:Y:S01]  /*67080*/  LDL.LU R15, [R1+0x20] ;  /* 0x00002000010f7983 */ /* 0x001f620000300800 */
[----:B-1----:R-:W5:Y:S02]  /*67090*/  LDL R2, [R1+0x1188] ;  /* 0x0011880001027983 */ /* 0x002f640000100800 */
[----:B------:R-:W5:Y:S02]  /*670a0*/  LDL R20, [R1+0x13e8] ;  /* 0x0013e80001147983 */ /* 0x000f640000100800 */
[----:B------:R-:W5:Y:S01]  /*670b0*/  LDL R21, [R1+0x13ec] ;  /* 0x0013ec0001157983 */ /* 0x000f620000100800 */
[----:B------:R-:W5:Y:S01]  /*670c0*/  LDL.LU R22, [R1+0x610] ;  /* 0x0006100001167983 */ /* 0x000f620000300800 */
[----:B------:R-:W5:Y:S01]  /*670d0*/  LDL R23, [R1+0x13fc] ;  /* 0x0013fc0001177983 */ /* 0x000f620000100800 */
[----:B--2---:R-:W-:-:S05]  /*670e0*/  PRMT R28, R26, 0x7632, R28 ;  /* 0x000076321a1c7816 */ /* 0x004fca000000001c */
[----:B------:R-:W-:Y:S01]  /*670f0*/  @P3 STG.E.U16 [R24.64], R28 ;  /* 0x0000001c18003986 */ /* 0x000fe2000c10150a */
[----:B---3--:R-:W-:Y:S01]  /*67100*/  PRMT R29, R27, 0x7632, R29 ;  /* 0x000076321b1d7816 */ /* 0x008fe2000000001d */
[----:B------:R-:W-:-:S05]  /*67110*/  IMAD.WIDE R26, R0, 0x2, R12 ;  /* 0x00000002001a7825 */ /* 0x000fca00078e020c */
[----:B------:R0:W-:Y:S01]  /*67120*/  @P1 STG.E.U16 [R26.64], R29 ;  /* 0x0000001d1a001986 */ /* 0x0001e2000c10150a */
[----:B----4-:R-:W-:Y:S02]  /*67130*/  ISETP.LT.AND P1, PT, R8, c[0x0][0x178], !P4 ;  /* 0x00005e0008007a0c */ /* 0x010fe40006721270 */
[----:B0-----:R-:W-:Y:S02]  /*67140*/  IADD3 R27, R10, 0x63, RZ ;  /* 0x000000630a1b7810 */ /* 0x001fe40007ffe0ff */
[----:B-----5:R-:W-:Y:S01]  /*67150*/  ISETP.LT.AND P0, PT, R23, c[0x0][0x178], !P4 ;  /* 0x00005e0017007a0c */ /* 0x020fe20006701270 */
[----:B------:R-:W-:Y:S02]  /*67160*/  ISETP.LT.AND P4, PT, R9, c[0x0][0x178], !P4 ;  /* 0x00005e0009007a0c */ /* 0x000fe40006781270 */
[----:B------:R-:W0:Y:S04]  /*67170*/  LDS.128 R8, [R11] ;  /* 0x000000000b087984 */ /* 0x000e280000000c00 */
[----:B------:R-:W-:Y:S01]  /*67180*/  STL [R1+0x1f6c], R28 ;  /* 0x001f6c1c01007387 */ /* 0x000fe20000100800 */
[----:B------:R1:W-:Y:S01]  /*67190*/  STL [R1+0x1f68], R29 ;  /* 0x001f681d01007387 */ /* 0x0003e20000100800 */
[----:B------:R-:W-:-:S02]  /*671a0*/  PRMT R26, R14, 0x7632, R26 ;  /* 0x000076320e1a7816 */ /* 0x000fc4000000001a */
[----:B------:R-:W-:Y:S01]  /*671b0*/  PRMT R25, R15, 0x7632, R25 ;  /* 0x000076320f197816 */ /* 0x000fe20000000019 */
[----:B------:R-:W2:Y:S04]  /*671c0*/  LDL R14, [R1+0x6e0] ;  /* 0x0006e000010e7983 */ /* 0x000ea80000100800 */
[----:B------:R-:W3:Y:S04]  /*671d0*/  LDL R15, [R1+0x6d0] ;  /* 0x0006d000010f7983 */ /* 0x000ee80000100800 */
[----:B-1----:R-:W4:Y:S04]  /*671e0*/  LDL R29, [R1+0x13f8] ;  /* 0x0013f800011d7983 */ /* 0x002f280000100800 */
[----:B0-----:R-:W-:Y:S01]  /*671f0*/  STL.64 [R1+0x10], R8 ;  /* 0x0000100801007387 */ /* 0x001fe20000100a00 */
[----:B------:R0:W-:Y:S03]  /*67200*/  STL.64 [R1+0x18], R10 ;  /* 0x0000180a01007387 */ /* 0x0001e60000100a00 */
[----:B0-----:R-:W5:Y:S01]  /*67210*/  LDL.LU.64 R10, [R1+0x1fb0] ;  /* 0x001fb000010a7983 */ /* 0x001f620000300a00 */
[----:B------:R-:W2:Y:S02]  /*67220*/  LDL.LU.64 R8, [R1+0x1fa8] ;  /* 0x001fa80001087983 */ /* 0x000ea40000300a00 */
[----:B------:R-:W3:Y:S01]  /*67230*/  LDL.LU R28, [R1+0x6a0] ;  /* 0x0006a000011c7983 */ /* 0x000ee20000300800 */
[----:B------:R-:W-:-:S02]  /*67240*/  ISETP.LT.AND P3, PT, R2, c[0x0][0x178], !P6 ;  /* 0x00005e0002007a0c */ /* 0x000fc40007761270 */
[----:B------:R-:W-:Y:S02]  /*67250*/  PRMT R24, R22, 0x7632, R24 ;  /* 0x0000763216187816 */ /* 0x000fe40000000018 */
[----:B------:R-:W-:Y:S02]  /*67260*/  ISETP.LT.AND P5, PT, R20, c[0x0][0x178], !P6 ;  /* 0x00005e0014007a0c */ /* 0x000fe400077a1270 */
[----:B------:R-:W-:Y:S01]  /*67270*/  ISETP.LT.AND P2, PT, R21, c[0x0][0x178], !P6 ;  /* 0x00005e0015007a0c */ /* 0x000fe20007741270 */
[----:B------:R-:W-:-:S04]  /*67280*/  IMAD.WIDE R22, R0, 0x2, R6 ;  /* 0x0000000200167825 */ /* 0x000fc800078e0206 */
[----:B-----5:R-:W-:-:S04]  /*67290*/  IMAD.WIDE R2, R0, 0x2, R10 ;  /* 0x0000000200027825 */ /* 0x020fc800078e020a */
[C---:B--2---:R-:W-:Y:S01]  /*672a0*/  IMAD.WIDE R20, R0.reuse, 0x2, R8 ;  /* 0x0000000200147825 */ /* 0x044fe200078e0208 */
[----:B------:R-:W-:Y:S01]  /*672b0*/  IADD3 R0, R0, c[0x0][0x198], RZ ;  /* 0x0000660000007a10 */ /* 0x000fe20007ffe0ff */
[----:B---3--:R0:W-:Y:S04]  /*672c0*/  STL [R1+0x1f98], R28 ;  /* 0x001f981c01007387 */ /* 0x0081e80000100800 */
[----:B------:R1:W-:Y:S01]  /*672d0*/  @P0 STG.E.U16 [R2.64], R24 ;  /* 0x0000001802000986 */ /* 0x0003e2000c10150a */
[----:B------:R-:W-:Y:S01]  /*672e0*/  ISETP.GE.AND P0, PT, R27, c[0x0][0x17c], PT ;  /* 0x00005f001b007a0c */ /* 0x000fe20003f06270 */
[----:B------:R2:W-:Y:S02]  /*672f0*/  @P1 STG.E.U16 [R20.64], R26 ;  /* 0x0000001a14001986 */ /* 0x0005e4000c10150a */
[----:B------:R3:W-:Y:S01]  /*67300*/  @P4 STG.E.U16 [R22.64], R25 ;  /* 0x0000001916004986 */ /* 0x0007e2000c10150a */
[----:B0-----:R-:W5:Y:S04]  /*67310*/  LDL R28, [R1+0x6b0] ;  /* 0x0006b000011c7983 */ /* 0x001f680000100800 */
[----:B-1----:R-:W4:Y:S01]  /*67320*/  LDL R24, [R1+0x13fc] ;  /* 0x0013fc0001187983 */ /* 0x002f220000100800 */
[----:B------:R-:W4:Y:S02]  /*67330*/  LDL.LU R27, [R1+0x10] ;  /* 0x00001000011b7983 */ /* 0x000f240000300800 */
[----:B------:R-:W-:-:S04]  /*67340*/  IMAD.WIDE R2, R0, 0x2, R18 ;  /* 0x0000000200027825 */ /* 0x000fc800078e0212 */
[C---:B--2---:R-:W-:Y:S01]  /*67350*/  IMAD.WIDE R20, R0.reuse, 0x2, R16 ;  /* 0x0000000200147825 */ /* 0x044fe200078e0210 */
[----:B------:R-:W2:Y:S03]  /*67360*/  LDL.LU R26, [R1+0x680] ;  /* 0x00068000011a7983 */ /* 0x000ea60000300800 */
[----:B---3--:R-:W3:Y:S02]  /*67370*/  LDL R23, [R1+0x13f0] ;  /* 0x0013f00001177983 */ /* 0x008ee40000100800 */
[----:B------:R-:W2:Y:S01]  /*67380*/  LDL R25, [R1+0x1404] ;  /* 0x0014040001197983 */ /* 0x000ea20000100800 */
[----:B------:R0:W-:Y:S01]  /*67390*/  @P3 STG.E.U16 [R2.64], R14 ;  /* 0x0000000e02003986 */ /* 0x0001e2000c10150a */
[----:B------:R1:W-:Y:S03]  /*673a0*/  @P5 STG.E.U16 [R20.64], R15 ;  /* 0x0000000f14005986 */ /* 0x0003e6000c10150a */
[----:B0-----:R-:W2:Y:S01]  /*673b0*/  LDL.LU R14, [R1+0x1fa0] ;  /* 0x001fa000010e7983 */ /* 0x001ea20000300800 */
[----:B------:R-:W2:Y:S02]  /*673c0*/  LDL R2, [R1+0x1220] ;  /* 0x0012200001027983 */ /* 0x000ea40000100800 */
[----:B------:R-:W2:Y:S02]  /*673d0*/  LDL R3, [R1+0x1400] ;  /* 0x0014000001037983 */ /* 0x000ea40000100800 */
[----:B-1----:R-:W2:Y:S01]  /*673e0*/  LDL.LU R15, [R1+0x1f9c] ;  /* 0x001f9c00010f7983 */ /* 0x002ea20000300800 */
[----:B------:R-:W2:Y:S01]  /*673f0*/  LDL R21, [R1+0x6c0] ;  /* 0x0006c00001157983 */ /* 0x000ea20000100800 */
[----:B---3--:R-:W-:Y:S01]  /*67400*/  ISETP.LT.AND P1, PT, R23, c[0x0][0x178], !P6 ;  /* 0x00005e0017007a0c */ /* 0x008fe20007721270 */
[----:B------:R-:W-:-:S05]  /*67410*/  IMAD.WIDE R22, R0, 0x2, R4 ;  /* 0x0000000200167825 */ /* 0x000fca00078e0204 */
[----:B--2---:R0:W-:Y:S02]  /*67420*/  @P2 STG.E.U16 [R22.64], R21 ;  /* 0x0000001516002986 */ /* 0x0041e4000c10150a */
[----:B0-----:R-:W-:-:S05]  /*67430*/  IMAD.WIDE R20, R0, 0x2, R14 ;  /* 0x0000000200147825 */ /* 0x001fca00078e020e */
[----:B-----5:R0:W-:Y:S04]  /*67440*/  @P1 STG.E.U16 [R20.64], R28 ;  /* 0x0000001c14001986 */ /* 0x0201e8000c10150a */
[----:B0-----:R-:W2:Y:S01]  /*67450*/  LDL.LU R28, [R1+0x1f98] ;  /* 0x001f9800011c7983 */ /* 0x001ea20000300800 */
[----:B----4-:R-:W-:Y:S01]  /*67460*/  ISETP.LT.AND P4, PT, R29, c[0x0][0x178], !P6 ;  /* 0x00005e001d007a0c */ /* 0x010fe20007781270 */
[----:B------:R-:W-:-:S04]  /*67470*/  IMAD.WIDE R22, R0, 0x2, R12 ;  /* 0x0000000200167825 */ /* 0x000fc800078e020c */
[----:B------:R-:W3:Y:S01]  /*67480*/  LDL R21, [R1+0x1188] ;  /* 0x0011880001157983 */ /* 0x000ee20000100800 */
[----:B------:R-:W-:Y:S02]  /*67490*/  ISETP.LT.AND P3, PT, R24, c[0x0][0x178], !P6 ;  /* 0x00005e0018007a0c */ /* 0x000fe40007761270 */
[----:B------:R-:W-:Y:S02]  /*674a0*/  ISETP.LT.AND P5, PT, R3, c[0x0][0x178], !P6 ;  /* 0x00005e0003007a0c */ /* 0x000fe400077a1270 */
[----:B------:R-:W-:-:S03]  /*674b0*/  IADD3 R2, R2, 0x64, RZ ;  /* 0x0000006402027810 */ /* 0x000fc60007ffe0ff */
[----:B--2---:R0:W-:Y:S04]  /*674c0*/  @P4 STG.E.U16 [R22.64], R28 ;  /* 0x0000001c16004986 */ /* 0x0041e8000c10150a */
[----:B0-----:R-:W2:Y:S01]  /*674d0*/  LDL R22, [R1+0x690] ;  /* 0x0006900001167983 */ /* 0x001ea20000100800 */
[----:B------:R-:W-:Y:S01]  /*674e0*/  ISETP.GE.AND P2, PT, R2, c[0x0][0x17c], PT ;  /* 0x00005f0002007a0c */ /* 0x000fe20003f46270 */
[----:B------:R-:W-:Y:S01]  /*674f0*/  IMAD.WIDE R2, R0, 0x2, R10 ;  /* 0x0000000200027825 */ /* 0x000fe200078e020a */
[----:B---3--:R-:W-:-:S03]  /*67500*/  ISETP.LT.AND P1, PT, R21, c[0x0][0x178], !P0 ;  /* 0x00005e0015007a0c */ /* 0x008fc60004721270 */
[C---:B------:R-:W-:Y:S01]  /*67510*/  IMAD.WIDE R20, R0.reuse, 0x2, R8 ;  /* 0x0000000200147825 */ /* 0x040fe200078e0208 */
[----:B------:R-:W3:Y:S04]  /*67520*/  LDL R23, [R1+0x13e8] ;  /* 0x0013e80001177983 */ /* 0x000ee80000100800 */
[----:B--2---:R-:W-:Y:S01]  /*67530*/  @P3 STG.E.U16 [R2.64], R22 ;  /* 0x0000001602003986 */ /* 0x004fe2000c10150a */
[----:B------:R0:W-:Y:S03]  /*67540*/  @P5 STG.E.U16 [R20.64], R26 ;  /* 0x0000001a14005986 */ /* 0x0001e6000c10150a */
[----:B0-----:R-:W2:Y:S01]  /*67550*/  LDL.LU R20, [R1+0x6e0] ;  /* 0x0006e00001147983 */ /* 0x001ea20000300800 */
[----:B------:R-:W4:Y:S01]  /*67560*/  LDL R21, [R1+0x13ec] ;  /* 0x0013ec0001157983 */ /* 0x000f220000100800 */
[----:B------:R-:W-:Y:S01]  /*67570*/  IADD3 R2, R0, c[0x0][0x198], RZ ;  /* 0x0000660000027a10 */ /* 0x000fe20007ffe0ff */
[----:B------:R0:W-:Y:S01]  /*67580*/  STL [R1+0x1f80], R19 ;  /* 0x001f801301007387 */ /* 0x0001e20000100800 */
[----:B------:R-:W-:-:S02]  /*67590*/  ISETP.LT.AND P6, PT, R25, c[0x0][0x178], !P6 ;  /* 0x00005e0019007a0c */ /* 0x000fc400077c1270 */
[----:B---3--:R-:W-:Y:S02]  /*675a0*/  ISETP.LT.AND P3, PT, R23, c[0x0][0x178], !P0 ;  /* 0x00005e0017007a0c */ /* 0x008fe40004761270 */
[----:B--2---:R-:W-:Y:S02]  /*675b0*/  PRMT R3, R20, 0x7632, R3 ;  /* 0x0000763214037816 */ /* 0x004fe40000000003 */
[----:B----4-:R-:W-:Y:S01]  /*675c0*/  ISETP.LT.AND P4, PT, R21, c[0x0][0x178], !P0 ;  /* 0x00005e0015007a0c */ /* 0x010fe20004781270 */
[----:B------:R-:W-:Y:S02]  /*675d0*/  IMAD.WIDE R20, R2, 0x2, R18 ;  /* 0x0000000202147825 */ /* 0x000fe400078e0212 */
[----:B0-----:R-:W2:Y:S02]  /*675e0*/  LDL R19, [R1+0x13f0] ;  /* 0x0013f00001137983 */ /* 0x001ea40000100800 */
[----:B------:R-:W-:-:S05]  /*675f0*/  IMAD.WIDE R22, R0, 0x2, R6 ;  /* 0x0000000200167825 */ /* 0x000fca00078e0206 */
[----:B------:R0:W-:Y:S04]  /*67600*/  @P6 STG.E.U16 [R22.64], R27 ;  /* 0x0000001b16006986 */ /* 0x0001e8000c10150a */
[----:B0-----:R-:W3:Y:S01]  /*67610*/  LDL.LU R23, [R1+0x6d0] ;  /* 0x0006d00001177983 */ /* 0x001ee20000300800 */
[----:B--2---:R-:W-:-:S03]  /*67620*/  ISETP.LT.AND P5, PT, R19, c[0x0][0x178], !P0 ;  /* 0x00005e0013007a0c */ /* 0x004fc600047a1270 */
[----:B------:R-:W2:Y:S04]  /*67630*/  LDL R19, [R1+0x1188] ;  /* 0x0011880001137983 */ /* 0x000ea80000100800 */
[----:B------:R-:W-:Y:S01]  /*67640*/  @P1 STG.E.U16 [R20.64], R3 ;  /* 0x0000000314001986 */ /* 0x000fe2000c10150a */
[----:B---3--:R-:W-:Y:S01]  /*67650*/  PRMT R0, R23, 0x7632, R0 ;  /* 0x0000763217007816 */ /* 0x008fe20000000000 */
[C---:B------:R-:W-:Y:S02]  /*67660*/  IMAD.WIDE R22, R2.reuse, 0x2, R16 ;  /* 0x0000000202167825 */ /* 0x040fe400078e0210 */
[----:B--2---:R0:W-:Y:S04]  /*67670*/  STL.64 [R1+0x1f90], R18 ;  /* 0x001f901201007387 */ /* 0x0041e80000100a00 */
[----:B0-----:R-:W2:Y:S01]  /*67680*/  LDL.LU R18, [R1+0x690] ;  /* 0x0006900001127983 */ /* 0x001ea20000300800 */
[----:B------:R-:W3:Y:S02]  /*67690*/  LDL.LU R19, [R1+0x604] ;  /* 0x0006040001137983 */ /* 0x000ee40000300800 */
[----:B------:R0:W-:Y:S02]  /*676a0*/  STL.64 [R1+0x1f88], R16 ;  /* 0x001f881001007387 */ /* 0x0001e40000100a00 */
[----:B0-----:R-:W4:Y:S01]  /*676b0*/  LDL.LU R16, [R1+0x6b0] ;  /* 0x0006b00001107983 */ /* 0x001f220000300800 */
[----:B------:R-:W5:Y:S02]  /*676c0*/  LDL R17, [R1+0x1400] ;  /* 0x0014000001117983 */ /* 0x000f640000100800 */
[----:B------:R-:W2:Y:S01]  /*676d0*/  LDL.LU R21, [R1+0x6c0] ;  /* 0x0006c00001157983 */ /* 0x000ea20000300800 */
[----:B------:R0:W-:Y:S02]  /*676e0*/  @P3 STG.E.U16 [R22.64], R0 ;  /* 0x0000000016003986 */ /* 0x0001e4000c10150a */
[----:B0-----:R-:W-:Y:S01]  /*676f0*/  IMAD.WIDE R22, R2, 0x2, R14 ;  /* 0x0000000202167825 */ /* 0x001fe200078e020e */
[----:B------:R-:W-:-:S02]  /*67700*/  ISETP.LT.AND P1, PT, R29, c[0x0][0x178], !P0 ;  /* 0x00005e001d007a0c */ /* 0x000fc40004721270 */
[----:B----4-:R-:W-:Y:S02]  /*67710*/  PRMT R0, R16, 0x7632, R0 ;  /* 0x0000763210007816 */ /* 0x010fe40000000000 */
[----:B--2---:R-:W-:Y:S01]  /*67720*/  PRMT R3, R21, 0x7632, R3 ;  /* 0x0000763215037816 */ /* 0x004fe20000000003 */
[----:B------:R-:W-:Y:S01]  /*67730*/  IMAD.WIDE R20, R2, 0x2, R4 ;  /* 0x0000000202147825 */ /* 0x000fe200078e0204 */
[----:B-----5:R-:W-:-:S04]  /*67740*/  ISETP.LT.AND P3, PT, R17, c[0x0][0x178], !P0 ;  /* 0x00005e0011007a0c */ /* 0x020fc80004761270 */
[----:B------:R-:W-:Y:S01]  /*67750*/  @P4 STG.E.U16 [R20.64], R3 ;  /* 0x0000000314004986 */ /* 0x000fe2000c10150a */
[----:B------:R0:W-:Y:S02]  /*67760*/  @P5 STG.E.U16 [R22.64], R0 ;  /* 0x0000000016005986 */ /* 0x0001e4000c10150a */
[----:B0-----:R-:W-:Y:S02]  /*67770*/  PRMT R0, R18, 0x7632, R0 ;  /* 0x0000763212007816 */ /* 0x001fe40000000000 */
[----:B---3--:R-:W0:Y:S01]  /*67780*/  LDS.128 R16, [R19] ;  /* 0x0000000013107984 */ /* 0x008e220000000c00 */
[----:B------:R-:W-:Y:S01]  /*67790*/  PRMT R3, R28, 0x7632, R3 ;  /* 0x000076321c037816 */ /* 0x000fe20000000003 */
[----:B------:R-:W-:-:S04]  /*677a0*/  IMAD.WIDE R20, R2, 0x2, R12 ;  /* 0x0000000202147825 */ /* 0x000fc800078e020c */
[----:B------:R-:W2:Y:S01]  /*677b0*/  LDL.LU R28, [R1+0x740] ;  /* 0x00074000011c7983 */ /* 0x000ea20000300800 */
[----:B------:R-:W-:Y:S02]  /*677c0*/  ISETP.LT.AND P4, PT, R25, c[0x0][0x178], !P0 ;  /* 0x00005e0019007a0c */ /* 0x000fe40004781270 */
[----:B------:R-:W3:Y:S01]  /*677d0*/  LDL R25, [R1+0x750] ;  /* 0x0007500001197983 */ /* 0x000ee20000100800 */
[----:B------:R-:W-:Y:S03]  /*677e0*/  STL [R1+0x1f7c], R10 ;  /* 0x001f7c0a01007387 */ /* 0x000fe60000100800 */
[----:B------:R1:W-:Y:S01]  /*677f0*/  @P1 STG.E.U16 [R20.64], R3 ;  /* 0x0000000314001986 */ /* 0x0003e2000c10150a */
[----:B------:R-:W-:Y:S01]  /*67800*/  STL [R1+0x1f78], R11 ;  /* 0x001f780b01007387 */ /* 0x000fe20000100800 */
[----:B-1----:R-:W-:Y:S02]  /*67810*/  PRMT R3, R26, 0x7632, R3 ;  /* 0x000076321a037816 */ /* 0x002fe40000000003 */
[----:B------:R-:W4:Y:S04]  /*67820*/  LDL.LU R26, [R1+0x700] ;  /* 0x00070000011a7983 */ /* 0x000f280000300800 */
[----:B0-----:R-:W-:Y:S01]  /*67830*/  STL.64 [R1+0x30], R16 ;  /* 0x0000301001007387 */ /* 0x001fe20000100a00 */
[----:B------:R0:W-:Y:S03]  /*67840*/  STL.64 [R1+0x38], R18 ;  /* 0x0000381201007387 */ /* 0x0001e60000100a00 */
[----:B0-----:R-:W5:Y:S01]  /*67850*/  LDL.LU.64 R18, [R1+0x1f90] ;  /* 0x001f900001127983 */ /* 0x001f620000300a00 */
[----:B------:R-:W-:Y:S01]  /*67860*/  ISETP.LT.AND P6, PT, R24, c[0x0][0x178], !P0 ;  /* 0x00005e0018007a0c */ /* 0x000fe200047c1270 */
[----:B------:R-:W-:-:S04]  /*67870*/  IMAD.WIDE R22, R2, 0x2, R10 ;  /* 0x0000000202167825 */ /* 0x000fc800078e020a */
[----:B------:R-:W-:Y:S01]  /*67880*/  IMAD.WIDE R20, R2, 0x2, R8 ;  /* 0x0000000202147825 */ /* 0x000fe200078e0208 */
[----:B------:R-:W2:Y:S03]  /*67890*/  LDL.LU.64 R16, [R1+0x1f88] ;  /* 0x001f880001107983 */ /* 0x000ea60000300a00 */
[----:B------:R-:W2:Y:S02]  /*678a0*/  LDL R10, [R1+0x730] ;  /* 0x00073000010a7983 */ /* 0x000ea40000100800 */
[----:B------:R-:W2:Y:S02]  /*678b0*/  LDL R11, [R1+0x1400] ;  /* 0x00140000010b7983 */ /* 0x000ea40000100800 */
[----:B------:R0:W-:Y:S01]  /*678c0*/  @P6 STG.E.U16 [R22.64], R0 ;  /* 0x0000000016006986 */ /* 0x0001e2000c10150a */
[----:B------:R1:W-:Y:S01]  /*678d0*/  @P3 STG.E.U16 [R20.64], R3 ;  /* 0x0000000314003986 */ /* 0x0003e2000c10150a */
[----:B0-----:R-:W-:-:S02]  /*678e0*/  PRMT R0, R27, 0x7632, R0 ;  /* 0x000076321b007816 */ /* 0x001fc40000000000 */
[----:B------:R-:W2:Y:S01]  /*678f0*/  LDL.LU R27, [R1+0x710] ;  /* 0x00071000011b7983 */ /* 0x000ea20000300800 */
[----:B------:R-:W-:-:S05]  /*67900*/  IMAD.WIDE R22, R2, 0x2, R6 ;  /* 0x0000000202167825 */ /* 0x000fca00078e0206 */
[----:B------:R0:W-:Y:S01]  /*67910*/  @P4 STG.E.U16 [R22.64], R0 ;  /* 0x0000000016004986 */ /* 0x0001e2000c10150a */
[----:B------:R-:W-:Y:S02]  /*67920*/  ISETP.LT.AND P5, PT, R29, c[0x0][0x178], !P2 ;  /* 0x00005e001d007a0c */ /* 0x000fe400057a1270 */
[----:B-----5:R-:W-:Y:S02]  /*67930*/  ISETP.LT.AND P0, PT, R19, c[0x0][0x178], !P2 ;  /* 0x00005e0013007a0c */ /* 0x020fe40005701270 */
[----:B------:R-:W5:Y:S01]  /*67940*/  LDL.LU R19, [R1+0x1f80] ;  /* 0x001f800001137983 */ /* 0x000f620000300800 */
[----:B-1----:R-:W2:Y:S02]  /*67950*/  LDL R3, [R1+0x13e8] ;  /* 0x0013e80001037983 */ /* 0x002ea40000100800 */
[----:B------:R-:W3:Y:S02]  /*67960*/  LDL R21, [R1+0x13ec] ;  /* 0x0013ec0001157983 */ /* 0x000ee40000100800 */
[----:B------:R-:W4:Y:S01]  /*67970*/  LDL R20, [R1+0x1220] ;  /* 0x0012200001147983 */ /* 0x000f220000100800 */
[----:B0-----:R-:W5:Y:S01]  /*67980*/  LDL R23, [R1+0x13f0] ;  /* 0x0013f00001177983 */ /* 0x001f620000100800 */
[----:B------:R0:W-:Y:S03]  /*67990*/  STL [R1+0x1f70], R29 ;  /* 0x001f701d01007387 */ /* 0x0001e60000100800 */
[----:B0-----:R-:W5:Y:S01]  /*679a0*/  LDL R29, [R1+0x30] ;  /* 0x00003000011d7983 */ /* 0x001f620000100800 */
[----:B------:R-:W-:-:S02]  /*679b0*/  IADD3 R2, R2, c[0x0][0x198], RZ ;  /* 0x0000660002027a10 */ /* 0x000fc40007ffe0ff */
[----:B--2---:R-:W-:Y:S02]  /*679c0*/  ISETP.LT.AND P3, PT, R3, c[0x0][0x178], !P2 ;  /* 0x00005e0003007a0c */ /* 0x004fe40005761270 */
[----:B---3--:R-:W-:Y:S02]  /*679d0*/  ISETP.LT.AND P4, PT, R21, c[0x0][0x178], !P2 ;  /* 0x00005e0015007a0c */ /* 0x008fe40005781270 */
[C---:B----4-:R-:W-:Y:S02]  /*679e0*/  IADD3 R0, R20.reuse, 0x65, RZ ;  /* 0x0000006514007810 */ /* 0x050fe40007ffe0ff */
[----:B------:R-:W-:Y:S01]  /*679f0*/  IADD3 R3, R20, 0x66, RZ ;  /* 0x0000006614037810 */ /* 0x000fe20007ffe0ff */
[----:B-----5:R-:W-:Y:S01]  /*67a00*/  IMAD.WIDE R20, R2, 0x2, R18 ;  /* 0x0000000202147825 */ /* 0x020fe200078e0212 */
[----:B------:R-:W-:-:S03]  /*67a10*/  ISETP.LT.AND P6, PT, R23, c[0x0][0x178], !P2 ;  /* 0x00005e0017007a0c */ /* 0x000fc600057c1270 */
[----:B------:R-:W-:Y:S01]  /*67a20*/  IMAD.WIDE R22, R2, 0x2, R16 ;  /* 0x0000000202167825 */ /* 0x000fe200078e0210 */
[----:B------:R0:W-:Y:S01]  /*67a30*/  @P0 STG.E.U16 [R20.64], R25 ;  /* 0x0000001914000986 */ /* 0x0001e2000c10150a */
[----:B------:R-:W-:Y:S02]  /*67a40*/  ISETP.GE.AND P1, PT, R0, c[0x0][0x17c], PT ;  /* 0x00005f0000007a0c */ /* 0x000fe40003f26270 */
[----:B------:R-:W-:Y:S01]  /*67a50*/  ISETP.GE.AND P0, PT, R3, c[0x0][0x17c], PT ;  /* 0x00005f0003007a0c */ /* 0x000fe20003f06270 */
[----:B------:R-:W-:Y:S04]  /*67a60*/  @P3 STG.E.U16 [R22.64], R28 ;  /* 0x0000001c16003986 */ /* 0x000fe8000c10150a */
[----:B------:R1:W-:Y:S01]  /*67a70*/  STL [R1+0x1f74], R29 ;  /* 0x001f741d01007387 */ /* 0x0003e20000100800 */
[----:B------:R-:W2:Y:S02]  /*67a80*/  LDL R0, [R1+0x13e8] ;  /* 0x0013e80001007983 */ /* 0x000ea40000100800 */
[----:B------:R-:W3:Y:S02]  /*67a90*/  LDL R3, [R1+0x1188] ;  /* 0x0011880001037983 */ /* 0x000ee40000100800 */
[----:B0-----:R-:W-:Y:S01]  /*67aa0*/  IMAD.WIDE R20, R2, 0x2, R4 ;  /* 0x0000000202147825 */ /* 0x001fe200078e0204 */
[----:B-1----:R-:W4:Y:S04]  /*67ab0*/  LDL R29, [R1+0x6f0] ;  /* 0x0006f000011d7983 */ /* 0x002f280000100800 */
[----:B------:R0:W-:Y:S01]  /*67ac0*/  @P4 STG.E.U16 [R20.64], R10 ;  /* 0x0000000a14004986 */ /* 0x0001e2000c10150a */
[----:B------:R-:W-:-:S03]  /*67ad0*/  ISETP.LT.AND P4, PT, R11, c[0x0][0x178], !P2 ;  /* 0x00005e000b007a0c */ /* 0x000fc60005781270 */
[----:B0-----:R-:W5:Y:S01]  /*67ae0*/  LDL.LU R10, [R1+0x1f7c] ;  /* 0x001f7c00010a7983 */ /* 0x001f620000300800 */
[----:B------:R-:W2:Y:S02]  /*67af0*/  LDL R20, [R1+0x1404] ;  /* 0x0014040001147983 */ /* 0x000ea40000100800 */
[----:B------:R-:W3:Y:S02]  /*67b00*/  LDL R21, [R1+0x720] ;  /* 0x0007200001157983 */ /* 0x000ee40000100800 */
[----:B------:R-:W5:Y:S01]  /*67b10*/  LDL.LU R11, [R1+0x1f78] ;  /* 0x001f7800010b7983 */ /* 0x000f620000300800 */
[----:B------:R-:W-:Y:S01]  /*67b20*/  ISETP.LT.AND P3, PT, R24, c[0x0][0x178], !P2 ;  /* 0x00005e0018007a0c */ /* 0x000fe20005761270 */
[----:B------:R-:W-:-:S04]  /*67b30*/  IMAD.WIDE R22, R2, 0x2, R14 ;  /* 0x0000000202167825 */ /* 0x000fc800078e020e */
[----:B------:R-:W-:Y:S01]  /*67b40*/  IMAD.WIDE R24, R2, 0x2, R12 ;  /* 0x0000000202187825 */ /* 0x000fe200078e020c */
[----:B--2---:R-:W-:Y:S01]  /*67b50*/  ISETP.LT.AND P2, PT, R20, c[0x0][0x178], !P2 ;  /* 0x00005e0014007a0c */ /* 0x004fe20005741270 */
[----:B---3--:R5:W-:Y:S03]  /*67b60*/  @P6 STG.E.U16 [R22.64], R21 ;  /* 0x0000001516006986 */ /* 0x008be6000c10150a */
[----:B------:R0:W-:Y:S02]  /*67b70*/  @P5 STG.E.U16 [R24.64], R26 ;  /* 0x0000001a18005986 */ /* 0x0001e4000c10150a */
[----:B-----5:R-:W-:-:S04]  /*67b80*/  IMAD.WIDE R22, R2, 0x2, R10 ;  /* 0x0000000202167825 */ /* 0x020fc800078e020a */
[----:B------:R-:W-:Y:S01]  /*67b90*/  IMAD.WIDE R20, R2, 0x2, R8 ;  /* 0x0000000202147825 */ /* 0x000fe200078e0208 */
[----:B0-----:R-:W2:Y:S04]  /*67ba0*/  LDL.LU R25, [R1+0x720] ;  /* 0x0007200001197983 */ /* 0x001ea80000300800 */
[----:B------:R0:W-:Y:S01]  /*67bb0*/  @P3 STG.E.U16 [R22.64], R27 ;  /* 0x0000001b16003986 */ /* 0x0001e2000c10150a */
[----:B----4-:R1:W-:Y:S03]  /*67bc0*/  @P4 STG.E.U16 [R20.64], R29 ;  /* 0x0000001d14004986 */ /* 0x0103e6000c10150a */
[----:B0-----:R-:W3:Y:S01]  /*67bd0*/  LDL.LU R23, [R1+0x750] ;  /* 0x0007500001177983 */ /* 0x001ee20000300800 */
[----:B-1----:R-:W4:Y:S01]  /*67be0*/  LDL.LU R29, [R1+0x1f74] ;  /* 0x001f7400011d7983 */ /* 0x002f220000300800 */
[----:B------:R-:W-:-:S02]  /*67bf0*/  ISETP.LT.AND P5, PT, R0, c[0x0][0x178], !P1 ;  /* 0x00005e0000007a0c */ /* 0x000fc40004fa1270 */
[----:B------:R-:W-:Y:S01]  /*67c00*/  ISETP.LT.AND P6, PT, R3, c[0x0][0x178], !P1 ;  /* 0x00005e0003007a0c */ /* 0x000fe20004fc1270 */
[C---:B------:R-:W-:Y:S02]  /*67c10*/  IADD3 R0, R2.reuse, c[0x0][0x198], RZ ;  /* 0x0000660002007a10 */ /* 0x040fe40007ffe0ff */
[----:B------:R-:W-:Y:S01]  /*67c20*/  IMAD.WIDE R2, R2, 0x2, R6 ;  /* 0x0000000202027825 */ /* 0x000fe200078e0206 */
[----:B------:R-:W5:Y:S01]  /*67c30*/  LDL.LU R21, [R1+0x730] ;  /* 0x0007300001157983 */ /* 0x000f620000300800 */
[----:B------:R-:W-:-:S03]  /*67c40*/  PRMT R20, R28, 0x7632, R20 ;  /* 0x000076321c147816 */ /* 0x000fc60000000014 */
[----:B----4-:R0:W-:Y:S01]  /*67c50*/  @P2 STG.E.U16 [R2.64], R29 ;  /* 0x0000001d02002986 */ /* 0x0101e2000c10150a */
[----:B---3--:R-:W-:Y:S01]  /*67c60*/  PRMT R24, R23, 0x7632, R24 ;  /* 0x0000763217187816 */ /* 0x008fe20000000018 */
[C---:B------:R-:W-:Y:S02]  /*67c70*/  IMAD.WIDE R22, R0.reuse, 0x2, R18 ;  /* 0x0000000200167825 */ /* 0x040fe400078e0212 */
[----:B0-----:R-:W3:Y:S02]  /*67c80*/  LDL.LU R29, [R1+0x1f70] ;  /* 0x001f7000011d7983 */ /* 0x001ee40000300800 */
[----:B------:R-:W4:Y:S02]  /*67c90*/  LDL.LU R28, [R1+0x1f6c] ;  /* 0x001f6c00011c7983 */ /* 0x000f240000300800 */
[----:B------:R0:W-:Y:S02]  /*67ca0*/  STL.64 [R1+0x1f60], R18 ;  /* 0x001f601201007387 */ /* 0x0001e40000100a00 */
[C---:B------:R-:W-:Y:S01]  /*67cb0*/  IMAD.WIDE R2, R0.reuse, 0x2, R16 ;  /* 0x0000000200027825 */ /* 0x040fe200078e0210 */
[----:B0-----:R-:W4:Y:S03]  /*67cc0*/  LDL R18, [R1+0x13fc] ;  /* 0x0013fc0001127983 */ /* 0x001f260000100800 */
[----:B------:R-:W4:Y:S02]  /*67cd0*/  LDL.LU R19, [R1+0x608] ;  /* 0x0006080001137983 */ /* 0x000f240000300800 */
[----:B------:R0:W-:Y:S02]  /*67ce0*/  STL.64 [R1+0x1f58], R16 ;  /* 0x001f581001007387 */ /* 0x0001e40000100a00 */
[----:B0-----:R-:W4:Y:S04]  /*67cf0*/  LDL R16, [R1+0x13ec] ;  /* 0x0013ec0001107983 */ /* 0x001f280000100800 */
[----:B------:R-:W4:Y:S04]  /*67d00*/  LDL R17, [R1+0x13f0] ;  /* 0x0013f00001117983 */ /* 0x000f280000100800 */
[----:B------:R-:W-:Y:S01]  /*67d10*/  @P6 STG.E.U16 [R22.64], R24 ;  /* 0x0000001816006986 */ /* 0x000fe2000c10150a */
[----:B------:R5:W-:Y:S02]  /*67d20*/  @P5 STG.E.U16 [R2.64], R20 ;  /* 0x0000001402005986 */ /* 0x000be4000c10150a */
[----:B-----5:R-:W-:Y:S01]  /*67d30*/  PRMT R2, R21, 0x7632, R2 ;  /* 0x0000763215027816 */ /* 0x020fe20000000002 */
[----:B------:R-:W-:Y:S01]  /*67d40*/  IMAD.WIDE R20, R0, 0x2, R4 ;  /* 0x0000000200147825 */ /* 0x000fe200078e0204 */
[----:B--2---:R-:W-:-:S03]  /*67d50*/  PRMT R3, R25, 0x7632, R3 ;  /* 0x0000763219037816 */ /* 0x004fc60000000003 */
[----:B------:R-:W-:-:S04]  /*67d60*/  IMAD.WIDE R22, R0, 0x2, R14 ;  /* 0x0000000200167825 */ /* 0x000fc800078e020e */
[----:B------:R-:W-:Y:S01]  /*67d70*/  IMAD.WIDE R24, R0, 0x2, R12 ;  /* 0x0000000200187825 */ /* 0x000fe200078e020c */
[----:B---3--:R-:W-:Y:S02]  /*67d80*/  ISETP.LT.AND P4, PT, R29, c[0x0][0x178], !P1 ;  /* 0x00005e001d007a0c */ /* 0x008fe40004f81270 */
[----:B------:R-:W2:Y:S01]  /*67d90*/  LDL.LU R29, [R1+0x1f68] ;  /* 0x001f6800011d7983 */ /* 0x000ea20000300800 */
[----:B----4-:R-:W-:-:S03]  /*67da0*/  PRMT R28, R26, 0x7632, R28 ;  /* 0x000076321a1c7816 */ /* 0x010fc6000000001c */
[----:B------:R0:W-:Y:S04]  /*67db0*/  STL [R1+0x1f54], R15 ;  /* 0x001f540f01007387 */ /* 0x0001e80000100800 */
[----:B0-----:R-:W3:Y:S01]  /*67dc0*/  LDL R15, [R1+0x1188] ;  /* 0x00118800010f7983 */ /* 0x001ee20000100800 */
[----:B------:R-:W-:Y:S02]  /*67dd0*/  ISETP.LT.AND P2, PT, R16, c[0x0][0x178], !P1 ;  /* 0x00005e0010007a0c */ /* 0x000fe40004f41270 */
[----:B------:R-:W-:-:S11]  /*67de0*/  ISETP.LT.AND P3, PT, R17, c[0x0][0x178], !P1 ;  /* 0x00005e0011007a0c */ /* 0x000fd60004f61270 */
[----:B------:R0:W-:Y:S02]  /*67df0*/  @P2 STG.E.U16 [R20.64], R2 ;  /* 0x0000000214002986 */ /* 0x0001e4000c10150a */
[----:B------:R1:W-:Y:S02]  /*67e00*/  @P3 STG.E.U16 [R22.64], R3 ;  /* 0x0000000316003986 */ /* 0x0003e4000c10150a */
[----:B------:R-:W-:Y:S01]  /*67e10*/  @P4 STG.E.U16 [R24.64], R28 ;  /* 0x0000001c18004986 */ /* 0x000fe2000c10150a */
[----:B0-----:R-:W4:Y:S01]  /*67e20*/  LDL.LU R2, [R1+0x6f0] ;  /* 0x0006f00001027983 */ /* 0x001f220000300800 */
[----:B------:R-:W5:Y:S02]  /*67e30*/  LDL.LU R20, [R1+0x30] ;  /* 0x0000300001147983 */ /* 0x000f640000300800 */
[----:B------:R-:W5:Y:S02]  /*67e40*/  LDL R21, [R1+0x1220] ;  /* 0x0012200001157983 */ /* 0x000f640000100800 */
[----:B-1----:R-:W5:Y:S01]  /*67e50*/  LDL R3, [R1+0x1400] ;  /* 0x0014000001037983 */ /* 0x002f620000100800 */
[----:B------:R-:W5:Y:S04]  /*67e60*/  LDL R22, [R1+0x1404] ;  /* 0x0014040001167983 */ /* 0x000f680000100800 */
[----:B------:R-:W5:Y:S01]  /*67e70*/  LDL R23, [R1+0x13ec] ;  /* 0x0013ec0001177983 */ /* 0x000f620000100800 */
[----:B------:R0:W-:Y:S03]  /*67e80*/  STL [R1+0x1f18], R28 ;  /* 0x001f181c01007387 */ /* 0x0001e60000100800 */
[----:B0-----:R-:W5:Y:S01]  /*67e90*/  LDL R28, [R1+0x13e8] ;  /* 0x0013e800011c7983 */ /* 0x001f620000100800 */
[----:B------:R-:W-:-:S02]  /*67ea0*/  ISETP.LT.AND P5, PT, R18, c[0x0][0x178], !P1 ;  /* 0x00005e0012007a0c */ /* 0x000fc40004fa1270 */
[----:B------:R-:W0:Y:S02]  /*67eb0*/  LDS.128 R16, [R19] ;  /* 0x0000000013107984 */ /* 0x000e240000000c00 */
[----:B0-----:R-:W-:Y:S02]  /*67ec0*/  STL.64 [R1], R16 ;  /* 0x0000001001007387 */ /* 0x001fe40000100a00 */
[----:B------:R0:W-:Y:S02]  /*67ed0*/  STL.64 [R1+0x8], R18 ;  /* 0x0000081201007387 */ /* 0x0001e40000100a00 */
[----:B0-----:R-:W5:Y:S01]  /*67ee0*/  LDL.LU.64 R18, [R1+0x1f60] ;  /* 0x001f600001127983 */ /* 0x001f620000300a00 */
[----:B------:R-:W5:Y:S01]  /*67ef0*/  LDL.LU.64 R16, [R1+0x1f58] ;  /* 0x001f580001107983 */ /* 0x000f620000300a00 */
[----:B--2---:R-:W-:Y:S01]  /*67f00*/  PRMT R29, R27, 0x7632, R29 ;  /* 0x000076321b1d7816 */ /* 0x004fe2000000001d */
[----:B------:R-:W-:-:S04]  /*67f10*/  IMAD.WIDE R26, R0, 0x2, R10 ;  /* 0x00000002001a7825 */ /* 0x000fc800078e020a */
[----:B------:R-:W-:Y:S04]  /*67f20*/  STL [R1+0x1f1c], R29 ;  /* 0x001f1c1d01007387 */ /* 0x000fe80000100800 */
[----:B------:R0:W-:Y:S01]  /*67f30*/  @P5 STG.E.U16 [R26.64], R29 ;  /* 0x0000001d1a005986 */ /* 0x0001e2000c10150a */
[----:B---3--:R-:W-:-:S03]  /*67f40*/  ISETP.LT.AND P6, PT, R15, c[0x0][0x178], !P0 ;  /* 0x00005e000f007a0c */ /* 0x008fc600047c1270 */
[----:B------:R-:W2:Y:S04]  /*67f50*/  LDL R15, [R1+0x13f8] ;  /* 0x0013f800010f7983 */ /* 0x000ea80000100800 */
[----:B0-----:R-:W3:Y:S01]  /*67f60*/  LDL R29, [R1+0x13f0] ;  /* 0x0013f000011d7983 */ /* 0x001ee20000100800 */
[----:B------:R-:W-:Y:S02]  /*67f70*/  IADD3 R26, R0, c[0x0][0x198], RZ ;  /* 0x00006600001a7a10 */ /* 0x000fe40007ffe0ff */
[----:B----4-:R-:W-:Y:S02]  /*67f80*/  PRMT R24, R2, 0x7632, R24 ;  /* 0x0000763202187816 */ /* 0x010fe40000000018 */
[----:B-----5:R-:W-:Y:S02]  /*67f90*/  PRMT R25, R20, 0x7632, R25 ;  /* 0x0000763214197816 */ /* 0x020fe40000000019 */
[----:B------:R-:W-:-:S02]  /*67fa0*/  IADD3 R27, R21, 0x67, RZ ;  /* 0x00000067151b7810 */ /* 0x000fc40007ffe0ff */
[----:B------:R-:W-:Y:S01]  /*67fb0*/  ISETP.LT.AND P4, PT, R3, c[0x0][0x178], !P1 ;  /* 0x00005e0003007a0c */ /* 0x000fe20004f81270 */
[----:B------:R-:W-:-:S04]  /*67fc0*/  IMAD.WIDE R2, R0, 0x2, R8 ;  /* 0x0000000200027825 */ /* 0x000fc800078e0208 */
[----:B------:R-:W-:Y:S01]  /*67fd0*/  IMAD.WIDE R20, R0, 0x2, R6 ;  /* 0x0000000200147825 */ /* 0x000fe200078e0206 */
[----:B------:R0:W-:Y:S03]  /*67fe0*/  STL [R1+0x1f44], R28 ;  /* 0x001f441c01007387 */ /* 0x0001e60000100800 */
[----:B------:R-:W4:Y:S01]  /*67ff0*/  LDL R0, [R1+0x1220] ;  /* 0x0012200001007983 */ /* 0x000f220000100800 */
[----:B------:R-:W-:Y:S01]  /*68000*/  ISETP.LT.AND P3, PT, R28, c[0x0][0x178], !P0 ;  /* 0x00005e001c007a0c */ /* 0x000fe20004761270 */
[----:B------:R1:W-:Y:S01]  /*68010*/  STL [R1+0x1f50], R7 ;  /* 0x001f500701007387 */ /* 0x0003e20000100800 */
[----:B0-----:R-:W5:Y:S04]  /*68020*/  LDL R28, [R1+0x1188] ;  /* 0x00118800011c7983 */ /* 0x001f680000100800 */
[----:B-1----:R-:W2:Y:S01]  /*68030*/  LDL R7, [R1+0x790] ;  /* 0x0007900001077983 */ /* 0x002ea20000100800 */
[----:B------:R-:W-:-:S03]  /*68040*/  ISETP.LT.AND P2, PT, R22, c[0x0][0x178], !P1 ;  /* 0x00005e0016007a0c */ /* 0x000fc60004f41270 */
[----:B-----5:R0:W-:Y:S04]  /*68050*/  STL [R1+0x1f48], R28 ;  /* 0x001f481c01007387 */ /* 0x0201e80000100800 */
[----:B0-----:R-:W5:Y:S04]  /*68060*/  LDL R28, [R1+0x760] ;  /* 0x00076000011c7983 */ /* 0x001f680000100800 */
[----:B------:R-:W-:Y:S02]  /*68070*/  @P4 STG.E.U16 [R2.64], R24 ;  /* 0x0000001802004986 */ /* 0x000fe4000c10150a */
[----:B------:R-:W-:Y:S01]  /*68080*/  @P2 STG.E.U16 [R20.64], R25 ;  /* 0x0000001914002986 */ /* 0x000fe2000c10150a */
[----:B------:R-:W-:Y:S01]  /*68090*/  ISETP.LT.AND P5, PT, R23, c[0x0][0x178], !P0 ;  /* 0x00005e0017007a0c */ /* 0x000fe200047a1270 */
[----:B-----5:R0:W-:Y:S04]  /*680a0*/  STL [R1+0x1f4c], R28 ;  /* 0x001f4c1c01007387 */ /* 0x0201e80000100800 */
[----:B0-----:R-:W5:Y:S01]  /*680b0*/  LDL R28, [R1+0x770] ;  /* 0x00077000011c7983 */ /* 0x001f620000100800 */
[----:B------:R0:W-:Y:S02]  /*680c0*/  STL [R1+0x1f24], R27 ;  /* 0x001f241b01007387 */ /* 0x0001e40000100800 */
[----:B------:R-:W2:Y:S02]  /*680d0*/  LDL R21, [R1+0x7b0] ;  /* 0x0007b00001157983 */ /* 0x000ea40000100800 */
[----:B------:R-:W-:Y:S01]  /*680e0*/  IMAD.WIDE R22, R26, 0x2, R18 ;  /* 0x000000021a167825 */ /* 0x000fe200078e0212 */
[----:B------:R-:W-:Y:S01]  /*680f0*/  ISETP.GE.AND P1, PT, R27, c[0x0][0x17c], PT ;  /* 0x00005f001b007a0c */ /* 0x000fe20003f26270 */
[----:B------:R-:W3:Y:S04]  /*68100*/  LDL R24, [R1+0x1404] ;  /* 0x0014040001187983 */ /* 0x000ee80000100800 */
[----:B------:R-:W3:Y:S04]  /*68110*/  LDL R25, [R1+0x7a0] ;  /* 0x0007a00001197983 */ /* 0x000ee80000100800 */
[----:B0-----:R-:W3:Y:S04]  /*68120*/  LDL R27, [R1+0x1400] ;  /* 0x00140000011b7983 */ /* 0x001ee80000100800 */
[----:B--2---:R0:W-:Y:S01]  /*68130*/  @P6 STG.E.U16 [R22.64], R21 ;  /* 0x0000001516006986 */ /* 0x0041e2000c10150a */
[----:B------:R-:W-:-:S03]  /*68140*/  ISETP.LT.AND P6, PT, R15, c[0x0][0x178], !P0 ;  /* 0x00005e000f007a0c */ /* 0x000fc600047c1270 */
[----:B0-----:R-:W2:Y:S04]  /*68150*/  LDL R22, [R1+0x7c0] ;  /* 0x0007c00001167983 */ /* 0x001ea80000100800 */
[----:B------:R-:W5:Y:S01]  /*68160*/  LDL R23, [R1+0x13fc] ;  /* 0x0013fc0001177983 */ /* 0x000f620000100800 */
[----:B------:R-:W5:Y:S01]  /*68170*/  LDL.LU R15, [R1+0x1f54] ;  /* 0x001f5400010f7983 */ /* 0x000f620000300800 */
[----:B---3--:R-:W-:Y:S01]  /*68180*/  ISETP.LT.AND P2, PT, R29, c[0x0][0x178], !P0 ;  /* 0x00005e001d007a0c */ /* 0x008fe20004741270 */
[----:B------:R-:W-:-:S04]  /*68190*/  IMAD.WIDE R2, R26, 0x2, R16 ;  /* 0x000000021a027825 */ /* 0x000fc800078e0210 */
[----:B------:R-:W-:Y:S01]  /*681a0*/  IMAD.WIDE R20, R26, 0x2, R4 ;  /* 0x000000021a147825 */ /* 0x000fe200078e0204 */
[----:B----4-:R-:W-:Y:S01]  /*681b0*/  IADD3 R0, R0, 0x68, RZ ;  /* 0x0000006800007810 */ /* 0x010fe20007ffe0ff */
[----:B------:R0:W-:Y:S04]  /*681c0*/  STL [R1+0x1f40], R27 ;  /* 0x001f401b01007387 */ /* 0x0001e80000100800 */
[----:B--2---:R5:W-:Y:S01]  /*681d0*/  @P3 STG.E.U16 [R2.64], R22 ;  /* 0x0000001602003986 */ /* 0x004be2000c10150a */
[----:B------:R-:W-:Y:S01]  /*681e0*/  @P5 STG.E.U16 [R20.64], R25 ;  /* 0x0000001914005986 */ /* 0x000fe2000c10150a */
[----:B------:R-:W-:Y:S02]  /*681f0*/  ISETP.LT.AND P3, PT, R27, c[0x0][0x178], !P0 ;  /* 0x00005e001b007a0c */ /* 0x000fe40004761270 */
[----:B------:R-:W-:Y:S01]  /*68200*/  ISETP.GE.AND P5, PT, R0, c[0x0][0x17c], PT ;  /* 0x00005f0000007a0c */ /* 0x000fe20003fa6270 */
[----:B0-----:R-:W2:Y:S04]  /*68210*/  LDL R27, [R1+0x13fc] ;  /* 0x0013fc00011b7983 */ /* 0x001ea80000100800 */
[----:B------:R-:W3:Y:S01]  /*68220*/  LDL R0, [R1] ;  /* 0x0000000001007983 */ /* 0x000ee20000100800 */
[----:B-----5:R-:W-:-:S05]  /*68230*/  IMAD.WIDE R2, R26, 0x2, R14 ;  /* 0x000000021a027825 */ /* 0x020fca00078e020e */
[----:B------:R0:W-:Y:S04]  /*68240*/  @P2 STG.E.U16 [R2.64], R7 ;  /* 0x0000000702002986 */ /* 0x0001e8000c10150a */
[----:B0-----:R-:W4:Y:S01]  /*68250*/  LDL.LU R7, [R1+0x1f50] ;  /* 0x001f500001077983 */ /* 0x001f220000300800 */
[----:B------:R-:W5:Y:S01]  /*68260*/  LDL R3, [R1+0x780] ;  /* 0x0007800001037983 */ /* 0x000f620000100800 */
[----:B------:R-:W-:Y:S01]  /*68270*/  ISETP.LT.AND P4, PT, R23, c[0x0][0x178], !P0 ;  /* 0x00005e0017007a0c */ /* 0x000fe20004781270 */
[----:B------:R-:W-:-:S04]  /*68280*/  IMAD.WIDE R20, R26, 0x2, R12 ;  /* 0x000000021a147825 */ /* 0x000fc800078e020c */
[----:B------:R-:W-:Y:S01]  /*68290*/  IMAD.WIDE R22, R26, 0x2, R10 ;  /* 0x000000021a167825 */ /* 0x000fe200078e020a */
[----:B-----5:R0:W-:Y:S07]  /*682a0*/  @P6 STG.E.U16 [R20.64], R3 ;  /* 0x0000000314006986 */ /* 0x0201ee000c10150a */
[----:B------:R1:W-:Y:S01]  /*682b0*/  @P4 STG.E.U16 [R22.64], R28 ;  /* 0x0000001c16004986 */ /* 0x0003e2000c10150a */
[----:B0-----:R-:W5:Y:S01]  /*682c0*/  LDL.LU R20, [R1+0x7b0] ;  /* 0x0007b00001147983 */ /* 0x001f620000300800 */
[----:B------:R-:W2:Y:S02]  /*682d0*/  LDL.LU R21, [R1+0x7c0] ;  /* 0x0007c00001157983 */ /* 0x000ea40000300800 */
[----:B-1----:R-:W2:Y:S01]  /*682e0*/  LDL.LU R28, [R1+0x1f4c] ;  /* 0x001f4c00011c7983 */ /* 0x002ea20000300800 */
[----:B------:R-:W-:Y:S01]  /*682f0*/  ISETP.LT.AND P0, PT, R24, c[0x0][0x178], !P0 ;  /* 0x00005e0018007a0c */ /* 0x000fe20004701270 */
[C---:B------:R-:W-:Y:S01]  /*68300*/  IMAD.WIDE R24, R26.reuse, 0x2, R8 ;  /* 0x000000021a187825 */ /* 0x040fe200078e0208 */
[----:B------:R-:W3:Y:S03]  /*68310*/  LDL.LU R22, [R1+0x7a0] ;  /* 0x0007a00001167983 */ /* 0x000ee60000300800 */
[----:B------:R-:W3:Y:S01]  /*68320*/  LDL R23, [R1+0x13f8] ;  /* 0x0013f80001177983 */ /* 0x000ee20000100800 */
[----:B--2---:R0:W-:Y:S04]  /*68330*/  @P3 STG.E.U16 [R24.64], R28 ;  /* 0x0000001c18003986 */ /* 0x0041e8000c10150a */
[----:B0-----:R-:W2:Y:S01]  /*68340*/  LDL.LU R28, [R1+0x1f48] ;  /* 0x001f4800011c7983 */ /* 0x001ea20000300800 */
[----:B----4-:R-:W-:-:S05]  /*68350*/  IMAD.WIDE R2, R26, 0x2, R6 ;  /* 0x000000021a027825 */ /* 0x010fca00078e0206 */
[----:B---3--:R0:W-:Y:S01]  /*68360*/  @P0 STG.E.U16 [R2.64], R0 ;  /* 0x0000000002000986 */ /* 0x0081e2000c10150a */
[----:B--2---:R-:W-:-:S03]  /*68370*/  ISETP.LT.AND P3, PT, R28, c[0x0][0x178], !P1 ;  /* 0x00005e001c007a0c */ /* 0x004fc60004f61270 */
[----:B------:R-:W2:Y:S01]  /*68380*/  LDL.LU R28, [R1+0x1f44] ;  /* 0x001f4400011c7983 */ /* 0x000ea20000300800 */
[----:B0-----:R-:W3:Y:S01]  /*68390*/  LDL R3, [R1+0x13ec] ;  /* 0x0013ec0001037983 */ /* 0x001ee20000100800 */
[----:B------:R-:W-:Y:S02]  /*683a0*/  IADD3 R0, R26, c[0x0][0x198], RZ ;  /* 0x000066001a007a10 */ /* 0x000fe40007ffe0ff */
[----:B-----5:R-:W-:Y:S02]  /*683b0*/  PRMT R25, R20, 0x7632, R25 ;  /* 0x0000763214197816 */ /* 0x020fe40000000019 */
[----:B------:R-:W-:Y:S02]  /*683c0*/  PRMT R24, R22, 0x7632, R24 ;  /* 0x0000763216187816 */ /* 0x000fe40000000018 */
[----:B------:R-:W-:Y:S01]  /*683d0*/  ISETP.LT.AND P0, PT, R23, c[0x0][0x178], !P1 ;  /* 0x00005e0017007a0c */ /* 0x000fe20004f01270 */
[----:B------:R0:W-:Y:S01]  /*683e0*/  STL [R1+0x1f3c], R5 ;  /* 0x001f3c0501007387 */ /* 0x0001e20000100800 */
[----:B------:R-:W-:Y:S01]  /*683f0*/  IMAD.WIDE R22, R0, 0x2, R4 ;  /* 0x0000000200167825 */ /* 0x000fe200078e0204 */
[----:B------:R-:W-:-:S03]  /*68400*/  PRMT R26, R21, 0x7632, R26 ;  /* 0x00007632151a7816 */ /* 0x000fc6000000001a */
[----:B------:R-:W-:Y:S01]  /*68410*/  IMAD.WIDE R20, R0, 0x2, R16 ;  /* 0x0000000200147825 */ /* 0x000fe200078e0210 */
[----:B0-----:R-:W4:Y:S01]  /*68420*/  LDL.LU R5, [R1+0x760] ;  /* 0x0007600001057983 */ /* 0x001f220000300800 */
[----:B--2---:R-:W-:Y:S02]  /*68430*/  ISETP.LT.AND P2, PT, R28, c[0x0][0x178], !P1 ;  /* 0x00005e001c007a0c */ /* 0x004fe40004f41270 */
[----:B---3--:R-:W-:Y:S01]  /*68440*/  ISETP.LT.AND P6, PT, R3, c[0x0][0x178], !P1 ;  /* 0x00005e0003007a0c */ /* 0x008fe20004fc1270 */
[----:B------:R-:W-:-:S05]  /*68450*/  IMAD.WIDE R2, R0, 0x2, R18 ;  /* 0x0000000200027825 */ /* 0x000fca00078e0212 */
[----:B------:R0:W-:Y:S05]  /*68460*/  @P3 STG.E.U16 [R2.64], R25 ;  /* 0x0000001902003986 */ /* 0x0001ea000c10150a */
[----:B------:R1:W-:Y:S04]  /*68470*/  @P2 STG.E.U16 [R20.64], R26 ;  /* 0x0000001a14002986 */ /* 0x0003e8000c10150a */
[----:B0-----:R-:W2:Y:S01]  /*68480*/  LDL.LU R3, [R1+0x790] ;  /* 0x0007900001037983 */ /* 0x001ea20000300800 */
[----:B------:R0:W-:Y:S01]  /*68490*/  @P6 STG.E.U16 [R22.64], R24 ;  /* 0x0000001816006986 */ /* 0x0001e2000c10150a */
[----:B------:R-:W-:-:S02]  /*684a0*/  ISETP.LT.AND P2, PT, R27, c[0x0][0x178], !P1 ;  /* 0x00005e001b007a0c */ /* 0x000fc40004f41270 */
[----:B-1----:R-:W3:Y:S04]  /*684b0*/  LDL.LU R21, [R1+0x780] ;  /* 0x0007800001157983 */ /* 0x002ee80000300800 */
[----:B0-----:R-:W5:Y:S01]  /*684c0*/  LDL.LU R23, [R1] ;  /* 0x0000000001177983 */ /* 0x001f620000300800 */
[----:B------:R-:W3:Y:S01]  /*684d0*/  LDL.LU R27, [R1+0x1f40] ;  /* 0x001f4000011b7983 */ /* 0x000ee20000300800 */
[----:B------:R-:W-:Y:S02]  /*684e0*/  ISETP.LT.AND P4, PT, R29, c[0x0][0x178], !P1 ;  /* 0x00005e001d007a0c */ /* 0x000fe40004f81270 */
[----:B--2---:R-:W-:Y:S01]  /*684f0*/  PRMT R25, R3, 0x7632, R25 ;  /* 0x0000763203197816 */ /* 0x004fe20000000019 */
[----:B------:R-:W-:-:S10]  /*68500*/  IMAD.WIDE R2, R0, 0x2, R14 ;  /* 0x0000000200027825 */ /* 0x000fd400078e020e */
[----:B------:R0:W-:Y:S01]  /*68510*/  @P4 STG.E.U16 [R2.64], R25 ;  /* 0x0000001902004986 */ /* 0x0001e2000c10150a */
[----:B---3--:R-:W-:-:S03]  /*68520*/  ISETP.LT.AND P3, PT, R27, c[0x0][0x178], !P1 ;  /* 0x00005e001b007a0c */ /* 0x008fc60004f61270 */
[----:B0-----:R-:W2:Y:S01]  /*68530*/  LDL.LU R2, [R1+0x770] ;  /* 0x0007700001027983 */ /* 0x001ea20000300800 */
[----:B------:R-:W3:Y:S02]  /*68540*/  LDL R3, [R1+0x1188] ;  /* 0x0011880001037983 */ /* 0x000ee40000100800 */
[----:B------:R0:W-:Y:S02]  /*68550*/  STL [R1+0x1f38], R27 ;  /* 0x001f381b01007387 */ /* 0x0001e40000100800 */
[----:B0-----:R-:W3:Y:S01]  /*68560*/  LDL R27, [R1+0x1404] ;  /* 0x00140400011b7983 */ /* 0x001ee20000100800 */
[----:B------:R-:W-:Y:S01]  /*68570*/  PRMT R22, R21, 0x7632, R22 ;  /* 0x0000763215167816 */ /* 0x000fe20000000016 */
[----:B------:R-:W-:Y:S01]  /*68580*/  IMAD.WIDE R20, R0, 0x2, R12 ;  /* 0x0000000200147825 */ /* 0x000fe200078e020c */
[----:B-----5:R-:W-:Y:S02]  /*68590*/  PRMT R25, R23, 0x7632, R25 ;  /* 0x0000763217197816 */ /* 0x020fe40000000019 */
[----:B----4-:R-:W-:-:S02]  /*685a0*/  PRMT R24, R5, 0x7632, R24 ;  /* 0x0000763205187816 */ /* 0x010fc40000000018 */
[----:B------:R-:W4:Y:S04]  /*685b0*/  LDL R5, [R1+0x674] ;  /* 0x0006740001057983 */ /* 0x000f280000100800 */
[----:B------:R0:W-:Y:S02]  /*685c0*/  @P0 STG.E.U16 [R20.64], R22 ;  /* 0x0000001614000986 */ /* 0x0001e4000c10150a */
[----:B0-----:R-:W-:-:S04]  /*685d0*/  IMAD.WIDE R22, R0, 0x2, R10 ;  /* 0x0000000200167825 */ /* 0x001fc800078e020a */
[----:B------:R-:W-:Y:S01]  /*685e0*/  IMAD.WIDE R20, R0, 0x2, R6 ;  /* 0x0000000200147825 */ /* 0x000fe200078e0206 */
[----:B--2---:R-:W-:Y:S02]  /*685f0*/  PRMT R26, R2, 0x7632, R26 ;  /* 0x00007632021a7816 */ /* 0x004fe4000000001a */
[----:B---3--:R-:W-:Y:S01]  /*68600*/  ISETP.LT.AND P0, PT, R3, c[0x0][0x178], !P5 ;  /* 0x00005e0003007a0c */ /* 0x008fe20006f01270 */
[----:B------:R-:W-:Y:S02]  /*68610*/  IMAD.WIDE R2, R0, 0x2, R8 ;  /* 0x0000000200027825 */ /* 0x000fe400078e0208 */
[----:B------:R-:W-:Y:S04]  /*68620*/  @P2 STG.E.U16 [R22.64], R26 ;  /* 0x0000001a16002986 */ /* 0x000fe8000c10150a */
[----:B------:R-:W-:Y:S01]  /*68630*/  @P3 STG.E.U16 [R2.64], R24 ;  /* 0x0000001802003986 */ /* 0x000fe2000c10150a */
[----:B------:R-:W-:-:S03]  /*68640*/  ISETP.LT.AND P1, PT, R27, c[0x0][0x178], !P1 ;  /* 0x00005e001b007a0c */ /* 0x000fc60004f21270 */
[----:B------:R-:W2:Y:S01]  /*68650*/  LDL R27, [R1+0x654] ;  /* 0x00065400011b7983 */ /* 0x000ea20000100800 */
[----:B------:R0:W-:Y:S03]  /*68660*/  STL [R1+0x1f34], R11 ;  /* 0x001f340b01007387 */ /* 0x0001e60000100800 */
[----:B0-----:R-:W3:Y:S01]  /*68670*/  LDL R11, [R1+0x644] ;  /* 0x00064400010b7983 */ /* 0x001ee20000100800 */
[----:B------:R0:W-:Y:S02]  /*68680*/  STL [R1+0x1f30], R7 ;  /* 0x001f300701007387 */ /* 0x0001e40000100800 */
[----:B------:R-:W5:Y:S01]  /*68690*/  LDL R23, [R1+0x13fc] ;  /* 0x0013fc0001177983 */ /* 0x000f620000100800 */
[----:B0-----:R-:W2:Y:S01]  /*686a0*/  LDL R7, [R1+0x614] ;  /* 0x0006140001077983 */ /* 0x001ea20000100800 */
[----:B------:R0:W-:Y:S02]  /*686b0*/  STL [R1+0x1f28], R26 ;  /* 0x001f281a01007387 */ /* 0x0001e40000100800 */
[----:B------:R-:W2:Y:S01]  /*686c0*/  LDL R24, [R1+0x1220] ;  /* 0x0012200001187983 */ /* 0x000ea20000100800 */
[----:B------:R-:W-:Y:S01]  /*686d0*/  IADD3 R0, R0, c[0x0][0x198], RZ ;  /* 0x0000660000007a10 */ /* 0x000fe20007ffe0ff */
[----:B------:R1:W-:Y:S04]  /*686e0*/  @P1 STG.E.U16 [R20.64], R25 ;  /* 0x0000001914001986 */ /* 0x0003e8000c10150a */
[----:B------:R-:W-:Y:S01]  /*686f0*/  IMAD.WIDE R2, R0, 0x2, R18 ;  /* 0x0000000200027825 */ /* 0x000fe200078e0212 */
[----:B------:R-:W-:Y:S01]  /*68700*/  ISETP.LT.AND P1, PT, R29, c[0x0][0x178], !P5 ;  /* 0x00005e001d007a0c */ /* 0x000fe20006f21270 */
[----:B0-----:R-:W3:Y:S04]  /*68710*/  LDL R26, [R1+0x13f8] ;  /* 0x0013f800011a7983 */ /* 0x001ee80000100800 */
[----:B-1----:R-:W3:Y:S01]  /*68720*/  LDL R25, [R1+0x13ec] ;  /* 0x0013ec0001197983 */ /* 0x002ee20000100800 */
[----:B------:R0:W-:Y:S03]  /*68730*/  STL [R1+0x1f2c], R29 ;  /* 0x001f2c1d01007387 */ /* 0x0001e60000100800 */
[----:B----4-:R1:W-:Y:S04]  /*68740*/  @P0 STG.E.U16 [R2.64], R5 ;  /* 0x0000000502000986 */ /* 0x0103e8000c10150a */
[----:B0-----:R-:W4:Y:S01]  /*68750*/  LDL R29, [R1+0x24] ;  /* 0x00002400011d7983 */ /* 0x001f220000100800 */
[----:B--2---:R-:W-:-:S04]  /*68760*/  IADD3 R22, R24, 0x69, RZ ;  /* 0x0000006918167810 */ /* 0x004fc80007ffe0ff */
[----:B------:R-:W-:Y:S02]  /*68770*/  ISETP.GE.AND P3, PT, R22, c[0x0][0x17c], PT ;  /* 0x00005f0016007a0c */ /* 0x000fe40003f66270 */
[----:B------:R-:W2:Y:S01]  /*68780*/  LDL R22, [R1+0x664] ;  /* 0x0006640001167983 */ /* 0x000ea20000100800 */
[----:B-1----:R-:W2:Y:S01]  /*68790*/  LDL.LU R5, [R1+0x1f3c] ;  /* 0x001f3c0001057983 */ /* 0x002ea20000300800 */
[----:B------:R-:W-:Y:S01]  /*687a0*/  ISETP.LT.AND P4, PT, R28, c[0x0][0x178], !P5 ;  /* 0x00005e001c007a0c */ /* 0x000fe20006f81270 */
[----:B------:R-:W-:Y:S01]  /*687b0*/  IMAD.WIDE R20, R0, 0x2, R16 ;  /* 0x0000000200147825 */ /* 0x000fe200078e0210 */
[----:B---3--:R-:W-:Y:S02]  /*687c0*/  ISETP.LT.AND P2, PT, R25, c[0x0][0x178], !P5 ;  /* 0x00005e0019007a0c */ /* 0x008fe40006f41270 */
[----:B------:R-:W-:Y:S01]  /*687d0*/  IADD3 R24, R24, 0x6a, RZ ;  /* 0x0000006a18187810 */ /* 0x000fe20007ffe0ff */
[----:B--2---:R-:W-:-:S08]  /*687e0*/  IMAD.WIDE R2, R0, 0x2, R4 ;  /* 0x0000000200027825 */ /* 0x004fd000078e0204 */
[----:B------:R0:W-:Y:S04]  /*687f0*/  @P4 STG.E.U16 [R20.64], R22 ;  /* 0x0000001614004986 */ /* 0x0001e8000c10150a */
[----:B------:R1:W-:Y:S01]  /*68800*/  @P2 STG.E.U16 [R2.64], R27 ;  /* 0x0000001b02002986 */ /* 0x0003e2000c10150a */
[----:B------:R-:W-:Y:S01]  /*68810*/  ISETP.GE.AND P2, PT, R24, c[0x0][0x17c], PT ;  /* 0x00005f0018007a0c */ /* 0x000fe20003f46270 */
[----:B0-----:R-:W-:Y:S02]  /*68820*/  IMAD.WIDE R20, R0, 0x2, R14 ;  /* 0x0000000200147825 */ /* 0x001fe400078e020e */
[----:B-1----:R-:W2:Y:S02]  /*68830*/  LDL.LU R27, [R1+0x1f38] ;  /* 0x001f3800011b7983 */ /* 0x002ea40000300800 */
[----:B------:R-:W3:Y:S02]  /*68840*/  LDL R2, [R1+0x1404] ;  /* 0x0014040001027983 */ /* 0x000ee40000100800 */
[----:B------:R-:W2:Y:S02]  /*68850*/  LDL R3, [R1+0x1188] ;  /* 0x0011880001037983 */ /* 0x000ea40000100800 */
[----:B------:R-:W2:Y:S01]  /*68860*/  LDL.LU R24, [R1+0x664] ;  /* 0x0006640001187983 */ /* 0x000ea20000300800 */
[----:B------:R0:W-:Y:S04]  /*68870*/  @P1 STG.E.U16 [R20.64], R11 ;  /* 0x0000000b14001986 */ /* 0x0001e8000c10150a */
[----:B0-----:R-:W2:Y:S01]  /*68880*/  LDL.LU R11, [R1+0x1f34] ;  /* 0x001f3400010b7983 */ /* 0x001ea20000300800 */
[----:B------:R-:W2:Y:S01]  /*68890*/  LDL R21, [R1+0x634] ;  /* 0x0006340001157983 */ /* 0x000ea20000100800 */
[----:B------:R-:W-:-:S02]  /*688a0*/  ISETP.LT.AND P6, PT, R26, c[0x0][0x178], !P5 ;  /* 0x00005e001a007a0c */ /* 0x000fc40006fc1270 */
[----:B-----5:R-:W-:Y:S01]  /*688b0*/  ISETP.LT.AND P0, PT, R23, c[0x0][0x178], !P5 ;  /* 0x00005e0017007a0c */ /* 0x020fe20006f01270 */
[----:B------:R-:W-:-:S10]  /*688c0*/  IMAD.WIDE R22, R0, 0x2, R12 ;  /* 0x0000000200167825 */ /* 0x000fd400078e020c */
[----:B--2---:R0:W-:Y:S04]  /*688d0*/  @P6 STG.E.U16 [R22.64], R21 ;  /* 0x0000001516006986 */ /* 0x0041e8000c10150a */
[----:B0-----:R-:W2:Y:S01]  /*688e0*/  LDL R22, [R1+0x1220] ;  /* 0x0012200001167983 */ /* 0x001ea20000100800 */
[----:B------:R-:W-:-:S04]  /*688f0*/  IMAD.WIDE R20, R0, 0x2, R10 ;  /* 0x0000000200147825 */ /* 0x000fc800078e020a */
[----:B------:R-:W5:Y:S01]  /*68900*/  LDL.LU R23, [R1+0x674] ;  /* 0x0006740001177983 */ /* 0x000f620000300800 */
[----:B------:R0:W-:Y:S04]  /*68910*/  @P0 STG.E.U16 [R20.64], R7 ;  /* 0x0000000714000986 */ /* 0x0001e8000c10150a */
[----:B0-----:R-:W4:Y:S01]  /*68920*/  LDL.LU R7, [R1+0x1f30] ;  /* 0x001f300001077983 */ /* 0x001f220000300800 */
[----:B--2---:R-:W-:-:S04]  /*68930*/  IADD3 R22, R22, 0x6b, RZ ;  /* 0x0000006b16167810 */ /* 0x004fc80007ffe0ff */
[----:B------:R-:W-:Y:S02]  /*68940*/  ISETP.GE.AND P1, PT, R22, c[0x0][0x17c], PT ;  /* 0x00005f0016007a0c */ /* 0x000fe40003f26270 */
[----:B------:R-:W2:Y:S01]  /*68950*/  LDL R22, [R1+0x624] ;  /* 0x0006240001167983 */ /* 0x000ea20000100800 */
[----:B------:R-:W-:Y:S01]  /*68960*/  ISETP.LT.AND P4, PT, R27, c[0x0][0x178], !P5 ;  /* 0x00005e001b007a0c */ /* 0x000fe20006f81270 */
[----:B---3--:R-:W-:Y:S01]  /*68970*/  ISETP.LT.AND P5, PT, R2, c[0x0][0x178], !P5 ;  /* 0x00005e0002007a0c */ /* 0x008fe20006fa1270 */
[----:B------:R-:W-:Y:S01]  /*68980*/  ISETP.LT.AND P6, PT, R3, c[0x0][0x178], !P3 ;  /* 0x00005e0003007a0c */ /* 0x000fe20005fc1270 */
[C---:B------:R-:W-:Y:S01]  /*68990*/  IMAD.WIDE R2, R0.reuse, 0x2, R8 ;  /* 0x0000000200027825 */ /* 0x040fe200078e0208 */
[----:B------:R-:W-:Y:S02]  /*689a0*/  IADD3 R20, R0, c[0x0][0x198], RZ ;  /* 0x0000660000147a10 */ /* 0x000fe40007ffe0ff */
[----:B-----5:R-:W-:-:S07]  /*689b0*/  PRMT R21, R23, 0x7632, R21 ;  /* 0x0000763217157816 */ /* 0x020fce0000000015 */
[----:B--2---:R4:W-:Y:S02]  /*689c0*/  @P4 STG.E.U16 [R2.64], R22 ;  /* 0x0000001602004986 */ /* 0x0049e4000c10150a */
[----:B----4-:R-:W-:-:S04]  /*689d0*/  IMAD.WIDE R2, R0, 0x2, R6 ;  /* 0x0000000200027825 */ /* 0x010fc800078e0206 */
[----:B------:R-:W-:Y:S01]  /*689e0*/  IMAD.WIDE R22, R20, 0x2, R18 ;  /* 0x0000000214167825 */ /* 0x000fe200078e0212 */
[----:B------:R0:W-:Y:S04]  /*689f0*/  @P5 STG.E.U16 [R2.64], R29 ;  /* 0x0000001d02005986 */ /* 0x0001e8000c10150a */
[----:B------:R1:W-:Y:S01]  /*68a00*/  @P6 STG.E.U16 [R22.64], R21 ;  /* 0x0000001516006986 */ /* 0x0003e2000c10150a */
[----:B------:R-:W-:Y:S01]  /*68a10*/  ISETP.LT.AND P6, PT, R26, c[0x0][0x178], !P3 ;  /* 0x00005e001a007a0c */ /* 0x000fe20005fc1270 */
[----:B0-----:R-:W2:Y:S01]  /*68a20*/  LDL.LU R29, [R1+0x1f2c] ;  /* 0x001f2c00011d7983 */ /* 0x001ea20000300800 */
[----:B------:R-:W3:Y:S02]  /*68a30*/  LDL.LU R2, [R1+0x644] ;  /* 0x0006440001027983 */ /* 0x000ee40000300800 */
[----:B------:R-:W4:Y:S02]  /*68a40*/  LDL.LU R3, [R1+0x634] ;  /* 0x0006340001037983 */ /* 0x000f240000300800 */
[----:B-1----:R-:W5:Y:S01]  /*68a50*/  LDL.LU R22, [R1+0x654] ;  /* 0x0006540001167983 */ /* 0x002f620000300800 */
[----:B------:R-:W5:Y:S01]  /*68a60*/  LDL R23, [R1+0x13fc] ;  /* 0x0013fc0001177983 */ /* 0x000f620000100800 */
[----:B------:R-:W5:Y:S01]  /*68a70*/  LDL.LU R26, [R1+0x1f28] ;  /* 0x001f2800011a7983 */ /* 0x000f620000300800 */
[----:B------:R-:W-:-:S02]  /*68a80*/  ISETP.LT.AND P0, PT, R28, c[0x0][0x178], !P3 ;  /* 0x00005e001c007a0c */ /* 0x000fc40005f01270 */
[----:B------:R-:W-:Y:S02]  /*68a90*/  ISETP.LT.AND P4, PT, R25, c[0x0][0x178], !P3 ;  /* 0x00005e0019007a0c */ /* 0x000fe40005f81270 */
[----:B------:R-:W-:Y:S01]  /*68aa0*/  PRMT R0, R24, 0x7632, R0 ;  /* 0x0000763218007816 */ /* 0x000fe20000000000 */
[C---:B------:R-:W-:Y:S01]  /*68ab0*/  IMAD.WIDE R24, R20.reuse, 0x2, R16 ;  /* 0x0000000214187825 */ /* 0x040fe200078e0210 */
[----:B------:R-:W-:Y:S07]  /*68ac0*/  STL [R1+0x1f20], R5 ;  /* 0x001f200501007387 */ /* 0x000fee0000100800 */
[----:B------:R0:W-:Y:S02]  /*68ad0*/  @P0 STG.E.U16 [R24.64], R0 ;  /* 0x0000000018000986 */ /* 0x0001e4000c10150a */
[----:B0-----:R-:W-:-:S02]  /*68ae0*/  IMAD.WIDE R24, R20, 0x2, R4 ;  /* 0x0000000214187825 */ /* 0x001fc400078e0204 */
[----:B------:R-:W5:Y:S01]  /*68af0*/  LDL R5, [R1+0x6e4] ;  /* 0x0006e40001057983 */ /* 0x000f620000100800 */
[----:B--2---:R-:W-:Y:S02]  /*68b00*/  ISETP.LT.AND P5, PT, R29, c[0x0][0x178], !P3 ;  /* 0x00005e001d007a0c */ /* 0x004fe40005fa1270 */
[----:B---3--:R-:W-:Y:S02]  /*68b10*/  PRMT R0, R2, 0x7632, R0 ;  /* 0x0000763202007816 */ /* 0x008fe40000000000 */
[----:B----4-:R-:W-:Y:S02]  /*68b20*/  PRMT R21, R3, 0x7632, R21 ;  /* 0x0000763203157816 */ /* 0x010fe40000000015 */
[----:B-----5:R-:W-:Y:S02]  /*68b30*/  ISETP.LT.AND P0, PT, R23, c[0x0][0x178], !P3 ;  /* 0x00005e0017007a0c */ /* 0x020fe40005f01270 */
[----:B------:R-:W-:Y:S01]  /*68b40*/  PRMT R26, R22, 0x7632, R26 ;  /* 0x00007632161a7816 */ /* 0x000fe2000000001a */
[----:B------:R-:W-:-:S04]  /*68b50*/  IMAD.WIDE R22, R20, 0x2, R14 ;  /* 0x0000000214167825 */ /* 0x000fc800078e020e */
[C---:B------:R-:W-:Y:S01]  /*68b60*/  IMAD.WIDE R2, R20.reuse, 0x2, R12 ;  /* 0x0000000214027825 */ /* 0x040fe200078e020c */
[----:B------:R0:W-:Y:S03]  /*68b70*/  @P4 STG.E.U16 [R24.64], R26 ;  /* 0x0000001a18004986 */ /* 0x0001e6000c10150a */
[----:B------:R1:W-:Y:S02]  /*68b80*/  @P5 STG.E.U16 [R22.64], R0 ;  /* 0x0000000016005986 */ /* 0x0003e4000c10150a */
[----:B------:R2:W-:Y:S01]  /*68b90*/  @P6 STG.E.U16 [R2.64], R21 ;  /* 0x0000001502006986 */ /* 0x0005e2000c10150a */
[----:B------:R-:W-:Y:S01]  /*68ba0*/  ISETP.LT.AND P6, PT, R27, c[0x0][0x178], !P3 ;  /* 0x00005e001b007a0c */ /* 0x000fe20005fc1270 */
[----:B0-----:R-:W3:Y:S01]  /*68bb0*/  LDL.LU R25, [R1+0x614] ;  /* 0x0006140001197983 */ /* 0x001ee20000300800 */
[----:B-1----:R-:W4:Y:S02]  /*68bc0*/  LDL.LU R22, [R1+0x24] ;  /* 0x0000240001167983 */ /* 0x002f240000300800 */
[----:B--2---:R-:W2:Y:S02]  /*68bd0*/  LDL R21, [R1+0x1404] ;  /* 0x0014040001157983 */ /* 0x004ea40000100800 */
[----:B------:R-:W5:Y:S01]  /*68be0*/  LDL R23, [R1+0x13ec] ;  /* 0x0013ec0001177983 */ /* 0x000f620000100800 */
[----:B------:R-:W4:Y:S01]  /*68bf0*/  LDL R2, [R1+0x1188] ;  /* 0x0011880001027983 */ /* 0x000f220000100800 */
[----:B------:R-:W5:Y:S02]  /*68c00*/  LDL.LU R3, [R1+0x624] ;  /* 0x0006240001037983 */ /* 0x000f640000300800 */
[----:B------:R-:W5:Y:S01]  /*68c10*/  LDL.LU R27, [R1+0x1f24] ;  /* 0x001f2400011b7983 */ /* 0x000f620000300800 */
[----:B---3--:R-:W-:Y:S01]  /*68c20*/  PRMT R26, R25, 0x7632, R26 ;  /* 0x00007632191a7816 */ /* 0x008fe2000000001a */
[----:B------:R-:W-:Y:S01]  /*68c30*/  IMAD.WIDE R24, R20, 0x2, R10 ;  /* 0x0000000214187825 */ /* 0x000fe200078e020a */
[----:B--2---:R-:W-:-:S02]  /*68c40*/  ISETP.LT.AND P3, PT, R21, c[0x0][0x178], !P3 ;  /* 0x00005e0015007a0c */ /* 0x004fc40005f61270 */
[----:B----4-:R-:W-:Y:S02]  /*68c50*/  ISETP.LT.AND P4, PT, R2, c[0x0][0x178], !P2 ;  /* 0x00005e0002007a0c */ /* 0x010fe40005781270 */
[----:B-----5:R-:W-:Y:S01]  /*68c60*/  PRMT R0, R3, 0x7632, R0 ;  /* 0x0000763203007816 */ /* 0x020fe20000000000 */
[----:B------:R0:W-:Y:S01]  /*68c70*/  @P0 STG.E.U16 [R24.64], R26 ;  /* 0x0000001a18000986 */ /* 0x0001e2000c10150a */
[----:B------:R-:W-:Y:S01]  /*68c80*/  IMAD.WIDE R2, R20, 0x2, R8 ;  /* 0x0000000214027825 */ /* 0x000fe200078e0208 */
[----:B------:R-:W-:-:S04]  /*68c90*/  PRMT R27, R22, 0x7632, R27 ;  /* 0x00007632161b7816 */ /* 0x000fc8000000001b */
[----:B------:R1:W-:Y:S01]  /*68ca0*/  @P6 STG.E.U16 [R2.64], R0 ;  /* 0x0000000002006986 */ /* 0x0003e2000c10150a */
[C---:B0-----:R-:W-:Y:S01]  /*68cb0*/  IADD3 R26, R20.reuse, c[0x0][0x198], RZ ;  /* 0x00006600141a7a10 */ /* 0x041fe20007ffe0ff */
[----:B------:R-:W-:-:S05]  /*68cc0*/  IMAD.WIDE R20, R20, 0x2, R6 ;  /* 0x0000000214147825 */ /* 0x000fca00078e0206 */
[----:B------:R0:W-:Y:S01]  /*68cd0*/  @P3 STG.E.U16 [R20.64], R27 ;  /* 0x0000001b14003986 */ /* 0x0001e2000c10150a */
[----:B------:R-:W-:Y:S02]  /*68ce0*/  ISETP.LT.AND P5, PT, R28, c[0x0][0x178], !P2 ;  /* 0x00005e001c007a0c */ /* 0x000fe400057a1270 */
[----:B------:R-:W-:Y:S01]  /*68cf0*/  ISETP.LT.AND P0, PT, R23, c[0x0][0x178], !P2 ;  /* 0x00005e0017007a0c */ /* 0x000fe20005701270 */
[----:B-1----:R-:W2:Y:S04]  /*68d00*/  LDL R0, [R1+0x1220] ;  /* 0x0012200001007983 */ /* 0x002ea80000100800 */
[----:B------:R-:W3:Y:S04]  /*68d10*/  LDL R2, [R1+0x13fc] ;  /* 0x0013fc0001027983 */ /* 0x000ee80000100800 */
[----:B------:R-:W4:Y:S04]  /*68d20*/  LDL R3, [R1+0x1400] ;  /* 0x0014000001037983 */ /* 0x000f280000100800 */
[----:B0-----:R-:W5:Y:S01]  /*68d30*/  LDL R20, [R1+0x6d4] ;  /* 0x0006d40001147983 */ /* 0x001f620000100800 */
[----:B------:R-:W-:Y:S01]  /*68d40*/  IMAD.WIDE R22, R26, 0x2, R18 ;  /* 0x000000021a167825 */ /* 0x000fe200078e0212 */
[----:B------:R-:W-:-:S03]  /*68d50*/  ISETP.LT.AND P3, PT, R29, c[0x0][0x178], !P2 ;  /* 0x00005e001d007a0c */ /* 0x000fc60005761270 */
[----:B------:R-:W-:Y:S01]  /*68d60*/  IMAD.WIDE R24, R26, 0x2, R16 ;  /* 0x000000021a187825 */ /* 0x000fe200078e0210 */
[----:B------:R-:W2:Y:S04]  /*68d70*/  LDL R21, [R1+0x13f8] ;  /* 0x0013f80001157983 */ /* 0x000ea80000100800 */
[----:B------:R-:W2:Y:S04]  /*68d80*/  LDL R27, [R1+0x6a4] ;  /* 0x0006a400011b7983 */ /* 0x000ea80000100800 */
[----:B------:R-:W2:Y:S04]  /*68d90*/  LDL R29, [R1+0x14] ;  /* 0x00001400011d7983 */ /* 0x000ea80000100800 */
[----:B------:R0:W-:Y:S04]  /*68da0*/  @P4 STG.E.U16 [R22.64], R5 ;  /* 0x0000000516004986 */ /* 0x0001e8000c10150a */
[----:B0-----:R-:W4:Y:S01]  /*68db0*/  LDL.LU R5, [R1+0x1f20] ;  /* 0x001f200001057983 */ /* 0x001f220000300800 */
[----:B------:R-:W4:Y:S03]  /*68dc0*/  LDL R23, [R1+0x1404] ;  /* 0x0014040001177983 */ /* 0x000f260000100800 */
[----:B-----5:R0:W-:Y:S04]  /*68dd0*/  @P5 STG.E.U16 [R24.64], R20 ;  /* 0x0000001418005986 */ /* 0x0201e8000c10150a */
[----:B0-----:R-:W5:Y:S01]  /*68de0*/  LDL.LU R24, [R1+0x6c4] ;  /* 0x0006c40001187983 */ /* 0x001f620000300800 */
[----:B------:R-:W5:Y:S01]  /*68df0*/  LDL.LU R25, [R1+0x6b4] ;  /* 0x0006b40001197983 */ /* 0x000f620000300800 */
[----:B--2---:R-:W-:-:S02]  /*68e00*/  ISETP.LT.AND P4, PT, R21, c[0x0][0x178], !P2 ;  /* 0x00005e0015007a0c */ /* 0x004fc40005781270 */
[----:B---3--:R-:W-:Y:S02]  /*68e10*/  ISETP.LT.AND P5, PT, R2, c[0x0][0x178], !P2 ;  /* 0x00005e0002007a0c */ /* 0x008fe400057a1270 */
[----:B----4-:R-:W-:Y:S01]  /*68e20*/  ISETP.LT.AND P6, PT, R3, c[0x0][0x178], !P2 ;  /* 0x00005e0003007a0c */ /* 0x010fe200057c1270 */
[----:B------:R-:W-:-:S04]  /*68e30*/  IMAD.WIDE R2, R26, 0x2, R14 ;  /* 0x000000021a027825 */ /* 0x000fc800078e020e */
[----:B------:R-:W-:-:S05]  /*68e40*/  IMAD.WIDE R20, R26, 0x2, R4 ;  /* 0x000000021a147825 */ /* 0x000fca00078e0204 */
[----:B-----5:R0:W-:Y:S01]  /*68e50*/  @P0 STG.E.U16 [R20.64], R24 ;  /* 0x0000001814000986 */ /* 0x0201e2000c10150a */
[----:B------:R1:W-:Y:S03]  /*68e60*/  @P3 STG.E.U16 [R2.64], R25 ;  /* 0x0000001902003986 */ /* 0x0003e6000c10150a */
[----:B0-----:R-:W2:Y:S01]  /*68e70*/  LDL R21, [R1+0x1188] ;  /* 0x0011880001157983 */ /* 0x001ea20000100800 */
[----:B-1----:R-:W-:-:S04]  /*68e80*/  IMAD.WIDE R2, R26, 0x2, R10 ;  /* 0x000000021a027825 */ /* 0x002fc800078e020a */
[----:B------:R0:W-:Y:S02]  /*68e90*/  STL [R1+0x1f14], R11 ;  /* 0x001f140b01007387 */ /* 0x0001e40000100800 */
[----:B0-----:R-:W3:Y:S01]  /*68ea0*/  LDL.LU R11, [R1+0x694] ;  /* 0x00069400010b7983 */ /* 0x001ee20000300800 */
[----:B------:R-:W-:Y:S01]  /*68eb0*/  ISETP.LT.AND P2, PT, R23, c[0x0][0x178], !P2 ;  /* 0x00005e0017007a0c */ /* 0x000fe20005741270 */
[----:B------:R-:W-:-:S05]  /*68ec0*/  IMAD.WIDE R22, R26, 0x2, R12 ;  /* 0x000000021a167825 */ /* 0x000fca00078e020c */
[----:B------:R0:W-:Y:S04]  /*68ed0*/  @P4 STG.E.U16 [R22.64], R27 ;  /* 0x0000001b16004986 */ /* 0x0001e8000c10150a */
[----:B0-----:R-:W4:Y:S01]  /*68ee0*/  LDL R22, [R1+0x13f8] ;  /* 0x0013f80001167983 */ /* 0x001f220000100800 */
[----:B------:R-:W5:Y:S03]  /*68ef0*/  LDL.LU R23, [R1+0x6d4] ;  /* 0x0006d40001177983 */ /* 0x000f660000300800 */
[----:B---3--:R0:W-:Y:S04]  /*68f00*/  @P5 STG.E.U16 [R2.64], R11 ;  /* 0x0000000b02005986 */ /* 0x0081e8000c10150a */
[----:B0-----:R-:W3:Y:S01]  /*68f10*/  LDL R2, [R1+0x684] ;  /* 0x0006840001027983 */ /* 0x001ee20000100800 */
[----:B------:R-:W-:-:S02]  /*68f20*/  IADD3 R0, R0, 0x6c, RZ ;  /* 0x0000006c00007810 */ /* 0x000fc40007ffe0ff */
[----:B--2---:R-:W-:Y:S01]  /*68f30*/  ISETP.LT.AND P3, PT, R21, c[0x0][0x178], !P1 ;  /* 0x00005e0015007a0c */ /* 0x004fe20004f61270 */
[----:B------:R-:W-:Y:S01]  /*68f40*/  IMAD.WIDE R20, R26, 0x2, R8 ;  /* 0x000000021a147825 */ /* 0x000fe200078e0208 */
[----:B------:R-:W2:Y:S01]  /*68f50*/  LDL.LU R3, [R1+0x6e4] ;  /* 0x0006e40001037983 */ /* 0x000ea20000300800 */
[----:B------:R-:W-:Y:S02]  /*68f60*/  ISETP.GE.AND P0, PT, R0, c[0x0][0x17c], PT ;  /* 0x00005f0000007a0c */ /* 0x000fe40003f06270 */
[C---:B------:R-:W-:Y:S02]  /*68f70*/  IADD3 R0, R26.reuse, c[0x0][0x198], RZ ;  /* 0x000066001a007a10 */ /* 0x040fe40007ffe0ff */
[----:B------:R-:W-:Y:S01]  /*68f80*/  IMAD.WIDE R26, R26, 0x2, R6 ;  /* 0x000000021a1a7825 */ /* 0x000fe200078e0206 */
[----:B---3--:R0:W-:Y:S04]  /*68f90*/  @P6 STG.E.U16 [R20.64], R2 ;  /* 0x0000000214006986 */ /* 0x0081e8000c10150a */
[----:B------:R1:W-:Y:S01]  /*68fa0*/  @P2 STG.E.U16 [R26.64], R29 ;  /* 0x0000001d1a002986 */ /* 0x0003e2000c10150a */
[----:B------:R-:W-:Y:S01]  /*68fb0*/  ISETP.LT.AND P2, PT, R28, c[0x0][0x178], !P1 ;  /* 0x00005e001c007a0c */ /* 0x000fe20004f41270 */
[----:B0-----:R-:W3:Y:S01]  /*68fc0*/  LDL R21, [R1+0x13f0] ;  /* 0x0013f00001157983 */ /* 0x001ee20000100800 */
[----:B-1----:R-:W3:Y:S02]  /*68fd0*/  LDL.LU R29, [R1+0x1f1c] ;  /* 0x001f1c00011d7983 */ /* 0x002ee40000300800 */
[----:B------:R-:W3:Y:S02]  /*68fe0*/  LDL R26, [R1+0x13ec] ;  /* 0x0013ec00011a7983 */ /* 0x000ee40000100800 */
[----:B------:R-:W3:Y:S01]  /*68ff0*/  LDL.LU R27, [R1+0x6a4] ;  /* 0x0006a400011b7983 */ /* 0x000ee20000300800 */
[----:B------:R-:W3:Y:S01]  /*69000*/  LDL.LU R28, [R1+0x1f18] ;  /* 0x001f1800011c7983 */ /* 0x000ee20000300800 */
[----:B--2---:R-:W-:Y:S01]  /*69010*/  PRMT R20, R3, 0x7632, R20 ;  /* 0x0000763203147816 */ /* 0x004fe20000000014 */
[----:B------:R-:W-:-:S05]  /*69020*/  IMAD.WIDE R2, R0, 0x2, R18 ;  /* 0x0000000200027825 */ /* 0x000fca00078e0212 */
[----:B------:R5:W-:Y:S01]  /*69030*/  @P3 STG.E.U16 [R2.64], R20 ;  /* 0x0000001402003986 */ /* 0x000be2000c10150a */
[----:B----4-:R-:W-:Y:S02]  /*69040*/  ISETP.LT.AND P3, PT, R22, c[0x0][0x178], !P1 ;  /* 0x00005e0016007a0c */ /* 0x010fe40004f61270 */
[----:B-----5:R-:W-:Y:S01]  /*69050*/  PRMT R3, R23, 0x7632, R3 ;  /* 0x0000763217037816 */ /* 0x020fe20000000003 */
[----:B------:R-:W-:Y:S01]  /*69060*/  IMAD.WIDE R22, R0, 0x2, R4 ;  /* 0x0000000200167825 */ /* 0x000fe200078e0204 */
[----:B---3--:R-:W-:Y:S02]  /*69070*/  ISETP.LT.AND P5, PT, R21, c[0x0][0x178], !P1 ;  /* 0x00005e0015007a0c */ /* 0x008fe40004fa1270 */
[----:B------:R-:W-:Y:S01]  /*69080*/  ISETP.LT.AND P4, PT, R26, c[0x0][0x178], !P1 ;  /* 0x00005e001a007a0c */ /* 0x000fe20004f81270 */
[----:B------:R-:W-:Y:S01]  /*69090*/  IMAD.WIDE R20, R0, 0x2, R16 ;  /* 0x0000000200147825 */ /* 0x000fe200078e0210 */
[----:B------:R-:W-:Y:S02]  /*690a0*/  PRMT R28, R24, 0x7632, R28 ;  /* 0x00007632181c7816 */ /* 0x000fe4000000001c */
[----:B------:R-:W-:Y:S01]  /*690b0*/  PRMT R29, R25, 0x7632, R29 ;  /* 0x00007632191d7816 */ /* 0x000fe2000000001d */
[C---:B------:R-:W-:Y:S01]  /*690c0*/  IMAD.WIDE R24, R0.reuse, 0x2, R14 ;  /* 0x0000000200187825 */ /* 0x040fe200078e020e */
[----:B------:R-:W-:Y:S01]  /*690d0*/  PRMT R2, R27, 0x7632, R2 ;  /* 0x000076321b027816 */ /* 0x000fe20000000002 */
[----:B------:R0:W-:Y:S02]  /*690e0*/  @P2 STG.E.U16 [R20.64], R3 ;  /* 0x0000000314002986 */ /* 0x0001e4000c10150a */
[----:B------:R-:W-:-:S04]  /*690f0*/  IMAD.WIDE R26, R0, 0x2, R12 ;  /* 0x00000002001a7825 */ /* 0x000fc800078e020c */
[----:B------:R1:W-:Y:S01]  /*69100*/  @P4 STG.E.U16 [R22.64], R28 ;  /* 0x0000001c16004986 */ /* 0x0003e2000c10150a */
[----:B------:R2:W-:Y:S03]  /*69110*/  @P5 STG.E.U16 [R24.64], R29 ;  /* 0x0000001d18005986 */ /* 0x0005e6000c10150a */
[----:B0-----:R-:W3:Y:S01]  /*69120*/  LDL R21, [R1+0x13e8] ;  /* 0x0013e80001157983 */ /* 0x001ee20000100800 */
[----:B------:R-:W-:Y:S01]  /*69130*/  PRMT R3, R11, 0x7632, R3 ;  /* 0x000076320b037816 */ /* 0x000fe20000000003 */
[----:B------:R-:W-:Y:S02]  /*69140*/  @P3 STG.E.U16 [R26.64], R2 ;  /* 0x000000021a003986 */ /* 0x000fe4000c10150a */
        /* <DEDUP_REMOVED lines=16> */
[----:B------:R-:W-:Y:S01]  /*69250*/  IMAD.WIDE R22, R0, 0x2, R8 ;  /* 0x0000000200167825 */ /* 0x000fe200078e0208 */
[----:B------:R-:W-:Y:S01]  /*69260*/  ISETP.LT.AND P3, PT, R21, c[0x0][0x178], !P0 ;  /* 0x00005e0015007a0c */ /* 0x000fe20004761270 */
[----:B0-----:R-:W2:Y:S01]  /*69270*/  LDL R8, [R1+0x734] ;  /* 0x0007340001087983 */ /* 0x001ea20000100800 */
[----:B------:R-:W-:Y:S01]  /*69280*/  ISETP.LT.AND P4, PT, R26, c[0x0][0x178], !P1 ;  /* 0x00005e001a007a0c */ /* 0x000fe20004f81270 */
[----:B------:R-:W-:Y:S01]  /*69290*/  IMAD.WIDE R24, R0, 0x2, R10 ;  /* 0x0000000200187825 */ /* 0x000fe200078e020a */
[----:B------:R-:W-:-:S03]  /*692a0*/  PRMT R2, R27, 0x7632, R2 ;  /* 0x000076321b027816 */ /* 0x000fc60000000002 */
[C---:B------:R-:W-:Y:S01]  /*692b0*/  IMAD.WIDE R26, R0.reuse, 0x2, R6 ;  /* 0x00000002001a7825 */ /* 0x040fe200078e0206 */
[----:B------:R-:W-:Y:S01]  /*692c0*/  IADD3 R21, R0, c[0x0][0x198], RZ ;  /* 0x0000660000157a10 */ /* 0x000fe20007ffe0ff */
[----:B------:R0:W-:Y:S02]  /*692d0*/  STL [R1+0x1f0c], R9 ;  /* 0x001f0c0901007387 */ /* 0x0001e40000100800 */
[----:B------:R-:W3:Y:S01]  /*692e0*/  LDL R0, [R1+0x744] ;  /* 0x0007440001007983 */ /* 0x000ee20000100800 */
[----:B------:R-:W-:-:S03]  /*692f0*/  ISETP.GE.AND P1, PT, R28, c[0x0][0x17c], PT ;  /* 0x00005f001c007a0c */ /* 0x000fc60003f26270 */
        /* <DEDUP_REMOVED lines=425> */
[----:B------:R-:W3:Y:S04]  /*6ad90*/  LDL R21, [R1+0x13f8] ;  /* 0x0013f80001157983 */ /* 0x000ee80000100800 */
[----:B------:R-:W3:Y:S01]  /*6ada0*/  LDL R27, [R1+0x708] ;  /* 0x00070800011b7983 */ /* 0x000ee20000100800 */
[----:B------:R-:W-:Y:S01]  /*6adb0*/  ISETP.LT.AND P2, PT, R4, c[0x0][0x178], !P1 ;  /* 0x00005e0004007a0c */ /* 0x000fe20004f41270 */
[----:B------:R-:W-:-:S04]  /*6adc0*/  IMAD.WIDE R24, R26, 0x2, R16 ;  /* 0x000000021a187825 */ /* 0x000fc800078e0210 */
[----:B------:R-:W3:Y:S01]  /*6add0*/  LDL.LU R4, [R1+0x1ea8] ;  /* 0x001ea80001047983 */ /* 0x000ee20000300800 */
[----:B------:R0:W-:Y:S04]  /*6ade0*/  @P4 STG.E.U16 [R22.64], R5 ;  /* 0x0000000516004986 */ /* 0x0001e8000c10150a */
[----:B0-----:R-:W4:Y:S01]  /*6adf0*/  LDL.LU R5, [R1+0x1ea4] ;  /* 0x001ea40001057983 */ /* 0x001f220000300800 */
[----:B------:R-:W4:Y:S03]  /*6ae00*/  LDL R23, [R1+0x1404] ;  /* 0x0014040001177983 */ /* 0x000f260000100800 */
[----:B--2---:R0:W-:Y:S04]  /*6ae10*/  @P5 STG.E.U16 [R24.64], R20 ;  /* 0x0000001418005986 */ /* 0x0041e8000c10150a */
[----:B0-----:R-:W2:Y:S01]  /*6ae20*/  LDL.LU R24, [R1+0x738] ;  /* 0x0007380001187983 */ /* 0x001ea20000300800 */
[----:B------:R-:W2:Y:S01]  /*6ae30*/  LDL.LU R25, [R1+0x728] ;  /* 0x0007280001197983 */ /* 0x000ea20000300800 */
[----:B---3--:R-:W-:-:S02]  /*6ae40*/  ISETP.LT.AND P4, PT, R21, c[0x0][0x178], !P1 ;  /* 0x00005e0015007a0c */ /* 0x008fc40004f81270 */
[----:B-----5:R-:W-:Y:S02]  /*6ae50*/  ISETP.LT.AND P5, PT, R2, c[0x0][0x178], !P1 ;  /* 0x00005e0002007a0c */ /* 0x020fe40004fa1270 */
[----:B------:R-:W-:Y:S01]  /*6ae60*/  ISETP.LT.AND P6, PT, R3, c[0x0][0x178], !P1 ;  /* 0x00005e0003007a0c */ /* 0x000fe20004fc1270 */
[----:B------:R-:W-:-:S04]  /*6ae70*/  IMAD.WIDE R2, R26, 0x2, R14 ;  /* 0x000000021a027825 */ /* 0x000fc800078e020e */
[----:B----4-:R-:W-:Y:S01]  /*6ae80*/  IMAD.WIDE R20, R26, 0x2, R4 ;  /* 0x000000021a147825 */ /* 0x010fe200078e0204 */
[----:B------:R-:W-:-:S03]  /*6ae90*/  ISETP.LT.AND P1, PT, R23, c[0x0][0x178], !P1 ;  /* 0x00005e0017007a0c */ /* 0x000fc60004f21270 */
[C---:B------:R-:W-:Y:S01]  /*6aea0*/  IMAD.WIDE R22, R26.reuse, 0x2, R12 ;  /* 0x000000021a167825 */ /* 0x040fe200078e020c */
[----:B--2---:R0:W-:Y:S03]  /*6aeb0*/  @P0 STG.E.U16 [R20.64], R24 ;  /* 0x0000001814000986 */ /* 0x0041e6000c10150a */
[----:B------:R1:W-:Y:S02]  /*6aec0*/  @P2 STG.E.U16 [R2.64], R25 ;  /* 0x0000001902002986 */ /* 0x0003e4000c10150a */
[----:B------:R2:W-:Y:S01]  /*6aed0*/  @P4 STG.E.U16 [R22.64], R27 ;  /* 0x0000001b16004986 */ /* 0x0005e2000c10150a */
[----:B0-----:R-:W3:Y:S01]  /*6aee0*/  LDL R21, [R1+0x1188] ;  /* 0x0011880001157983 */ /* 0x001ee20000100800 */
[----:B-1----:R-:W-:-:S03]  /*6aef0*/  IMAD.WIDE R2, R26, 0x2, R10 ;  /* 0x000000021a027825 */ /* 0x002fc600078e020a */
[----:B--2---:R-:W2:Y:S01]  /*6af00*/  LDL R22, [R1+0x13f8] ;  /* 0x0013f80001167983 */ /* 0x004ea20000100800 */
[----:B------:R-:W4:Y:S03]  /*6af10*/  LDL.LU R23, [R1+0x748] ;  /* 0x0007480001177983 */ /* 0x000f260000300800 */
[----:B------:R0:W-:Y:S04]  /*6af20*/  @P5 STG.E.U16 [R2.64], R28 ;  /* 0x0000001c02005986 */ /* 0x0001e8000c10150a */
[----:B0-----:R-:W5:Y:S01]  /*6af30*/  LDL.LU R28, [R1+0x1ea0] ;  /* 0x001ea000011c7983 */ /* 0x001f620000300800 */
[----:B------:R-:W2:Y:S01]  /*6af40*/  LDL R2, [R1+0x6f8] ;  /* 0x0006f80001027983 */ /* 0x000ea20000100800 */
[----:B------:R-:W-:Y:S01]  /*6af50*/  IADD3 R0, R0, 0x76, RZ ;  /* 0x0000007600007810 */ /* 0x000fe20007ffe0ff */
[----:B------:R-:W4:Y:S03]  /*6af60*/  LDL.LU R3, [R1+0x758] ;  /* 0x0007580001037983 */ /* 0x000f260000300800 */
[----:B------:R-:W-:Y:S01]  /*6af70*/  ISETP.GE.AND P0, PT, R0, c[0x0][0x17c], PT ;  /* 0x00005f0000007a0c */ /* 0x000fe20003f06270 */
[C---:B------:R-:W-:Y:S01]  /*6af80*/  IADD3 R0, R26.reuse, c[0x0][0x198], RZ ;  /* 0x000066001a007a10 */ /* 0x040fe20007ffe0ff */
[----:B---3--:R-:W-:Y:S01]  /*6af90*/  ISETP.LT.AND P2, PT, R21, c[0x0][0x178], !P3 ;  /* 0x00005e0015007a0c */ /* 0x008fe20005f41270 */
[----:B------:R-:W-:-:S04]  /*6afa0*/  IMAD.WIDE R20, R26, 0x2, R8 ;  /* 0x000000021a147825 */ /* 0x000fc800078e0208 */
[----:B------:R-:W-:Y:S01]  /*6afb0*/  IMAD.WIDE R26, R26, 0x2, R6 ;  /* 0x000000021a1a7825 */ /* 0x000fe200078e0206 */
[----:B--2---:R0:W-:Y:S04]  /*6afc0*/  @P6 STG.E.U16 [R20.64], R2 ;  /* 0x0000000214006986 */ /* 0x0041e8000c10150a */
[----:B------:R1:W-:Y:S01]  /*6afd0*/  @P1 STG.E.U16 [R26.64], R29 ;  /* 0x0000001d1a001986 */ /* 0x0003e2000c10150a */
[----:B-----5:R-:W-:Y:S01]  /*6afe0*/  ISETP.LT.AND P1, PT, R28, c[0x0][0x178], !P3 ;  /* 0x00005e001c007a0c */ /* 0x020fe20005f21270 */
[----:B0-----:R-:W2:Y:S01]  /*6aff0*/  LDL R21, [R1+0x13f0] ;  /* 0x0013f00001157983 */ /* 0x001ea20000100800 */
[----:B-1----:R-:W3:Y:S02]  /*6b000*/  LDL.LU R29, [R1+0x1e9c] ;  /* 0x001e9c00011d7983 */ /* 0x002ee40000300800 */
[----:B------:R-:W5:Y:S02]  /*6b010*/  LDL R26, [R1+0x13ec] ;  /* 0x0013ec00011a7983 */ /* 0x000f640000100800 */
[----:B------:R-:W3:Y:S01]  /*6b020*/  LDL.LU R27, [R1+0x708] ;  /* 0x00070800011b7983 */ /* 0x000ee20000300800 */
[----:B------:R-:W2:Y:S01]  /*6b030*/  LDL.LU R28, [R1+0x1e98] ;  /* 0x001e9800011c7983 */ /* 0x000ea20000300800 */
[----:B----4-:R-:W-:Y:S01]  /*6b040*/  PRMT R20, R3, 0x7632, R20 ;  /* 0x0000763203147816 */ /* 0x010fe20000000014 */
[----:B------:R-:W-:-:S04]  /*6b050*/  IMAD.WIDE R2, R0, 0x2, R18 ;  /* 0x0000000200027825 */ /* 0x000fc800078e0212 */
[----:B------:R-:W-:Y:S01]  /*6b060*/  STL [R1+0x1e90], R14 ;  /* 0x001e900e01007387 */ /* 0x000fe20000100800 */
[----:B------:R0:W-:Y:S02]  /*6b070*/  @P2 STG.E.U16 [R2.64], R20 ;  /* 0x0000001402002986 */ /* 0x0001e4000c10150a */
[----:B0-----:R-:W-:Y:S02]  /*6b080*/  PRMT R3, R24, 0x7632, R3 ;  /* 0x0000763218037816 */ /* 0x001fe40000000003 */
[----:B--2---:R-:W-:Y:S01]  /*6b090*/  PRMT R28, R25, 0x7632, R28 ;  /* 0x00007632191c7816 */ /* 0x004fe2000000001c */
[----:B------:R-:W-:Y:S02]  /*6b0a0*/  IMAD.WIDE R24, R0, 0x2, R14 ;  /* 0x0000000200187825 */ /* 0x000fe400078e020e */
[----:B------:R-:W2:Y:S02]  /*6b0b0*/  LDL R14, [R1+0x13fc] ;  /* 0x0013fc00010e7983 */ /* 0x000ea40000100800 */
[----:B------:R0:W-:Y:S01]  /*6b0c0*/  STL [R1+0x1e8c], R15 ;  /* 0x001e8c0f01007387 */ /* 0x0001e20000100800 */
[----:B-----5:R-:W-:-:S02]  /*6b0d0*/  ISETP.LT.AND P4, PT, R26, c[0x0][0x178], !P3 ;  /* 0x00005e001a007a0c */ /* 0x020fc40005f81270 */
[----:B---3--:R-:W-:Y:S01]  /*6b0e0*/  PRMT R29, R27, 0x7632, R29 ;  /* 0x000076321b1d7816 */ /* 0x008fe2000000001d */
[----:B------:R-:W-:Y:S01]  /*6b0f0*/  IMAD.WIDE R26, R0, 0x2, R12 ;  /* 0x00000002001a7825 */ /* 0x000fe200078e020c */
[----:B0-----:R-:W3:Y:S03]  /*6b100*/  LDL R15, [R1+0x1188] ;  /* 0x00118800010f7983 */ /* 0x001ee60000100800 */
[----:B------:R0:W-:Y:S02]  /*6b110*/  STL [R1+0x1e94], R13 ;  /* 0x001e940d01007387 */ /* 0x0001e40000100800 */
[----:B0-----:R-:W4:Y:S01]  /*6b120*/  LDL.LU R13, [R1+0x38] ;  /* 0x00003800010d7983 */ /* 0x001f220000300800 */
[----:B------:R-:W-:Y:S02]  /*6b130*/  ISETP.LT.AND P5, PT, R21, c[0x0][0x178], !P3 ;  /* 0x00005e0015007a0c */ /* 0x000fe40005fa1270 */
[----:B------:R-:W-:-:S02]  /*6b140*/  ISETP.LT.AND P2, PT, R22, c[0x0][0x178], !P3 ;  /* 0x00005e0016007a0c */ /* 0x000fc40005f41270 */
[----:B------:R-:W-:Y:S01]  /*6b150*/  PRMT R2, R23, 0x7632, R2 ;  /* 0x0000763217027816 */ /* 0x000fe20000000002 */
[----:B------:R-:W-:-:S04]  /*6b160*/  IMAD.WIDE R20, R0, 0x2, R16 ;  /* 0x0000000200147825 */ /* 0x000fc800078e0210 */
[----:B------:R-:W-:Y:S01]  /*6b170*/  IMAD.WIDE R22, R0, 0x2, R4 ;  /* 0x0000000200167825 */ /* 0x000fe200078e0204 */
[----:B------:R0:W-:Y:S04]  /*6b180*/  @P1 STG.E.U16 [R20.64], R2 ;  /* 0x0000000214001986 */ /* 0x0001e8000c10150a */
[----:B------:R1:W-:Y:S01]  /*6b190*/  @P4 STG.E.U16 [R22.64], R3 ;  /* 0x0000000316004986 */ /* 0x0003e2000c10150a */
[----:B------:R5:W-:Y:S01]  /*6b1a0*/  @P5 STG.E.U16 [R24.64], R28 ;  /* 0x0000001c18005986 */ /* 0x000be2000c10150a */
[----:B------:R4:W-:Y:S03]  /*6b1b0*/  @P2 STG.E.U16 [R26.64], R29 ;  /* 0x0000001d1a002986 */ /* 0x0009e6000c10150a */
[----:B0-----:R-:W2:Y:S04]  /*6b1c0*/  LDL R20, [R1+0x13e8] ;  /* 0x0013e80001147983 */ /* 0x001ea80000100800 */
[----:B------:R-:W2:Y:S04]  /*6b1d0*/  LDL R21, [R1+0x13ec] ;  /* 0x0013ec0001157983 */ /* 0x000ea80000100800 */
[----:B-1----:R-:W2:Y:S04]  /*6b1e0*/  LDL R22, [R1+0x1404] ;  /* 0x0014040001167983 */ /* 0x002ea80000100800 */
[----:B------:R-:W2:Y:S01]  /*6b1f0*/  LDL R23, [R1+0x1220] ;  /* 0x0012200001177983 */ /* 0x000ea20000100800 */
[----:B-----5:R-:W5:Y:S02]  /*6b200*/  LDL.LU R28, [R1+0x718] ;  /* 0x00071800011c7983 */ /* 0x020f640000300800 */
[----:B------:R-:W5:Y:S01]  /*6b210*/  LDL.LU R24, [R1+0x6f8] ;  /* 0x0006f80001187983 */ /* 0x000f620000300800 */
[----:B------:R-:W5:Y:S04]  /*6b220*/  LDL R25, [R1+0x1400] ;  /* 0x0014000001197983 */ /* 0x000f680000100800 */
        /* <DEDUP_REMOVED lines=41> */
[----:B------:R-:W3:Y:S01]  /*6b4c0*/  LDL R3, [R1+0x1404] ;  /* 0x0014040001037983 */ /* 0x000ee20000100800 */
[----:B------:R-:W3:Y:S01]  /*6b4d0*/  LDL.LU R14, [R1+0x1e90] ;  /* 0x001e9000010e7983 */ /* 0x000ee20000300800 */
[----:B------:R-:W3:Y:S02]  /*6b4e0*/  LDL.LU R15, [R1+0x1e8c] ;  /* 0x001e8c00010f7983 */ /* 0x000ee40000300800 */
[----:B------:R-:W3:Y:S02]  /*6b4f0*/  LDL R21, [R1+0x7a8] ;  /* 0x0007a80001157983 */ /* 0x000ee40000100800 */
[----:B------:R-:W-:Y:S01]  /*6b500*/  IMAD.WIDE R22, R28, 0x2, R4 ;  /* 0x000000021c167825 */ /* 0x000fe200078e0204 */
[----:B------:R-:W-:Y:S01]  /*6b510*/  STL [R1+0x1e78], R11 ;  /* 0x001e780b01007387 */ /* 0x000fe20000100800 */
[----:B--2---:R-:W-:-:S03]  /*6b520*/  ISETP.LT.AND P3, PT, R27, c[0x0][0x178], !P0 ;  /* 0x00005e001b007a0c */ /* 0x004fc60004761270 */
[----:B---3--:R0:W-:Y:S02]  /*6b530*/  @P4 STG.E.U16 [R22.64], R21 ;  /* 0x0000001516004986 */ /* 0x0081e4000c10150a */
[----:B0-----:R-:W-:-:S04]  /*6b540*/  IMAD.WIDE R22, R28, 0x2, R14 ;  /* 0x000000021c167825 */ /* 0x001fc800078e020e */
[----:B------:R-:W-:Y:S02]  /*6b550*/  IMAD.WIDE R20, R28, 0x2, R10 ;  /* 0x000000021c147825 */ /* 0x000fe400078e020a */
[----:B------:R-:W2:Y:S04]  /*6b560*/  LDL R11, [R1+0x1188] ;  /* 0x00118800010b7983 */ /* 0x000ea80000100800 */
[----:B----4-:R0:W-:Y:S04]  /*6b570*/  @P3 STG.E.U16 [R22.64], R29 ;  /* 0x0000001d16003986 */ /* 0x0101e8000c10150a */
[----:B0-----:R-:W3:Y:S01]  /*6b580*/  LDL.LU R29, [R1+0x1e88] ;  /* 0x001e8800011d7983 */ /* 0x001ee20000300800 */
[----:B------:R-:W-:-:S02]  /*6b590*/  ISETP.LT.AND P5, PT, R25, c[0x0][0x178], !P0 ;  /* 0x00005e0019007a0c */ /* 0x000fc400047a1270 */
[----:B------:R-:W-:Y:S01]  /*6b5a0*/  ISETP.LT.AND P4, PT, R2, c[0x0][0x178], !P0 ;  /* 0x00005e0002007a0c */ /* 0x000fe20004781270 */
[----:B------:R-:W-:Y:S02]  /*6b5b0*/  ISETP.LT.AND P0, PT, R3, c[0x0][0x178], !P0 ;  /* 0x00005e0003007a0c */ /* 0x000fe40004701270 */
[----:B------:R-:W-:-:S08]  /*6b5c0*/  IMAD.WIDE R2, R28, 0x2, R12 ;  /* 0x000000021c027825 */ /* 0x000fd000078e020c */
[----:B---3--:R0:W-:Y:S04]  /*6b5d0*/  @P5 STG.E.U16 [R2.64], R29 ;  /* 0x0000001d02005986 */ /* 0x0081e8000c10150a */
[----:B0-----:R-:W3:Y:S01]  /*6b5e0*/  LDL.LU R29, [R1+0x1e84] ;  /* 0x001e8400011d7983 */ /* 0x001ee20000300800 */
[----:B------:R-:W4:Y:S02]  /*6b5f0*/  LDL R3, [R1+0x778] ;  /* 0x0007780001037983 */ /* 0x000f240000100800 */
[----:B------:R-:W-:Y:S01]  /*6b600*/  IMAD.WIDE R22, R28, 0x2, R8 ;  /* 0x000000021c167825 */ /* 0x000fe200078e0208 */
[----:B--2---:R-:W-:Y:S01]  /*6b610*/  ISETP.LT.AND P3, PT, R11, c[0x0][0x178], !P1 ;  /* 0x00005e000b007a0c */ /* 0x004fe20004f61270 */
[----:B----4-:R0:W-:Y:S03]  /*6b620*/  @P6 STG.E.U16 [R20.64], R3 ;  /* 0x0000000314006986 */ /* 0x0101e6000c10150a */
[----:B---3--:R1:W-:Y:S01]  /*6b630*/  @P4 STG.E.U16 [R22.64], R29 ;  /* 0x0000001d16004986 */ /* 0x0083e2000c10150a */
[----:B-----5:R-:W-:Y:S01]  /*6b640*/  ISETP.LT.AND P4, PT, R24, c[0x0][0x178], !P1 ;  /* 0x00005e0018007a0c */ /* 0x020fe20004f81270 */
[----:B------:R-:W-:-:S02]  /*6b650*/  IADD3 R24, R28, c[0x0][0x198], RZ ;  /* 0x000066001c187a10 */ /* 0x000fc40007ffe0ff */
[----:B0-----:R-:W-:Y:S01]  /*6b660*/  IMAD.WIDE R2, R28, 0x2, R6 ;  /* 0x000000021c027825 */ /* 0x001fe200078e0206 */
[----:B------:R-:W2:Y:S04]  /*6b670*/  LDL R20, [R1+0x1220] ;  /* 0x0012200001147983 */ /* 0x000ea80000100800 */
[----:B------:R-:W3:Y:S01]  /*6b680*/  LDL R21, [R1+0x13ec] ;  /* 0x0013ec0001157983 */ /* 0x000ee20000100800 */
[----:B-1----:R-:W4:Y:S02]  /*6b690*/  LDL.LU R23, [R1+0x7c8] ;  /* 0x0007c80001177983 */ /* 0x002f240000300800 */
[----:B------:R-:W5:Y:S02]  /*6b6a0*/  LDL R11, [R1+0x1400] ;  /* 0x00140000010b7983 */ /* 0x000f640000100800 */
[----:B------:R0:W-:Y:S01]  /*6b6b0*/  STL [R1+0x1e70], R28 ;  /* 0x001e701c01007387 */ /* 0x0001e20000100800 */
[----:B------:R1:W-:Y:S04]  /*6b6c0*/  @P0 STG.E.U16 [R2.64], R19 ;  /* 0x0000001302000986 */ /* 0x0003e8000c10150a */
[----:B0-----:R-:W3:Y:S01]  /*6b6d0*/  LDL R28, [R1+0x13fc] ;  /* 0x0013fc00011c7983 */ /* 0x001ee20000100800 */
[----:B-1----:R-:W3:Y:S03]  /*6b6e0*/  LDL.LU R19, [R1+0x1e80] ;  /* 0x001e800001137983 */ /* 0x002ee60000300800 */
[----:B------:R-:W3:Y:S01]  /*6b6f0*/  LDL.LU R3, [R1+0x7b8] ;  /* 0x0007b80001037983 */ /* 0x000ee20000300800 */
[----:B------:R-:W-:-:S04]  /*6b700*/  IADD3 R0, R0, 0x78, RZ ;  /* 0x0000007800007810 */ /* 0x000fc80007ffe0ff */
[----:B------:R-:W-:Y:S02]  /*6b710*/  ISETP.GE.AND P2, PT, R0, c[0x0][0x17c], PT ;  /* 0x00005f0000007a0c */ /* 0x000fe40003f46270 */
[----:B----4-:R-:W-:Y:S01]  /*6b720*/  PRMT R22, R23, 0x7632, R22 ;  /* 0x0000763217167816 */ /* 0x010fe20000000016 */
[----:B--2---:R-:W-:-:S04]  /*6b730*/  IADD3 R23, R20, 0x79, RZ ;  /* 0x0000007914177810 */ /* 0x004fc80007ffe0ff */
[----:B------:R-:W-:Y:S02]  /*6b740*/  ISETP.GE.AND P0, PT, R23, c[0x0][0x17c], PT ;  /* 0x00005f0017007a0c */ /* 0x000fe40003f06270 */
[----:B---3--:R-:W-:Y:S01]  /*6b750*/  PRMT R0, R3, 0x7632, R0 ;  /* 0x0000763203007816 */ /* 0x008fe20000000000 */
[----:B------:R-:W-:Y:S01]  /*6b760*/  IMAD.WIDE R2, R24, 0x2, R18 ;  /* 0x0000000218027825 */ /* 0x000fe200078e0212 */
[----:B------:R0:W-:Y:S04]  /*6b770*/  STL [R1+0x1e74], R19 ;  /* 0x001e741301007387 */ /* 0x0001e80000100800 */
[----:B------:R1:W-:Y:S01]  /*6b780*/  @P3 STG.E.U16 [R2.64], R0 ;  /* 0x0000000002003986 */ /* 0x0003e2000c10150a */
[----:B------:R-:W-:-:S03]  /*6b790*/  ISETP.LT.AND P3, PT, R25, c[0x0][0x178], !P1 ;  /* 0x00005e0019007a0c */ /* 0x000fc60004f61270 */
[----:B0-----:R-:W2:Y:S01]  /*6b7a0*/  LDL R19, [R1+0x13e8] ;  /* 0x0013e80001137983 */ /* 0x001ea20000100800 */
[----:B------:R-:W3:Y:S03]  /*6b7b0*/  LDL.LU R23, [R1+0x788] ;  /* 0x0007880001177983 */ /* 0x000ee60000300800 */
[----:B-1----:R-:W4:Y:S01]  /*6b7c0*/  LDL.LU R2, [R1+0x7a8] ;  /* 0x0007a80001027983 */ /* 0x002f220000300800 */
[----:B------:R-:W2:Y:S02]  /*6b7d0*/  LDL.LU R3, [R1+0x798] ;  /* 0x0007980001037983 */ /* 0x000ea40000300800 */
[----:B------:R-:W2:Y:S01]  /*6b7e0*/  LDL.LU R25, [R1+0x1e7c] ;  /* 0x001e7c0001197983 */ /* 0x000ea20000300800 */
[----:B------:R-:W-:Y:S02]  /*6b7f0*/  ISETP.LT.AND P5, PT, R21, c[0x0][0x178], !P1 ;  /* 0x00005e0015007a0c */ /* 0x000fe40004fa1270 */
[----:B------:R-:W-:Y:S01]  /*6b800*/  ISETP.LT.AND P6, PT, R27, c[0x0][0x178], !P1 ;  /* 0x00005e001b007a0c */ /* 0x000fe20004fc1270 */
[----:B------:R-:W-:-:S05]  /*6b810*/  IMAD.WIDE R20, R24, 0x2, R16 ;  /* 0x0000000218147825 */ /* 0x000fca00078e0210 */
[----:B------:R0:W-:Y:S02]  /*6b820*/  @P4 STG.E.U16 [R20.64], R22 ;  /* 0x0000001614004986 */ /* 0x0001e4000c10150a */
[----:B0-----:R-:W-:Y:S01]  /*6b830*/  IMAD.WIDE R20, R24, 0x2, R14 ;  /* 0x0000000218147825 */ /* 0x001fe200078e020e */
[----:B----4-:R-:W-:Y:S02]  /*6b840*/  PRMT R0, R2, 0x7632, R0 ;  /* 0x0000763202007816 */ /* 0x010fe40000000000 */
[----:B--2---:R-:W-:Y:S01]  /*6b850*/  PRMT R25, R3, 0x7632, R25 ;  /* 0x0000763203197816 */ /* 0x004fe20000000019 */
[----:B------:R-:W-:-:S05]  /*6b860*/  IMAD.WIDE R2, R24, 0x2, R4 ;  /* 0x0000000218027825 */ /* 0x000fca00078e0204 */
[----:B------:R0:W-:Y:S01]  /*6b870*/  @P5 STG.E.U16 [R2.64], R0 ;  /* 0x0000000002005986 */ /* 0x0001e2000c10150a */
[----:B------:R1:W-:Y:S01]  /*6b880*/  @P6 STG.E.U16 [R20.64], R25 ;  /* 0x0000001914006986 */ /* 0x0003e2000c10150a */
[----:B-----5:R-:W-:Y:S02]  /*6b890*/  ISETP.LT.AND P5, PT, R11, c[0x0][0x178], !P1 ;  /* 0x00005e000b007a0c */ /* 0x020fe40004fa1270 */
[----:B0-----:R-:W2:Y:S01]  /*6b8a0*/  LDL.LU R2, [R1+0x8] ;  /* 0x0000080001027983 */ /* 0x001ea20000300800 */
[----:B------:R-:W4:Y:S02]  /*6b8b0*/  LDL R3, [R1+0x1188] ;  /* 0x0011880001037983 */ /* 0x000f240000100800 */
[----:B-1----:R-:W5:Y:S02]  /*6b8c0*/  LDL R20, [R1+0x1404] ;  /* 0x0014040001147983 */ /* 0x002f640000100800 */
[----:B------:R-:W2:Y:S01]  /*6b8d0*/  LDL.LU R21, [R1+0x778] ;  /* 0x0007780001157983 */ /* 0x000ea20000300800 */
[----:B------:R-:W4:Y:S01]  /*6b8e0*/  LDL.LU R11, [R1+0x1e78] ;  /* 0x001e7800010b7983 */ /* 0x000f220000300800 */
[----:B------:R-:W-:-:S02]  /*6b8f0*/  ISETP.LT.AND P4, PT, R28, c[0x0][0x178], !P1 ;  /* 0x00005e001c007a0c */ /* 0x000fc40004f81270 */
[----:B---3--:R-:W-:Y:S01]  /*6b900*/  PRMT R26, R23, 0x7632, R26 ;  /* 0x00007632171a7816 */ /* 0x008fe2000000001a */
[----:B------:R-:W-:Y:S01]  /*6b910*/  IMAD.WIDE R22, R24, 0x2, R12 ;  /* 0x0000000218167825 */ /* 0x000fe200078e020c */
[----:B------:R-:W-:Y:S02]  /*6b920*/  PRMT R0, R29, 0x7632, R0 ;  /* 0x000076321d007816 */ /* 0x000fe40000000000 */
[----:B------:R-:W3:Y:S04]  /*6b930*/  LDL.LU R29, [R1+0x65c] ;  /* 0x00065c00011d7983 */ /* 0x000ee80000300800 */
[----:B------:R2:W-:Y:S01]  /*6b940*/  @P3 STG.E.U16 [R22.64], R26 ;  /* 0x0000001a16003986 */ /* 0x0005e2000c10150a */
[----:B------:R-:W-:Y:S02]  /*6b950*/  ISETP.LT.AND P6, PT, R27, c[0x0][0x178], !P2 ;  /* 0x00005e001b007a0c */ /* 0x000fe400057c1270 */
[----:B-----5:R-:W-:-:S02]  /*6b960*/  ISETP.LT.AND P1, PT, R20, c[0x0][0x178], !P1 ;  /* 0x00005e0014007a0c */ /* 0x020fc40004f21270 */
[----:B--2---:R-:W-:Y:S01]  /*6b970*/  PRMT R26, R21, 0x7632, R26 ;  /* 0x00007632151a7816 */ /* 0x004fe2000000001a */
[----:B----4-:R-:W-:Y:S01]  /*6b980*/  IMAD.WIDE R22, R24, 0x2, R10 ;  /* 0x0000000218167825 */ /* 0x010fe200078e020a */
[----:B------:R-:W-:Y:S02]  /*6b990*/  PRMT R25, R2, 0x7632, R25 ;  /* 0x0000763202197816 */ /* 0x000fe40000000019 */
[----:B------:R-:W-:Y:S01]  /*6b9a0*/  ISETP.LT.AND P3, PT, R3, c[0x0][0x178], !P2 ;  /* 0x00005e0003007a0c */ /* 0x000fe20005761270 */
[C---:B------:R-:W-:Y:S01]  /*6b9b0*/  IMAD.WIDE R2, R24.reuse, 0x2, R8 ;  /* 0x0000000218027825 */ /* 0x040fe200078e0208 */
[----:B------:R0:W-:Y:S03]  /*6b9c0*/  @P4 STG.E.U16 [R22.64], R26 ;  /* 0x0000001a16004986 */ /* 0x0001e6000c10150a */
[----:B------:R-:W-:Y:S01]  /*6b9d0*/  IMAD.WIDE R20, R24, 0x2, R6 ;  /* 0x0000000218147825 */ /* 0x000fe200078e0206 */
[----:B------:R-:W-:-:S03]  /*6b9e0*/  ISETP.LT.AND P4, PT, R19, c[0x0][0x178], !P2 ;  /* 0x00005e0013007a0c */ /* 0x000fc60005781270 */
[----:B------:R1:W-:Y:S01]  /*6b9f0*/  @P5 STG.E.U16 [R2.64], R0 ;  /* 0x0000000002005986 */ /* 0x0003e2000c10150a */
[----:B------:R2:W-:Y:S04]  /*6ba00*/  @P1 STG.E.U16 [R20.64], R25 ;  /* 0x0000001914001986 */ /* 0x0005e8000c10150a */
[----:B0-----:R-:W4:Y:S01]  /*6ba10*/  LDL.LU R22, [R1+0x67c] ;  /* 0x00067c0001167983 */ /* 0x001f220000300800 */
[----:B------:R-:W5:Y:S02]  /*6ba20*/  LDL.LU R23, [R1+0x66c] ;  /* 0x00066c0001177983 */ /* 0x000f640000300800 */
[----:B------:R-:W3:Y:S02]  /*6ba30*/  LDL.LU R19, [R1+0x1e74] ;  /* 0x001e740001137983 */ /* 0x000ee40000300800 */
[----:B-1----:R-:W4:Y:S01]  /*6ba40*/  LDL R2, [R1+0x1220] ;  /* 0x0012200001027983 */ /* 0x002f220000100800 */
[----:B------:R-:W5:Y:S04]  /*6ba50*/  LDL R3, [R1+0x13ec] ;  /* 0x0013ec0001037983 */ /* 0x000f680000100800 */
[----:B--2---:R-:W2:Y:S01]  /*6ba60*/  LDL R25, [R1+0x13e8] ;  /* 0x0013e80001197983 */ /* 0x004ea20000100800 */
[----:B------:R0:W-:Y:S03]  /*6ba70*/  STL [R1+0x1e64], R27 ;  /* 0x001e641b01007387 */ /* 0x0001e60000100800 */
[----:B0-----:R-:W2:Y:S01]  /*6ba80*/  LDL R27, [R1+0x62c] ;  /* 0x00062c00011b7983 */ /* 0x001ea20000100800 */
[----:B------:R-:W-:-:S05]  /*6ba90*/  IADD3 R24, R24, c[0x0][0x198], RZ ;  /* 0x0000660018187a10 */ /* 0x000fca0007ffe0ff */
[----:B---3--:R-:W-:Y:S01]  /*6baa0*/  IMAD.WIDE R20, R24, 0x2, R18 ;  /* 0x0000000218147825 */ /* 0x008fe200078e0212 */
[----:B----4-:R-:W-:Y:S02]  /*6bab0*/  IADD3 R0, R2, 0x7a, RZ ;  /* 0x0000007a02007810 */ /* 0x010fe40007ffe0ff */
[----:B-----5:R-:W-:Y:S01]  /*6bac0*/  ISETP.LT.AND P5, PT, R3, c[0x0][0x178], !P2 ;  /* 0x00005e0003007a0c */ /* 0x020fe200057a1270 */
[----:B------:R-:W-:Y:S01]  /*6bad0*/  IMAD.WIDE R2, R24, 0x2, R16 ;  /* 0x0000000218027825 */ /* 0x000fe200078e0210 */
[----:B------:R0:W-:Y:S04]  /*6bae0*/  @P3 STG.E.U16 [R20.64], R22 ;  /* 0x0000001614003986 */ /* 0x0001e8000c10150a */
[----:B------:R1:W-:Y:S01]  /*6baf0*/  @P4 STG.E.U16 [R2.64], R23 ;  /* 0x0000001702004986 */ /* 0x0003e2000c10150a */
[----:B------:R-:W-:-:S02]  /*6bb00*/  ISETP.GE.AND P1, PT, R0, c[0x0][0x17c], PT ;  /* 0x00005f0000007a0c */ /* 0x000fc40003f26270 */
[----:B------:R-:W-:Y:S02]  /*6bb10*/  ISETP.LT.AND P4, PT, R28, c[0x0][0x178], !P2 ;  /* 0x00005e001c007a0c */ /* 0x000fe40005781270 */
[----:B------:R-:W-:Y:S01]  /*6bb20*/  PRMT R26, R22, 0x7632, R26 ;  /* 0x00007632161a7816 */ /* 0x000fe2000000001a */
[----:B--2---:R2:W-:Y:S01]  /*6bb30*/  STL [R1+0x1e68], R27 ;  /* 0x001e681b01007387 */ /* 0x0045e20000100800 */
[----:B0-----:R-:W-:Y:S02]  /*6bb40*/  PRMT R20, R23, 0x7632, R20 ;  /* 0x0000763217147816 */ /* 0x001fe40000000014 */
[----:B-1----:R-:W-:Y:S01]  /*6bb50*/  PRMT R3, R29, 0x7632, R3 ;  /* 0x000076321d037816 */ /* 0x002fe20000000003 */
[C---:B------:R-:W-:Y:S01]  /*6bb60*/  IMAD.WIDE R22, R24.reuse, 0x2, R4 ;  /* 0x0000000218167825 */ /* 0x040fe200078e0204 */
[----:B--2---:R-:W2:Y:S03]  /*6bb70*/  LDL R27, [R1+0x13ec] ;  /* 0x0013ec00011b7983 */ /* 0x004ea60000100800 */
[----:B------:R-:W3:Y:S02]  /*6bb80*/  LDL.LU R0, [R1+0x63c] ;  /* 0x00063c0001007983 */ /* 0x000ee40000300800 */
[----:B------:R-:W4:Y:S02]  /*6bb90*/  LDL R21, [R1+0x13f8] ;  /* 0x0013f80001157983 */ /* 0x000f240000100800 */
[----:B------:R-:W-:Y:S01]  /*6bba0*/  STL.S16 [R1], R20 ;  /* 0x0000001401007387 */ /* 0x000fe20000100600 */
[----:B------:R-:W5:Y:S01]  /*6bbb0*/  LDL.LU R28, [R1+0x1e70] ;  /* 0x001e7000011c7983 */ /* 0x000f620000300800 */
[----:B------:R0:W-:Y:S03]  /*6bbc0*/  STL [R1+0x1e58], R3 ;  /* 0x001e580301007387 */ /* 0x0001e60000100800 */
[----:B------:R1:W-:Y:S04]  /*6bbd0*/  @P5 STG.E.U16 [R22.64], R29 ;  /* 0x0000001d16005986 */ /* 0x0003e8000c10150a */
[----:B0-----:R-:W5:Y:S01]  /*6bbe0*/  LDL.LU R3, [R1+0x64c] ;  /* 0x00064c0001037983 */ /* 0x001f620000300800 */
[----:B-1----:R-:W2:Y:S02]  /*6bbf0*/  LDL.LU R29, [R1+0x1e6c] ;  /* 0x001e6c00011d7983 */ /* 0x002ea40000300800 */
        /* <DEDUP_REMOVED lines=84> */
[----:B0-----:R-:W5:Y:S04]  /*6c140*/  LDL.LU R3, [R1+0x6bc] ;  /* 0x0006bc0001037983 */ /* 0x001f680000300800 */
        /* <DEDUP_REMOVED lines=10> */
[----:B---3--:R-:W-:Y:S01]  /*6c1f0*/  ISETP.LT.AND P4, PT, R15, c[0x0][0x178], !P1 ;  /* 0x00005e000f007a0c */ /* 0x008fe20004f81270 */
[----:B------:R1:W-:Y:S04]  /*6c200*/  @P6 STG.E.U16 [R20.64], R14 ;  /* 0x0000000e14006986 */ /* 0x0003e8000c10150a */
        /* <DEDUP_REMOVED lines=13> */
[----:B----4-:R-:W-:Y:S01]  /*6c2e0*/  IMAD.WIDE R20, R2, 0x2, R14 ;  /* 0x0000000202147825 */ /* 0x010fe200078e020e */
[----:B--2---:R0:W-:Y:S04]  /*6c2f0*/  STL [R1+0x1e38], R12 ;  /* 0x001e380c01007387 */ /* 0x0041e80000100800 */
[----:B0-----:R-:W2:Y:S01]  /*6c300*/  LDL R12, [R1+0x13f8] ;  /* 0x0013f800010c7983 */ /* 0x001ea20000100800 */
[----:B------:R0:W-:Y:S03]  /*6c310*/  STL [R1+0x1e30], R13 ;  /* 0x001e300d01007387 */ /* 0x0001e60000100800 */
[----:B0-----:R-:W3:Y:S04]  /*6c320*/  LDL.LU R13, [R1+0x69c] ;  /* 0x00069c00010d7983 */ /* 0x001ee80000300800 */
[----:B-----5:R0:W-:Y:S01]  /*6c330*/  @P3 STG.E.U16 [R20.64], R3 ;  /* 0x0000000314003986 */ /* 0x0201e2000c10150a */
[----:B------:R-:W-:-:S02]  /*6c340*/  ISETP.LT.AND P5, PT, R24, c[0x0][0x178], !P1 ;  /* 0x00005e0018007a0c */ /* 0x000fc40004fa1270 */
[----:B------:R-:W-:Y:S01]  /*6c350*/  ISETP.GE.AND P3, PT, R0, c[0x0][0x17c], PT ;  /* 0x00005f0000007a0c */ /* 0x000fe20003f66270 */
[----:B------:R-:W-:Y:S01]  /*6c360*/  ISETP.LT.AND P1, PT, R25, c[0x0][0x178], !P1 ;  /* 0x00005e0019007a0c */ /* 0x000fe20004f21270 */
[----:B------:R-:W4:Y:S01]  /*6c370*/  LDL.LU R0, [R1+0x6dc] ;  /* 0x0006dc0001007983 */ /* 0x000f220000300800 */
[----:B------:R-:W-:-:S03]  /*6c380*/  IMAD.WIDE R24, R2, 0x2, R10 ;  /* 0x0000000202187825 */ /* 0x000fc600078e020a */
[----:B------:R1:W-:Y:S01]  /*6c390*/  @P4 STG.E.U16 [R22.64], R5 ;  /* 0x0000000516004986 */ /* 0x0003e2000c10150a */
[----:B0-----:R-:W-:-:S03]  /*6c3a0*/  PRMT R20, R9, 0x7632, R20 ;  /* 0x0000763209147816 */ /* 0x001fc60000000014 */
[----:B------:R-:W5:Y:S04]  /*6c3b0*/  LDL.LU R9, [R1+0x1e4c] ;  /* 0x001e4c0001097983 */ /* 0x000f680000300800 */
[----:B-1----:R-:W2:Y:S04]  /*6c3c0*/  LDL R23, [R1+0x1188] ;  /* 0x0011880001177983 */ /* 0x002ea80000100800 */
[----:B---3--:R0:W-:Y:S01]  /*6c3d0*/  @P6 STG.E.U16 [R24.64], R13 ;  /* 0x0000000d18006986 */ /* 0x0081e2000c10150a */
[----:B------:R-:W-:Y:S02]  /*6c3e0*/  ISETP.LT.AND P6, PT, R29, c[0x0][0x178], !P2 ;  /* 0x00005e001d007a0c */ /* 0x000fe400057c1270 */
[----:B------:R-:W3:Y:S01]  /*6c3f0*/  LDL.LU R29, [R1+0x1e48] ;  /* 0x001e4800011d7983 */ /* 0x000ee20000300800 */
[----:B----4-:R-:W-:Y:S01]  /*6c400*/  PRMT R26, R0, 0x7632, R26 ;  /* 0x00007632001a7816 */ /* 0x010fe2000000001a */
[----:B------:R-:W-:Y:S01]  /*6c410*/  IADD3 R0, R2, c[0x0][0x198], RZ ;  /* 0x0000660002007a10 */ /* 0x000fe20007ffe0ff */
[----:B------:R-:W-:-:S02]  /*6c420*/  PRMT R21, R3, 0x7632, R21 ;  /* 0x0000763203157816 */ /* 0x000fc40000000015 */
[----:B--2---:R-:W-:Y:S01]  /*6c430*/  ISETP.LT.AND P4, PT, R23, c[0x0][0x178], !P2 ;  /* 0x00005e0017007a0c */ /* 0x004fe20005781270 */
[----:B-----5:R-:W-:-:S04]  /*6c440*/  IMAD.WIDE R22, R2, 0x2, R8 ;  /* 0x0000000202167825 */ /* 0x020fc800078e0208 */
[----:B0-----:R-:W-:Y:S01]  /*6c450*/  IMAD.WIDE R24, R2, 0x2, R6 ;  /* 0x0000000202187825 */ /* 0x001fe200078e0206 */
[----:B------:R-:W-:Y:S01]  /*6c460*/  PRMT R2, R4, 0x7632, R2 ;  /* 0x0000763204027816 */ /* 0x000fe20000000002 */
[----:B---3--:R0:W-:Y:S04]  /*6c470*/  @P5 STG.E.U16 [R22.64], R29 ;  /* 0x0000001d16005986 */ /* 0x0081e8000c10150a */
[----:B0-----:R-:W2:Y:S01]  /*6c480*/  LDL R23, [R1+0x13f0] ;  /* 0x0013f00001177983 */ /* 0x001ea20000100800 */
[----:B------:R-:W3:Y:S02]  /*6c490*/  LDL.LU R4, [R1+0x1e44] ;  /* 0x001e440001047983 */ /* 0x000ee40000300800 */
[----:B------:R-:W4:Y:S02]  /*6c4a0*/  LDL.LU R3, [R1+0x1e40] ;  /* 0x001e400001037983 */ /* 0x000f240000300800 */
[----:B------:R0:W-:Y:S02]  /*6c4b0*/  @P1 STG.E.U16 [R24.64], R28 ;  /* 0x0000001c18001986 */ /* 0x0001e4000c10150a */
        /* <DEDUP_REMOVED lines=22> */
[----:B--2---:R-:W-:Y:S01]  /*6c620*/  ISETP.LT.AND P5, PT, R15, c[0x0][0x178], !P0 ;  /* 0x00005e000f007a0c */ /* 0x004fe200047a1270 */
[----:B-1----:R-:W-:Y:S01]  /*6c630*/  IMAD.WIDE R24, R0, 0x2, R10 ;  /* 0x0000000200187825 */ /* 0x002fe200078e020a */
[----:B------:R-:W2:Y:S03]  /*6c640*/  LDL.LU R15, [R1+0x74c] ;  /* 0x00074c00010f7983 */ /* 0x000ea60000300800 */
[----:B------:R0:W-:Y:S02]  /*6c650*/  STL [R1+0x1e24], R10 ;  /* 0x001e240a01007387 */ /* 0x0001e40000100800 */
[----:B0-----:R-:W2:Y:S01]  /*6c660*/  LDL.LU R10, [R1+0x73c] ;  /* 0x00073c00010a7983 */ /* 0x001ea20000300800 */
[----:B------:R0:W-:Y:S03]  /*6c670*/  STL [R1+0x1e20], R11 ;  /* 0x001e200b01007387 */ /* 0x0001e60000100800 */
[----:B0-----:R-:W2:Y:S01]  /*6c680*/  LDL R11, [R1+0x13e8] ;  /* 0x0013e800010b7983 */ /* 0x001ea20000100800 */
[----:B------:R-:W-:-:S02]  /*6c690*/  PRMT R26, R29, 0x7632, R26 ;  /* 0x000076321d1a7816 */ /* 0x000fc4000000001a */
[----:B------:R-:W-:Y:S02]  /*6c6a0*/  IADD3 R2, R0, c[0x0][0x198], RZ ;  /* 0x0000660000027a10 */ /* 0x000fe40007ffe0ff */
[----:B----4-:R-:W-:Y:S01]  /*6c6b0*/  ISETP.LT.AND P1, PT, R22, c[0x0][0x178], !P2 ;  /* 0x00005e0016007a0c */ /* 0x010fe20005721270 */
[----:B-----5:R-:W-:Y:S02]  /*6c6c0*/  ISETP.LT.AND P2, PT, R23, c[0x0][0x178], !P2 ;  /* 0x00005e0017007a0c */ /* 0x020fe40005741270 */
[----:B---3--:R-:W-:-:S05]  /*6c6d0*/  IMAD.WIDE R22, R0, 0x2, R12 ;  /* 0x0000000200167825 */ /* 0x008fca00078e020c */
[----:B------:R0:W-:Y:S01]  /*6c6e0*/  @P4 STG.E.U16 [R22.64], R3 ;  /* 0x0000000316004986 */ /* 0x0001e2000c10150a */
[----:B------:R1:W-:Y:S02]  /*6c6f0*/  @P6 STG.E.U16 [R24.64], R20 ;  /* 0x0000001418006986 */ /* 0x0003e4000c10150a */
[C---:B0-----:R-:W-:Y:S01]  /*6c700*/  IMAD.WIDE R22, R0.reuse, 0x2, R8 ;  /* 0x0000000200167825 */ /* 0x041fe200078e0208 */
[----:B-1----:R-:W3:Y:S03]  /*6c710*/  LDL R20, [R1+0x13f8] ;  /* 0x0013f80001147983 */ /* 0x002ee60000100800 */
[----:B------:R0:W-:Y:S02]  /*6c720*/  STL [R1+0x1e28], R9 ;  /* 0x001e280901007387 */ /* 0x0001e40000100800 */
[----:B------:R-:W-:Y:S02]  /*6c730*/  IMAD.WIDE R24, R0, 0x2, R6 ;  /* 0x0000000200187825 */ /* 0x000fe400078e0206 */
[----:B------:R-:W4:Y:S04]  /*6c740*/  LDL R0, [R1+0x1220] ;  /* 0x0012200001007983 */ /* 0x000f280000100800 */
[----:B------:R1:W-:Y:S01]  /*6c750*/  @P1 STG.E.U16 [R22.64], R26 ;  /* 0x0000001a16001986 */ /* 0x0003e2000c10150a */
[----:B--2---:R-:W-:-:S03]  /*6c760*/  ISETP.LT.AND P6, PT, R11, c[0x0][0x178], !P0 ;  /* 0x00005e000b007a0c */ /* 0x004fc600047c1270 */
[----:B0-----:R-:W2:Y:S01]  /*6c770*/  LDL R9, [R1+0x1400] ;  /* 0x0014000001097983 */ /* 0x001ea20000100800 */
[----:B------:R-:W5:Y:S03]  /*6c780*/  LDL.LU R11, [R1+0x72c] ;  /* 0x00072c00010b7983 */ /* 0x000f660000300800 */
[----:B-1----:R-:W2:Y:S04]  /*6c790*/  LDL R22, [R1+0x75c] ;  /* 0x00075c0001167983 */ /* 0x002ea80000100800 */
[----:B------:R-:W3:Y:S01]  /*6c7a0*/  LDL R23, [R1+0x13f0] ;  /* 0x0013f00001177983 */ /* 0x000ee20000100800 */
[----:B------:R-:W-:Y:S01]  /*6c7b0*/  PRMT R21, R28, 0x7632, R21 ;  /* 0x000076321c157816 */ /* 0x000fe20000000015 */
[----:B------:R-:W-:-:S04]  /*6c7c0*/  IMAD.WIDE R28, R2, 0x2, R18 ;  /* 0x00000002021c7825 */ /* 0x000fc800078e0212 */
[----:B------:R-:W4:Y:S01]  /*6c7d0*/  LDL.LU R26, [R1+0x70c] ;  /* 0x00070c00011a7983 */ /* 0x000f220000300800 */
[----:B------:R-:W-:Y:S04]  /*6c7e0*/  @P2 STG.E.U16 [R24.64], R21 ;  /* 0x0000001518002986 */ /* 0x000fe8000c10150a */
[----:B------:R-:W-:Y:S04]  /*6c7f0*/  STL [R1+0x1e1c], R4 ;  /* 0x001e1c0401007387 */ /* 0x000fe80000100800 */
[----:B--2---:R0:W-:Y:S01]  /*6c800*/  @P5 STG.E.U16 [R28.64], R22 ;  /* 0x000000161c005986 */ /* 0x0041e2000c10150a */
[----:B---3--:R-:W-:Y:S01]  /*6c810*/  ISETP.LT.AND P5, PT, R23, c[0x0][0x178], !P0 ;  /* 0x00005e0017007a0c */ /* 0x008fe200047a1270 */
[----:B0-----:R-:W-:-:S02]  /*6c820*/  IMAD.WIDE R22, R2, 0x2, R4 ;  /* 0x0000000202167825 */ /* 0x001fc400078e0204 */
[----:B------:R-:W2:Y:S01]  /*6c830*/  LDL.LU R4, [R1+0x75c] ;  /* 0x00075c0001047983 */ /* 0x000ea20000300800 */
[----:B----4-:R-:W-:Y:S02]  /*6c840*/  IADD3 R0, R0, 0x7e, RZ ;  /* 0x0000007e00007810 */ /* 0x010fe40007ffe0ff */
[----:B------:R-:W-:Y:S01]  /*6c850*/  ISETP.LT.AND P2, PT, R20, c[0x0][0x178], !P0 ;  /* 0x00005e0014007a0c */ /* 0x000fe20004741270 */
[----:B------:R-:W-:Y:S01]  /*6c860*/  IMAD.WIDE R20, R2, 0x2, R16 ;  /* 0x0000000202147825 */ /* 0x000fe200078e0210 */
[----:B------:R0:W-:Y:S01]  /*6c870*/  STL [R1+0x1e18], R5 ;  /* 0x001e180501007387 */ /* 0x0001e20000100800 */
[----:B------:R-:W-:Y:S02]  /*6c880*/  ISETP.GE.AND P1, PT, R0, c[0x0][0x17c], PT ;  /* 0x00005f0000007a0c */ /* 0x000fe40003f26270 */
[----:B------:R-:W-:Y:S01]  /*6c890*/  PRMT R25, R15, 0x7632, R25 ;  /* 0x000076320f197816 */ /* 0x000fe20000000019 */
[----:B------:R1:W-:Y:S04]  /*6c8a0*/  @P6 STG.E.U16 [R20.64], R15 ;  /* 0x0000000f14006986 */ /* 0x0003e8000c10150a */
[----:B0-----:R-:W3:Y:S01]  /*6c8b0*/  LDL.LU R5, [R1+0x71c] ;  /* 0x00071c0001057983 */ /* 0x001ee20000300800 */
[----:B------:R-:W4:Y:S01]  /*6c8c0*/  LDL R0, [R1+0x13e8] ;  /* 0x0013e80001007983 */ /* 0x000f220000100800 */
[----:B--2---:R-:W-:-:S02]  /*6c8d0*/  PRMT R3, R4, 0x7632, R3 ;  /* 0x0000763204037816 */ /* 0x004fc40000000003 */
[----:B------:R-:W2:Y:S01]  /*6c8e0*/  LDL R4, [R1+0x13f0] ;  /* 0x0013f00001047983 */ /* 0x000ea20000100800 */
[----:B-1----:R-:W2:Y:S02]  /*6c8f0*/  LDL.LU R15, [R1+0x1e2c] ;  /* 0x001e2c00010f7983 */ /* 0x002ea40000300800 */
[----:B------:R-:W2:Y:S01]  /*6c900*/  LDL R21, [R1+0x13fc] ;  /* 0x0013fc0001157983 */ /* 0x000ea20000100800 */
[----:B------:R-:W-:Y:S01]  /*6c910*/  ISETP.LT.AND P4, PT, R27, c[0x0][0x178], !P0 ;  /* 0x00005e001b007a0c */ /* 0x000fe20004781270 */
[----:B------:R-:W-:Y:S01]  /*6c920*/  STL [R1+0x1e10], R12 ;  /* 0x001e100c01007387 */ /* 0x000fe20000100800 */
[----:B------:R-:W-:Y:S02]  /*6c930*/  PRMT R28, R10, 0x7632, R28 ;  /* 0x000076320a1c7816 */ /* 0x000fe4000000001c */
[----:B-----5:R-:W-:-:S09]  /*6c940*/  PRMT R24, R11, 0x7632, R24 ;  /* 0x000076320b187816 */ /* 0x020fd20000000018 */
[----:B------:R0:W-:Y:S01]  /*6c950*/  @P4 STG.E.U16 [R22.64], R10 ;  /* 0x0000000a16004986 */ /* 0x0001e2000c10150a */
[----:B------:R-:W-:Y:S01]  /*6c960*/  ISETP.LT.AND P4, PT, R9, c[0x0][0x178], !P0 ;  /* 0x00005e0009007a0c */ /* 0x000fe20004781270 */
[C---:B0-----:R-:W-:Y:S02]  /*6c970*/  IMAD.WIDE R22, R2.reuse, 0x2, R12 ;  /* 0x0000000202167825 */ /* 0x041fe400078e020c */
[----:B------:R-:W5:Y:S02]  /*6c980*/  LDL.LU R12, [R1+0x6fc] ;  /* 0x0006fc00010c7983 */ /* 0x000f640000300800 */
[----:B------:R0:W-:Y:S02]  /*6c990*/  STL [R1+0x1e0c], R13 ;  /* 0x001e0c0d01007387 */ /* 0x0001e40000100800 */
[----:B0-----:R-:W3:Y:S01]  /*6c9a0*/  LDL.LU R13, [R1+0x3c] ;  /* 0x00003c00010d7983 */ /* 0x001ee20000300800 */
[----:B------:R-:W3:Y:S02]  /*6c9b0*/  LDL.LU R9, [R1+0x1e28] ;  /* 0x001e280001097983 */ /* 0x000ee40000300800 */
[----:B------:R-:W5:Y:S02]  /*6c9c0*/  LDL.LU R10, [R1+0x1e24] ;  /* 0x001e2400010a7983 */ /* 0x000f640000300800 */
[----:B------:R0:W-:Y:S02]  /*6c9d0*/  STL [R1+0x1e14], R28 ;  /* 0x001e141c01007387 */ /* 0x0001e40000100800 */
[----:B0-----:R-:W5:Y:S01]  /*6c9e0*/  LDL R28, [R1+0x1400] ;  /* 0x00140000011c7983 */ /* 0x001f620000100800 */
[----:B--2---:R-:W-:Y:S01]  /*6c9f0*/  ISETP.LT.AND P6, PT, R21, c[0x0][0x178], !P0 ;  /* 0x00005e0015007a0c */ /* 0x004fe200047c1270 */
[----:B------:R-:W-:-:S05]  /*6ca00*/  IMAD.WIDE R20, R2, 0x2, R14 ;  /* 0x0000000202147825 */ /* 0x000fca00078e020e */
[----:B------:R0:W-:Y:S04]  /*6ca10*/  @P5 STG.E.U16 [R20.64], R11 ;  /* 0x0000000b14005986 */ /* 0x0001e8000c10150a */
[----:B0-----:R-:W5:Y:S01]  /*6ca20*/  LDL.LU R11, [R1+0x1e20] ;  /* 0x001e2000010b7983 */ /* 0x001f620000300800 */
[----:B------:R-:W2:Y:S02]  /*6ca30*/  LDL R20, [R1+0x1404] ;  /* 0x0014040001147983 */ /* 0x000ea40000100800 */
[----:B------:R-:W5:Y:S02]  /*6ca40*/  LDL R21, [R1+0x1188] ;  /* 0x0011880001157983 */ /* 0x000f640000100800 */
[----:B------:R3:W-:Y:S01]  /*6ca50*/  @P2 STG.E.U16 [R22.64], R26 ;  /* 0x0000001a16002986 */ /* 0x0007e2000c10150a */
[----:B----4-:R-:W-:Y:S01]  /*6ca60*/  ISETP.LT.AND P2, PT, R0, c[0x0][0x178], !P3 ;  /* 0x00005e0000007a0c */ /* 0x010fe20005f41270 */
[----:B------:R-:W-:Y:S01]  /*6ca70*/  IADD3 R0, R2, c[0x0][0x198], RZ ;  /* 0x0000660002007a10 */ /* 0x000fe20007ffe0ff */
[----:B------:R-:W-:Y:S01]  /*6ca80*/  PRMT R29, R26, 0x7632, R29 ;  /* 0x000076321a1d7816 */ /* 0x000fe2000000001d */
[----:B---3--:R-:W-:Y:S01]  /*6ca90*/  IMAD.WIDE R22, R2, 0x2, R8 ;  /* 0x0000000202167825 */ /* 0x008fe200078e0208 */
[----:B--2---:R-:W-:-:S02]  /*6caa0*/  ISETP.LT.AND P0, PT, R20, c[0x0][0x178], !P0 ;  /* 0x00005e0014007a0c */ /* 0x004fc40004701270 */
[----:B-----5:R-:W-:Y:S01]  /*6cab0*/  ISETP.LT.AND P5, PT, R21, c[0x0][0x178], !P3 ;  /* 0x00005e0015007a0c */ /* 0x020fe20005fa1270 */
[----:B------:R-:W-:-:S05]  /*6cac0*/  IMAD.WIDE R20, R2, 0x2, R10 ;  /* 0x0000000202147825 */ /* 0x000fca00078e020a */
[----:B------:R0:W-:Y:S01]  /*6cad0*/  @P6 STG.E.U16 [R20.64], R5 ;  /* 0x0000000514006986 */ /* 0x0001e2000c10150a */
[----:B------:R1:W-:Y:S01]  /*6cae0*/  @P4 STG.E.U16 [R22.64], R12 ;  /* 0x0000000c16004986 */ /* 0x0003e2000c10150a */
[----:B------:R-:W-:Y:S02]  /*6caf0*/  ISETP.LT.AND P6, PT, R27, c[0x0][0x178], !P3 ;  /* 0x00005e001b007a0c */ /* 0x000fe40005fc1270 */
[----:B------:R-:W-:Y:S01]  /*6cb00*/  ISETP.LT.AND P4, PT, R4, c[0x0][0x178], !P3 ;  /* 0x00005e0004007a0c */ /* 0x000fe20005f81270 */
[----:B------:R-:W-:Y:S01]  /*6cb10*/  IMAD.WIDE R26, R0, 0x2, R16 ;  /* 0x00000002001a7825 */ /* 0x000fe200078e0210 */
[----:B------:R-:W2:Y:S03]  /*6cb20*/  LDL.LU R4, [R1+0x1e1c] ;  /* 0x001e1c0001047983 */ /* 0x000ea60000300800 */
[----:B0-----:R-:W-:-:S04]  /*6cb30*/  IMAD.WIDE R20, R2, 0x2, R6 ;  /* 0x0000000202147825 */ /* 0x001fc800078e0206 */
[----:B-1----:R-:W-:Y:S01]  /*6cb40*/  IMAD.WIDE R22, R0, 0x2, R18 ;  /* 0x0000000200167825 */ /* 0x002fe200078e0212 */
[----:B------:R-:W-:Y:S02]  /*6cb50*/  PRMT R2, R5, 0x7632, R2 ;  /* 0x0000763205027816 */ /* 0x000fe40000000002 */
[----:B------:R-:W2:Y:S04]  /*6cb60*/  LDL.LU R5, [R1+0x1e18] ;  /* 0x001e180001057983 */ /* 0x000ea80000300800 */
[----:B------:R0:W-:Y:S01]  /*6cb70*/  @P0 STG.E.U16 [R20.64], R13 ;  /* 0x0000000d14000986 */ /* 0x0001e2000c10150a */
[----:B------:R-:W-:Y:S02]  /*6cb80*/  @P5 STG.E.U16 [R22.64], R3 ;  /* 0x0000000316005986 */ /* 0x000fe4000c10150a */
[----:B------:R1:W-:Y:S01]  /*6cb90*/  @P2 STG.E.U16 [R26.64], R25 ;  /* 0x000000191a002986 */ /* 0x0003e2000c10150a */
[----:B------:R-:W-:Y:S01]  /*6cba0*/  ISETP.LT.AND P2, PT, R28, c[0x0][0x178], !P3 ;  /* 0x00005e001c007a0c */ /* 0x000fe20005f41270 */
[----:B0-----:R-:W3:Y:S04]  /*6cbb0*/  LDL R20, [R1+0x13f8] ;  /* 0x0013f80001147983 */ /* 0x001ee80000100800 */
[----:B------:R-:W4:Y:S04]  /*6cbc0*/  LDL R21, [R1+0x13fc] ;  /* 0x0013fc0001157983 */ /* 0x000f280000100800 */
[----:B-1----:R-:W5:Y:S01]  /*6cbd0*/  LDL R25, [R1+0x1404] ;  /* 0x0014040001197983 */ /* 0x002f620000100800 */
[----:B------:R-:W5:Y:S02]  /*6cbe0*/  LDL.LU R27, [R1+0x1220] ;  /* 0x00122000011b7983 */ /* 0x000f640000300800 */
[----:B------:R-:W5:Y:S01]  /*6cbf0*/  LDL.LU R28, [R1+0x1e14] ;  /* 0x001e1400011c7983 */ /* 0x000f620000300800 */
[----:B------:R-:W-:-:S02]  /*6cc00*/  PRMT R3, R12, 0x7632, R3 ;  /* 0x000076320c037816 */ /* 0x000fc40000000003 */
[----:B------:R-:W-:Y:S01]  /*6cc10*/  PRMT R26, R13, 0x7632, R26 ;  /* 0x000076320d1a7816 */ /* 0x000fe2000000001a */
[----:B------:R-:W5:Y:S01]  /*6cc20*/  LDL.LU R12, [R1+0x1e10] ;  /* 0x001e1000010c7983 */ /* 0x000f620000300800 */
[----:B------:R-:W5:Y:S02]  /*6cc30*/  LDL.LU R13, [R1+0x1e0c] ;  /* 0x001e0c00010d7983 */ /* 0x000f640000300800 */
[----:B------:R-:W-:Y:S01]  /*6cc40*/  IMAD.WIDE R22, R0, 0x2, R14 ;  /* 0x0000000200167825 */ /* 0x000fe200078e020e */
[----:B---3--:R-:W-:Y:S02]  /*6cc50*/  ISETP.LT.AND P0, PT, R20, c[0x0][0x178], !P3 ;  /* 0x00005e0014007a0c */ /* 0x008fe40005f01270 */
[----:B----4-:R-:W-:Y:S01]  /*6cc60*/  ISETP.LT.AND P5, PT, R21, c[0x0][0x178], !P3 ;  /* 0x00005e0015007a0c */ /* 0x010fe20005fa1270 */
[----:B--2---:R-:W-:Y:S01]  /*6cc70*/  IMAD.WIDE R20, R0, 0x2, R4 ;  /* 0x0000000200147825 */ /* 0x004fe200078e0204 */
[----:B-----5:R-:W-:-:S04]  /*6cc80*/  ISETP.LT.AND P3, PT, R25, c[0x0][0x178], !P3 ;  /* 0x00005e0019007a0c */ /* 0x020fc80005f61270 */
[----:B------:R0:W-:Y:S01]  /*6cc90*/  @P6 STG.E.U16 [R20.64], R28 ;  /* 0x0000001c14006986 */ /* 0x0001e2000c10150a */
[----:B------:R1:W-:Y:S03]  /*6cca0*/  @P4 STG.E.U16 [R22.64], R24 ;  /* 0x0000001816004986 */ /* 0x0003e6000c10150a */
[----:B------:R-:W-:Y:S01]  /*6ccb0*/  STL [R1+0x1e08], R12 ;  /* 0x001e080c01007387 */ /* 0x000fe20000100800 */
[----:B------:R2:W-:Y:S02]  /*6ccc0*/  STL [R1+0x1e04], R13 ;  /* 0x001e040d01007387 */ /* 0x0005e40000100800 */
[----:B0-----:R-:W-:-:S04]  /*6ccd0*/  IMAD.WIDE R20, R0, 0x2, R12 ;  /* 0x0000000200147825 */ /* 0x001fc800078e020c */
[C---:B-1----:R-:W-:Y:S01]  /*6cce0*/  IMAD.WIDE R22, R0.reuse, 0x2, R10 ;  /* 0x0000000200167825 */ /* 0x042fe200078e020a */
[----:B--2---:R-:W2:Y:S03]  /*6ccf0*/  LDL.LU R13, [R1+0x1188] ;  /* 0x00118800010d7983 */ /* 0x004ea60000300800 */
[----:B------:R-:W-:-:S04]  /*6cd00*/  IMAD.WIDE R24, R0, 0x2, R8 ;  /* 0x0000000200187825 */ /* 0x000fc800078e0208 */
[----:B------:R-:W3:Y:S02]  /*6cd10*/  LDL R12, [R1+0x7cc] ;  /* 0x0007cc00010c7983 */ /* 0x000ee40000100800 */
[----:B------:R-:W-:Y:S01]  /*6cd20*/  STL [R1+0x1e00], R8 ;  /* 0x001e000801007387 */ /* 0x000fe20000100800 */
[----:B------:R0:W-:Y:S04]  /*6cd30*/  STL [R1+0x1dfc], R9 ;  /* 0x001dfc0901007387 */ /* 0x0001e80000100800 */
[----:B------:R1:W-:Y:S01]  /*6cd40*/  @P0 STG.E.U16 [R20.64], R29 ;  /* 0x0000001d14000986 */ /* 0x0003e2000c10150a */
[----:B------:R-:W-:Y:S02]  /*6cd50*/  @P5 STG.E.U16 [R22.64], R2 ;  /* 0x0000000216005986 */ /* 0x000fe4000c10150a */
[----:B------:R4:W-:Y:S01]  /*6cd60*/  @P2 STG.E.U16 [R24.64], R3 ;  /* 0x0000000318002986 */ /* 0x0009e2000c10150a */
[----:B0-----:R-:W5:Y:S01]  /*6cd70*/  LDL.LU R9, [R1+0x13e8] ;  /* 0x0013e80001097983 */ /* 0x001f620000300800 */
[----:B-1----:R-:W2:Y:S02]  /*6cd80*/  LDL.LU R29, [R1+0x77c] ;  /* 0x00077c00011d7983 */ /* 0x002ea40000300800 */
[----:B------:R-:W2:Y:S01]  /*6cd90*/  LDL R8, [R1+0x1404] ;  /* 0x0014040001087983 */ /* 0x000ea20000100800 */
[----:B----4-:R-:W4:Y:S01]  /*6cda0*/  LDL R25, [R1+0x13f0] ;  /* 0x0013f00001197983 */ /* 0x010f220000100800 */
[----:B------:R-:W2:Y:S01]  /*6cdb0*/  LDL.LU R28, [R1+0x76c] ;  /* 0x00076c00011c7983 */ /* 0x000ea20000300800 */
[----:B------:R-:W-:-:S02]  /*6cdc0*/  IADD3 R3, R27, 0x7f, RZ ;  /* 0x0000007f1b037810 */ /* 0x000fc40007ffe0ff */
[----:B--2---:R0:W-:Y:S04]  /*6cdd0*/  STL [R1+0x1df8], R28 ;  /* 0x001df81c01007387 */ /* 0x0041e80000100800 */
[----:B0-----:R-:W2:Y:S01]  /*6cde0*/  LDL.LU R28, [R1+0x7bc] ;  /* 0x0007bc00011c7983 */ /* 0x001ea20000300800 */
[----:B------:R-:W2:Y:S01]  /*6cdf0*/  LDL R27, [R1+0xc] ;  /* 0x00000c00011b7983 */ /* 0x000ea20000100800 */
[----:B------:R-:W-:Y:S02]  /*6ce00*/  ISETP.LT.AND P4, PT, R13, c[0x0][0x178], !P1 ;  /* 0x00005e000d007a0c */ /* 0x000fe40004f81270 */
[----:B-----5:R-:W-:Y:S02]  /*6ce10*/  ISETP.LT.AND P5, PT, R9, c[0x0][0x178], !P1 ;  /* 0x00005e0009007a0c */ /* 0x020fe40004fa1270 */
[C---:B------:R-:W-:Y:S01]  /*6ce20*/  IADD3 R2, R0.reuse, c[0x0][0x198], RZ ;  /* 0x0000660000027a10 */ /* 0x040fe20007ffe0ff */
[----:B------:R-:W-:Y:S01]  /*6ce30*/  IMAD.WIDE R20, R0, 0x2, R6 ;  /* 0x0000000200147825 */ /* 0x000fe200078e0206 */
[----:B------:R-:W-:-:S03]  /*6ce40*/  ISETP.GE.AND P0, PT, R3, c[0x0][0x17c], PT ;  /* 0x00005f0003007a0c */ /* 0x000fc60003f06270 */
[C---:B------:R-:W-:Y:S01]  /*6ce50*/  IMAD.WIDE R22, R2.reuse, 0x2, R18 ;  /* 0x0000000202167825 */ /* 0x040fe200078e0212 */
[----:B------:R0:W-:Y:S03]  /*6ce60*/  @P3 STG.E.U16 [R20.64], R26 ;  /* 0x0000001a14003986 */ /* 0x0001e6000c10150a */
[C---:B0-----:R-:W-:Y:S01]  /*6ce70*/  IMAD.WIDE R20, R2.reuse, 0x2, R16 ;  /* 0x0000000202147825 */ /* 0x041fe200078e0210 */
[----:B--2---:R0:W-:Y:S04]  /*6ce80*/  STL [R1+0x1df4], R27 ;  /* 0x001df41b01007387 */ /* 0x0041e80000100800 */
[----:B0-----:R-:W2:Y:S01]  /*6ce90*/  LDL.LU R27, [R1+0x13f8] ;  /* 0x0013f800011b7983 */ /* 0x001ea20000300800 */
[----:B------:R-:W5:Y:S02]  /*6cea0*/  LDL.LU R0, [R1+0x13ec] ;  /* 0x0013ec0001007983 */ /* 0x000f640000300800 */
[----:B------:R-:W2:Y:S02]  /*6ceb0*/  LDL.LU R3, [R1+0x13f0] ;  /* 0x0013f00001037983 */ /* 0x000ea40000300800 */
[----:B------:R-:W2:Y:S01]  /*6cec0*/  LDL.LU R26, [R1+0x78c] ;  /* 0x00078c00011a7983 */ /* 0x000ea20000300800 */
[----:B------:R-:W-:Y:S04]  /*6ced0*/  @P4 STG.E.U16 [R22.64], R28 ;  /* 0x0000001c16004986 */ /* 0x000fe8000c10150a */
[----:B------:R0:W-:Y:S01]  /*6cee0*/  STL [R1+0x1df0], R17 ;  /* 0x001df01101007387 */ /* 0x0001e20000100800 */
[----:B---3--:R1:W-:Y:S03]  /*6cef0*/  @P5 STG.E.U16 [R20.64], R12 ;  /* 0x0000000c14005986 */ /* 0x0083e6000c10150a */
[----:B0-----:R-:W3:Y:S01]  /*6cf00*/  LDL.LU R17, [R1+0x13fc] ;  /* 0x0013fc0001117983 */ /* 0x001ee20000300800 */
[----:B-1----:R-:W2:Y:S02]  /*6cf10*/  LDL.LU R12, [R1+0x1e08] ;  /* 0x001e0800010c7983 */ /* 0x002ea40000300800 */
[----:B------:R-:W2:Y:S02]  /*6cf20*/  LDL R20, [R1+0x7ac] ;  /* 0x0007ac0001147983 */ /* 0x000ea40000100800 */
[----:B------:R-:W-:Y:S01]  /*6cf30*/  IMAD.WIDE R22, R2, 0x2, R4 ;  /* 0x0000000202167825 */ /* 0x000fe200078e0204 */
[----:B------:R-:W3:Y:S01]  /*6cf40*/  LDL R21, [R1+0x79c] ;  /* 0x00079c0001157983 */ /* 0x000ee20000100800 */
[----:B------:R-:W-:-:S02]  /*6cf50*/  ISETP.LT.AND P5, PT, R13, c[0x0][0x178], !P0 ;  /* 0x00005e000d007a0c */ /* 0x000fc400047a1270 */
[----:B------:R-:W3:Y:S01]  /*6cf60*/  LDL.LU R13, [R1+0x1e04] ;  /* 0x001e0400010d7983 */ /* 0x000ee20000300800 */
[----:B-----5:R-:W-:-:S13]  /*6cf70*/  ISETP.LT.AND P2, PT, R0, c[0x0][0x178], !P1 ;  /* 0x00005e0000007a0c */ /* 0x020fda0004f41270 */
[----:B--2---:R0:W-:Y:S04]  /*6cf80*/  @P2 STG.E.U16 [R22.64], R20 ;  /* 0x0000001416002986 */ /* 0x0041e8000c10150a */
[----:B0-----:R-:W2:Y:S01]  /*6cf90*/  LDL R23, [R1+0x1400] ;  /* 0x0014000001177983 */ /* 0x001ea20000100800 */
[----:B----4-:R-:W-:Y:S02]  /*6cfa0*/  ISETP.LT.AND P6, PT, R25, c[0x0][0x178], !P1 ;  /* 0x00005e0019007a0c */ /* 0x010fe40004fc1270 */
[----:B------:R-:W-:Y:S02]  /*6cfb0*/  ISETP.LT.AND P3, PT, R27, c[0x0][0x178], !P1 ;  /* 0x00005e001b007a0c */ /* 0x000fe40004f61270 */
[----:B---3--:R-:W-:Y:S01]  /*6cfc0*/  ISETP.LT.AND P4, PT, R17, c[0x0][0x178], !P1 ;  /* 0x00005e0011007a0c */ /* 0x008fe20004f81270 */
[----:B------:R-:W-:-:S08]  /*6cfd0*/  IMAD.WIDE R24, R2, 0x2, R14 ;  /* 0x0000000202187825 */ /* 0x000fd000078e020e */
[----:B------:R0:W-:Y:S01]  /*6cfe0*/  @P6 STG.E.U16 [R24.64], R21 ;  /* 0x0000001518006986 */ /* 0x0001e2000c10150a */
[----:B------:R-:W-:-:S03]  /*6cff0*/  ISETP.LT.AND P6, PT, R9, c[0x0][0x178], !P0 ;  /* 0x00005e0009007a0c */ /* 0x000fc600047c1270 */
[----:B0-----:R-:W3:Y:S01]  /*6d000*/  LDL.LU R24, [R1+0x7ac] ;  /* 0x0007ac0001187983 */ /* 0x001ee20000300800 */
[----:B------:R-:W-:-:S04]  /*6d010*/  IMAD.WIDE R20, R2, 0x2, R12 ;  /* 0x0000000202147825 */ /* 0x000fc800078e020c */
[----:B------:R-:W4:Y:S01]  /*6d020*/  LDL.LU R25, [R1+0x79c] ;  /* 0x00079c0001197983 */ /* 0x000f220000300800 */
[----:B------:R-:W-:Y:S01]  /*6d030*/  @P3 STG.E.U16 [R20.64], R26 ;  /* 0x0000001a14003986 */ /* 0x000fe2000c10150a */
[----:B--2---:R-:W-:Y:S01]  /*6d040*/  ISETP.LT.AND P2, PT, R23, c[0x0][0x178], !P1 ;  /* 0x00005e0017007a0c */ /* 0x004fe20004f41270 */
[----:B------:R-:W-:Y:S01]  /*6d050*/  IMAD.WIDE R22, R2, 0x2, R10 ;  /* 0x0000000202167825 */ /* 0x000fe200078e020a */
[----:B------:R-:W-:Y:S02]  /*6d060*/  ISETP.LT.AND P1, PT, R8, c[0x0][0x178], !P1 ;  /* 0x00005e0008007a0c */ /* 0x000fe40004f21270 */
[----:B------:R-:W2:Y:S01]  /*6d070*/  LDL.LU R8, [R1+0x1e00] ;  /* 0x001e000001087983 */ /* 0x000ea20000300800 */
[----:B------:R-:W2:Y:S03]  /*6d080*/  LDL.LU R9, [R1+0x1dfc] ;  /* 0x001dfc0001097983 */ /* 0x000ea60000300800 */
[----:B------:R0:W-:Y:S04]  /*6d090*/  @P4 STG.E.U16 [R22.64], R29 ;  /* 0x0000001d16004986 */ /* 0x0001e8000c10150a */
[----:B0-----:R-:W5:Y:S01]  /*6d0a0*/  LDL.LU R23, [R1+0x7cc] ;  /* 0x0007cc0001177983 */ /* 0x001f620000300800 */
[----:B------:R-:W-:-:S02]  /*6d0b0*/  PRMT R22, R28, 0x7632, R22 ;  /* 0x000076321c167816 */ /* 0x000fc40000000016 */
[----:B------:R-:W3:Y:S02]  /*6d0c0*/  LDL.LU R28, [R1+0x1df8] ;  /* 0x001df800011c7983 */ /* 0x000ee40000300800 */
[----:B--2---:R-:W-:-:S05]  /*6d0d0*/  IMAD.WIDE R20, R2, 0x2, R8 ;  /* 0x0000000202147825 */ /* 0x004fca00078e0208 */
[----:B---3--:R0:W-:Y:S01]  /*6d0e0*/  @P2 STG.E.U16 [R20.64], R28 ;  /* 0x0000001c14002986 */ /* 0x0081e2000c10150a */
[----:B------:R-:W-:-:S03]  /*6d0f0*/  ISETP.LT.AND P2, PT, R27, c[0x0][0x178], !P0 ;  /* 0x00005e001b007a0c */ /* 0x000fc60004741270 */
[----:B0-----:R-:W2:Y:S01]  /*6d100*/  LDL.LU R21, [R1+0x1404] ;  /* 0x0014040001157983 */ /* 0x001ea20000300800 */
[----:B------:R-:W3:Y:S01]  /*6d110*/  LDL.LU R27, [R1+0x1df4] ;  /* 0x001df400011b7983 */ /* 0x000ee20000300800 */
[----:B------:R-:W-:Y:S01]  /*6d120*/  ISETP.LT.AND P3, PT, R0, c[0x0][0x178], !P0 ;  /* 0x00005e0000007a0c */ /* 0x000fe20004761270 */
[C---:B------:R-:W-:Y:S01]  /*6d130*/  IADD3 R0, R2.reuse, c[0x0][0x198], RZ ;  /* 0x0000660002007a10 */ /* 0x040fe20007ffe0ff */
[----:B------:R-:W-:Y:S01]  /*6d140*/  ISETP.LT.AND P4, PT, R3, c[0x0][0x178], !P0 ;  /* 0x00005e0003007a0c */ /* 0x000fe20004781270 */
[----:B------:R-:W-:-:S04]  /*6d150*/  IMAD.WIDE R2, R2, 0x2, R6 ;  /* 0x0000000202027825 */ /* 0x000fc800078e0206 */
[C---:B------:R-:W-:Y:S01]  /*6d160*/  IMAD.WIDE R18, R0.reuse, 0x2, R18 ;  /* 0x0000000200127825 */ /* 0x040fe200078e0212 */
[----:B---3--:R-:W-:Y:S01]  /*6d170*/  @P1 STG.E.U16 [R2.64], R27 ;  /* 0x0000001b02001986 */ /* 0x008fe2000c10150a */
[----:B------:R-:W-:Y:S02]  /*6d180*/  ISETP.LT.AND P1, PT, R17, c[0x0][0x178], !P0 ;  /* 0x00005e0011007a0c */ /* 0x000fe40004721270 */
[----:B------:R-:W3:Y:S02]  /*6d190*/  LDL.LU R17, [R1+0x1df0] ;  /* 0x001df00001117983 */ /* 0x000ee40000300800 */
[----:B------:R0:W-:Y:S02]  /*6d1a0*/  @P5 STG.E.U16 [R18.64], R22 ;  /* 0x0000001612005986 */ /* 0x0001e4000c10150a */
[----:B0-----:R-:W2:Y:S01]  /*6d1b0*/  LDL.LU R22, [R1+0x1400] ;  /* 0x0014000001167983 */ /* 0x001ea20000300800 */
[----:B------:R-:W-:-:S04]  /*6d1c0*/  IMAD.WIDE R4, R0, 0x2, R4 ;  /* 0x0000000200047825 */ /* 0x000fc800078e0204 */
[----:B------:R-:W-:-:S04]  /*6d1d0*/  IMAD.WIDE R14, R0, 0x2, R14 ;  /* 0x00000002000e7825 */ /* 0x000fc800078e020e */
[----:B------:R-:W-:-:S04]  /*6d1e0*/  IMAD.WIDE R12, R0, 0x2, R12 ;  /* 0x00000002000c7825 */ /* 0x000fc800078e020c */
[----:B------:R-:W-:-:S04]  /*6d1f0*/  IMAD.WIDE R10, R0, 0x2, R10 ;  /* 0x00000002000a7825 */ /* 0x000fc800078e020a */
[----:B------:R-:W-:-:S04]  /*6d200*/  IMAD.WIDE R8, R0, 0x2, R8 ;  /* 0x0000000200087825 */ /* 0x000fc800078e0208 */
[----:B------:R-:W-:Y:S01]  /*6d210*/  IMAD.WIDE R6, R0, 0x2, R6 ;  /* 0x0000000200067825 */ /* 0x000fe200078e0206 */
[----:B------:R-:W-:Y:S02]  /*6d220*/  PRMT R2, R24, 0x7632, R2 ;  /* 0x0000763218027816 */ /* 0x000fe40000000002 */
[----:B----4-:R-:W-:Y:S02]  /*6d230*/  PRMT R3, R25, 0x7632, R3 ;  /* 0x0000763219037816 */ /* 0x010fe40000000003 */
[----:B------:R-:W-:Y:S02]  /*6d240*/  PRMT R18, R26, 0x7632, R18 ;  /* 0x000076321a127816 */ /* 0x000fe40000000012 */
[----:B------:R-:W-:Y:S02]  /*6d250*/  PRMT R19, R29, 0x7632, R19 ;  /* 0x000076321d137816 */ /* 0x000fe40000000013 */
[----:B------:R-:W-:Y:S01]  /*6d260*/  PRMT R20, R28, 0x7632, R20 ;  /* 0x000076321c147816 */ /* 0x000fe20000000014 */
[----:B---3--:R-:W-:Y:S01]  /*6d270*/  IMAD.WIDE R16, R0, 0x2, R16 ;  /* 0x0000000200107825 */ /* 0x008fe200078e0210 */
[----:B-----5:R-:W-:-:S02]  /*6d280*/  PRMT R0, R23, 0x7632, R0 ;  /* 0x0000763217007816 */ /* 0x020fc40000000000 */
[----:B--2---:R-:W-:-:S03]  /*6d290*/  ISETP.LT.AND P5, PT, R22, c[0x0][0x178], !P0 ;  /* 0x00005e0016007a0c */ /* 0x004fc600047a1270 */
[----:B------:R0:W-:Y:S01]  /*6d2a0*/  @P6 STG.E.U16 [R16.64], R0 ;  /* 0x0000000010006986 */ /* 0x0001e2000c10150a */
[----:B------:R0:W-:Y:S02]  /*6d2b0*/  @P3 STG.E.U16 [R4.64], R2 ;  /* 0x0000000204003986 */ /* 0x0001e4000c10150a */
[----:B------:R0:W-:Y:S02]  /*6d2c0*/  @P4 STG.E.U16 [R14.64], R3 ;  /* 0x000000030e004986 */ /* 0x0001e4000c10150a */
[----:B------:R0:W-:Y:S01]  /*6d2d0*/  @P2 STG.E.U16 [R12.64], R18 ;  /* 0x000000120c002986 */ /* 0x0001e2000c10150a */
[----:B------:R0:W-:Y:S04]  /*6d2e0*/  @P1 STG.E.U16 [R10.64], R19 ;  /* 0x000000130a001986 */ /* 0x0001e8000c10150a */
[----:B------:R0:W-:Y:S01]  /*6d2f0*/  @P5 STG.E.U16 [R8.64], R20 ;  /* 0x0000001408005986 */ /* 0x0001e2000c10150a */
[----:B------:R-:W-:-:S13]  /*6d300*/  ISETP.LT.AND P0, PT, R21, c[0x0][0x178], !P0 ;  /* 0x00005e0015007a0c */ /* 0x000fda0004701270 */
[----:B------:R-:W-:Y:S05]  /*6d310*/  @!P0 EXIT ;  /* 0x000000000000894d */ /* 0x000fea0003800000 */
[----:B0-----:R-:W-:-:S05]  /*6d320*/  PRMT R3, R27, 0x7632, R3 ;  /* 0x000076321b037816 */ /* 0x001fca0000000003 */
[----:B------:R-:W-:Y:S01]  /*6d330*/  STG.E.U16 [R6.64], R3 ;  /* 0x0000000306007986 */ /* 0x000fe2000c10150a */
[----:B------:R-:W-:Y:S05]  /*6d340*/  EXIT ;  /* 0x000000000000794d */ /* 0x000fea0003800000 */
.L_x_4:
[----:B------:R-:W-:-:S00]  /*6d350*/  BRA `(.L_x_4) ;  /* 0xfffffff000007947 */ /* 0x000fc0000383ffff */
[----:B------:R-:W-:-:S00]  /*6d360*/  NOP ;  /* 0x0000000000007918 */ /* 0x000fc00000000000 */
        /* <DEDUP_REMOVED lines=9> */
.L_x_5:


//--------------------- .nv.shared.matmul_kernel  --------------------------
	.section	.nv.shared.matmul_kernel,"aw",@nobits
	.sectionflags	@""
	.align	16
